def matmul_kernel(
    a_ptr,
    b_ptr,
    c_ptr,
    M,
    N,
    K,
    stride_am,
    stride_ak,
    stride_bk,
    stride_bn,
    stride_cm,
    stride_cn,
    BLOCK_M: tl.constexpr,
    BLOCK_N: tl.constexpr,
    BLOCK_K: tl.constexpr,
    GROUP_M: tl.constexpr,
):
    pid = tl.program_id(axis=0)
    num_pid_m = tl.cdiv(M, BLOCK_M)
    num_pid_n = tl.cdiv(N, BLOCK_N)
    num_pid_in_group = GROUP_M * num_pid_n
    group_id = pid // num_pid_in_group
    first_pid_m = group_id * GROUP_M
    group_size_m = min(num_pid_m - first_pid_m, GROUP_M)
    pid_m = first_pid_m + ((pid % num_pid_in_group) % group_size_m)
    pid_n = (pid % num_pid_in_group) // group_size_m

    offs_am = (pid_m * BLOCK_M + tl.arange(0, BLOCK_M)) % M
    offs_bn = (pid_n * BLOCK_N + tl.arange(0, BLOCK_N)) % N
    offs_k = tl.arange(0, BLOCK_K)
    a_ptrs = a_ptr + offs_am[:, None] * stride_am + offs_k[None, :] * stride_ak
    b_ptrs = b_ptr + offs_k[:, None] * stride_bk + offs_bn[None, :] * stride_bn

    acc = tl.zeros((BLOCK_M, BLOCK_N), dtype=tl.float32)
    for kk in range(0, tl.cdiv(K, BLOCK_K)):
        a = tl.load(a_ptrs, mask=offs_k[None, :] < K - kk * BLOCK_K, other=0.0)
        b = tl.load(b_ptrs, mask=offs_k[:, None] < K - kk * BLOCK_K, other=0.0)
        acc = tl.dot(a, b, acc)
        a_ptrs += BLOCK_K * stride_ak
        b_ptrs += BLOCK_K * stride_bk

    c = acc.to(c_ptr.dtype.element_ty)
    offs_cm = pid_m * BLOCK_M + tl.arange(0, BLOCK_M)
    offs_cn = pid_n * BLOCK_N + tl.arange(0, BLOCK_N)
    c_ptrs = c_ptr + offs_cm[:, None] * stride_cm + offs_cn[None, :] * stride_cn
    mask = (offs_cm[:, None] < M) & (offs_cn[None, :] < N)
    tl.store(c_ptrs, c, mask=mask)

# config = {"BLOCK_K": 128, "BLOCK_M": 128, "BLOCK_N": 256, "GROUP_M": 8, "arch": "sm_100", "dtype": "fp32", "num_ctas": 4, "num_stages": 3, "num_warps": 4}
# arch = sm_100


// ===== COMPILED SASS (sm_100a) =====

	.target	sm_100a

	.elftype	@"ET_EXEC"


//--------------------- .note.nv.tkinfo           --------------------------
	.section	.note.nv.tkinfo,"",@"SHT_NOTE"
	.sectionflags	@"SHF_NOTE_NV_TKINFO"
	.tkinfo
        /*0018*/ 	.word	0x00000081
        /*0030*/ 	.string	""
        /*0030*/ 	.string	"ptxas-blackwell"
        /*0030*/ 	.string	"Cuda compilation tools, release 12.9, V12.9.86"
        /*0030*/ 	.string	"Build cuda_12.9.r12.9/compiler.36037853_0"
        /*0030*/ 	.string	"-v  -suppress-debug-info  -lineinfo  -arch sm_100a "



//--------------------- .note.nv.cuver            --------------------------
	.section	.note.nv.cuver,"",@"SHT_NOTE"
	.sectionflags	@"SHF_NOTE_NV_CUVER"
        /*0018*/ 	.short	0x0001
        /*001a*/ 	.short	0x0064
        /*001c*/ 	.short	0x0001
        /*001e*/ 	.short	0x0000
        /*0020*/ 	.short	0x0001
        /*0022*/ 	.short	0x0000


//--------------------- .nv.info                  --------------------------
	.section	.nv.info,"",@"SHT_CUDA_INFO"
	.align	4


	//----- nvinfo : EIATTR_REGCOUNT
	.align		4
        /*0000*/ 	.byte	0x04, 0x2f
        /*0002*/ 	.short	(.L_4 - .L_3)
	.align		4
.L_3:
        /*0004*/ 	.word	index@(matmul_kernel)
        /*0008*/ 	.word	0x000000ff


	//----- nvinfo : EIATTR_FRAME_SIZE
	.align		4
.L_4:
        /*000c*/ 	.byte	0x04, 0x11
        /*000e*/ 	.short	(.L_6 - .L_5)
	.align		4
.L_5:
        /*0010*/ 	.word	index@($__internal_2_$__cuda_sm10x_tcgen05_guardrail_trap_unallocated_columns_being_dealloced)
        /*0014*/ 	.word	0x00000858


	//----- nvinfo : EIATTR_FRAME_SIZE
	.align		4
.L_6:
        /*0018*/ 	.byte	0x04, 0x11
        /*001a*/ 	.short	(.L_8 - .L_7)
	.align		4
.L_7:
        /*001c*/ 	.word	index@($__internal_1_$__cuda_sm10x_tcgen05_guardrail_trap_phase_invalid_during_alloc)
        /*0020*/ 	.word	0x00000858


	//----- nvinfo : EIATTR_FRAME_SIZE
	.align		4
.L_8:
        /*0024*/ 	.byte	0x04, 0x11
        /*0026*/ 	.short	(.L_10 - .L_9)
	.align		4
.L_9:
        /*0028*/ 	.word	index@($__internal_0_$__cuda_sm10x_tcgen05_guardrail_trap_col_being_dealloced_not_returned_by_alloc)
        /*002c*/ 	.word	0x00000858


	//----- nvinfo : EIATTR_FRAME_SIZE
	.align		4
.L_10:
        /*0030*/ 	.byte	0x04, 0x11
        /*0032*/ 	.short	(.L_12 - .L_11)
	.align		4
.L_11:
        /*0034*/ 	.word	index@(matmul_kernel)
        /*0038*/ 	.word	0x00000858


	//----- nvinfo : EIATTR_MIN_STACK_SIZE
	.align		4
.L_12:
        /*003c*/ 	.byte	0x04, 0x12
        /*003e*/ 	.short	(.L_14 - .L_13)
	.align		4
.L_13:
        /*0040*/ 	.word	index@(matmul_kernel)
        /*0044*/ 	.word	0x00000858
.L_14:


//--------------------- .nv.info.matmul_kernel    --------------------------
	.section	.nv.info.matmul_kernel,"",@"SHT_CUDA_INFO"
	.sectionflags	@""
	.align	4


	//----- nvinfo : EIATTR_CUDA_API_VERSION
	.align		4
        /*0000*/ 	.byte	0x04, 0x37
        /*0002*/ 	.short	(.L_16 - .L_15)
.L_15:
        /*0004*/ 	.word	0x00000081


	//----- nvinfo : EIATTR_KPARAM_INFO
	.align		4
.L_16:
        /*0008*/ 	.byte	0x04, 0x17
        /*000a*/ 	.short	(.L_18 - .L_17)
.L_17:
        /*000c*/ 	.word	0x00000000
        /*0010*/ 	.short	0x000d
        /*0012*/ 	.short	0x0048
        /*0014*/ 	.byte	0x00, 0xf4, 0x21, 0x00


	//----- nvinfo : EIATTR_KPARAM_INFO
	.align		4
.L_18:
        /*0018*/ 	.byte	0x04, 0x17
        /*001a*/ 	.short	(.L_20 - .L_19)
.L_19:
        /*001c*/ 	.word	0x00000000
        /*0020*/ 	.short	0x000c
        /*0022*/ 	.short	0x0040
        /*0024*/ 	.byte	0x00, 0xf4, 0x21, 0x00


	//----- nvinfo : EIATTR_KPARAM_INFO
	.align		4
.L_20:
        /*0028*/ 	.byte	0x04, 0x17
        /*002a*/ 	.short	(.L_22 - .L_21)
.L_21:
        /*002c*/ 	.word	0x00000000
        /*0030*/ 	.short	0x000b
        /*0032*/ 	.short	0x0038
        /*0034*/ 	.byte	0x00, 0xf0, 0x11, 0x00


	//----- nvinfo : EIATTR_KPARAM_INFO
	.align		4
.L_22:
        /*0038*/ 	.byte	0x04, 0x17
        /*003a*/ 	.short	(.L_24 - .L_23)
.L_23:
        /*003c*/ 	.word	0x00000000
        /*0040*/ 	.short	0x000a
        /*0042*/ 	.short	0x0034
        /*0044*/ 	.byte	0x00, 0xf0, 0x11, 0x00


	//----- nvinfo : EIATTR_KPARAM_INFO
	.align		4
.L_24:
        /*0048*/ 	.byte	0x04, 0x17
        /*004a*/ 	.short	(.L_26 - .L_25)
.L_25:
        /*004c*/ 	.word	0x00000000
        /*0050*/ 	.short	0x0009
        /*0052*/ 	.short	0x0030
        /*0054*/ 	.byte	0x00, 0xf0, 0x11, 0x00


	//----- nvinfo : EIATTR_KPARAM_INFO
	.align		4
.L_26:
        /*0058*/ 	.byte	0x04, 0x17
        /*005a*/ 	.short	(.L_28 - .L_27)
.L_27:
        /*005c*/ 	.word	0x00000000
        /*0060*/ 	.short	0x0008
        /*0062*/ 	.short	0x002c
        /*0064*/ 	.byte	0x00, 0xf0, 0x11, 0x00


	//----- nvinfo : EIATTR_KPARAM_INFO
	.align		4
.L_28:
        /*0068*/ 	.byte	0x04, 0x17
        /*006a*/ 	.short	(.L_30 - .L_29)
.L_29:
        /*006c*/ 	.word	0x00000000
        /*0070*/ 	.short	0x0007
        /*0072*/ 	.short	0x0028
        /*0074*/ 	.byte	0x00, 0xf0, 0x11, 0x00


	//----- nvinfo : EIATTR_KPARAM_INFO
	.align		4
.L_30:
        /*0078*/ 	.byte	0x04, 0x17
        /*007a*/ 	.short	(.L_32 - .L_31)
.L_31:
        /*007c*/ 	.word	0x00000000
        /*0080*/ 	.short	0x0006
        /*0082*/ 	.short	0x0024
        /*0084*/ 	.byte	0x00, 0xf0, 0x11, 0x00


	//----- nvinfo : EIATTR_KPARAM_INFO
	.align		4
.L_32:
        /*0088*/ 	.byte	0x04, 0x17
        /*008a*/ 	.short	(.L_34 - .L_33)
.L_33:
        /*008c*/ 	.word	0x00000000
        /*0090*/ 	.short	0x0005
        /*0092*/ 	.short	0x0020
        /*0094*/ 	.byte	0x00, 0xf0, 0x11, 0x00


	//----- nvinfo : EIATTR_KPARAM_INFO
	.align		4
.L_34:
        /*0098*/ 	.byte	0x04, 0x17
        /*009a*/ 	.short	(.L_36 - .L_35)
.L_35:
        /*009c*/ 	.word	0x00000000
        /*00a0*/ 	.short	0x0004
        /*00a2*/ 	.short	0x001c
        /*00a4*/ 	.byte	0x00, 0xf0, 0x11, 0x00


	//----- nvinfo : EIATTR_KPARAM_INFO
	.align		4
.L_36:
        /*00a8*/ 	.byte	0x04, 0x17
        /*00aa*/ 	.short	(.L_38 - .L_37)
.L_37:
        /*00ac*/ 	.word	0x00000000
        /*00b0*/ 	.short	0x0003
        /*00b2*/ 	.short	0x0018
        /*00b4*/ 	.byte	0x00, 0xf0, 0x11, 0x00


	//----- nvinfo : EIATTR_KPARAM_INFO
	.align		4
.L_38:
        /*00b8*/ 	.byte	0x04, 0x17
        /*00ba*/ 	.short	(.L_40 - .L_39)
.L_39:
        /*00bc*/ 	.word	0x00000000
        /*00c0*/ 	.short	0x0002
        /*00c2*/ 	.short	0x0010
        /*00c4*/ 	.byte	0x00, 0xf4, 0x21, 0x00


	//----- nvinfo : EIATTR_KPARAM_INFO
	.align		4
.L_40:
        /*00c8*/ 	.byte	0x04, 0x17
        /*00ca*/ 	.short	(.L_42 - .L_41)
.L_41:
        /*00cc*/ 	.word	0x00000000
        /*00d0*/ 	.short	0x0001
        /*00d2*/ 	.short	0x0008
        /*00d4*/ 	.byte	0x00, 0xf4, 0x21, 0x00


	//----- nvinfo : EIATTR_KPARAM_INFO
	.align		4
.L_42:
        /*00d8*/ 	.byte	0x04, 0x17
        /*00da*/ 	.short	(.L_44 - .L_43)
.L_43:
        /*00dc*/ 	.word	0x00000000
        /*00e0*/ 	.short	0x0000
        /*00e2*/ 	.short	0x0000
        /*00e4*/ 	.byte	0x00, 0xf4, 0x21, 0x00


	//----- nvinfo : EIATTR_EXPLICIT_CLUSTER
	.align		4
.L_44:
        /*00e8*/ 	.byte	0x01, 0x3e
	.zero		2


	//----- nvinfo : EIATTR_CTA_PER_CLUSTER
	.align		4
        /*00ec*/ 	.byte	0x04, 0x3d
        /*00ee*/ 	.short	(.L_46 - .L_45)
.L_45:
        /*00f0*/ 	.word	0x00000004
        /*00f4*/ 	.word	0x00000001
        /*00f8*/ 	.word	0x00000001


	//----- nvinfo : EIATTR_AT_ENTRY_FRAGMENTS
	.align		4
.L_46:
        /*00fc*/ 	.byte	0x04, 0x4f
        /*00fe*/ 	.short	(.L_48 - .L_47)


	//   ....[0]....
.L_47:
        /*0100*/ 	.word	0x00000004


	//----- nvinfo : EIATTR_RESERVED_SMEM_USED
	.align		4
.L_48:
        /*0104*/ 	.byte	0x01, 0x41
	.zero		2


	//----- nvinfo : EIATTR_SPARSE_MMA_MASK
	.align		4
        /*0108*/ 	.byte	0x03, 0x50
        /*010a*/ 	.short	0x0000


	//----- nvinfo : EIATTR_TCGEN05_1CTA_USED
	.align		4
        /*010c*/ 	.byte	0x01, 0x51
	.zero		2


	//----- nvinfo : EIATTR_MAXREG_COUNT
	.align		4
        /*0110*/ 	.byte	0x03, 0x1b
        /*0112*/ 	.short	0x00ff


	//----- nvinfo : EIATTR_NUM_BARRIERS
	.align		4
        /*0114*/ 	.byte	0x02, 0x4c
        /*0116*/ 	.byte	0x01
	.zero		1


	//----- nvinfo : EIATTR_ANNOTATIONS
	.align		4
        /*0118*/ 	.byte	0x04, 0x55
        /*011a*/ 	.short	(.L_50 - .L_49)


	//   ....[0]....
.L_49:
        /*011c*/ 	.word	0x00000001
        /*0120*/ 	.byte	0x50, 0x0b, 0x00, 0x00, 0x01, 0x00, 0x00, 0x00, 0x90, 0x0b, 0x00, 0x00, 0x01, 0x00, 0x00, 0x00
        /* <DEDUP_REMOVED lines=872> */
        /*37b0*/ 	.byte	0x90, 0xfa, 0x01, 0x00, 0x01, 0x00, 0x00, 0x00, 0xb0, 0xfa, 0x01, 0x00


	//----- nvinfo : EIATTR_INT_WARP_WIDE_INSTR_OFFSETS
	.align		4
.L_50:
        /*37bc*/ 	.byte	0x04, 0x31
        /*37be*/ 	.short	(.L_52 - .L_51)


	//   ....[0]....
.L_51:
        /*37c0*/ 	.word	0x00006f00


	//   ....[1]....
        /*37c4*/ 	.word	0x00006fc0


	//   ....[2]....
        /*37c8*/ 	.word	0x000070b0


	//   ....[3]....
        /*37cc*/ 	.word	0x0001ff50


	//   ....[4]....
        /*37d0*/ 	.word	0x0001ffa0


	//----- nvinfo : EIATTR_COOP_GROUP_MASK_REGIDS
	.align		4
.L_52:
        /*37d4*/ 	.byte	0x04, 0x29
        /*37d6*/ 	.short	(.L_54 - .L_53)


	//   ....[0]....
.L_53:
        /*37d8*/ 	.word	0xffffffff


	//   ....[1]....
        /*37dc*/ 	.word	0xffffffff


	//   ....[2]....
        /*37e0*/ 	.word	0xffffffff


	//   ....[3]....
        /*37e4*/ 	.word	0xffffffff


	//----- nvinfo : EIATTR_COOP_GROUP_INSTR_OFFSETS
	.align		4
.L_54:
        /*37e8*/ 	.byte	0x04, 0x28
        /*37ea*/ 	.short	(.L_56 - .L_55)


	//   ....[0]....
.L_55:
        /*37ec*/ 	.word	0x00000070


	//   ....[1]....
        /*37f0*/ 	.word	0x00000330


	//   ....[2]....
        /*37f4*/ 	.word	0x0001fde0


	//   ....[3]....
        /*37f8*/ 	.word	0x00020050


	//----- nvinfo : EIATTR_VRC_CTA_INIT_COUNT
	.align		4
.L_56:
        /*37fc*/ 	.byte	0x02, 0x4a
        /*37fe*/ 	.byte	0x80
	.zero		1


	//----- nvinfo : EIATTR_MBARRIER_INSTR_OFFSETS
	.align		4
        /*3800*/ 	.byte	0x04, 0x39
        /*3802*/ 	.short	(.L_58 - .L_57)


	//   ....[0]....
.L_57:
        /*3804*/ 	.word	0x00007020
        /*3808*/ 	.word	0x000000ff
        /*380c*/ 	.word	0x00000000
        /*3810*/ 	.short	0x0100
        /*3812*/ 	.byte	0x04
	.zero		1


	//   ....[1]....
        /*3814*/ 	.word	0x00007170
        /*3818*/ 	.word	0x000000ff
        /*381c*/ 	.word	0x00038008
        /*3820*/ 	.short	0x0100
        /*3822*/ 	.byte	0x09
	.zero		1


	//   ....[2]....
        /*3824*/ 	.word	0x00015880
        /*3828*/ 	.word	0x000000ff
        /*382c*/ 	.word	0x00000000
        /*3830*/ 	.short	0x010a
        /*3832*/ 	.byte	0x04
	.zero		1


	//   ....[3]....
        /*3834*/ 	.word	0x0001e5b0
        /*3838*/ 	.word	0x000000ff
        /*383c*/ 	.word	0x00000000
        /*3840*/ 	.short	0x010a
        /*3842*/ 	.byte	0x04
	.zero		1


	//   ....[4]....
        /*3844*/ 	.word	0x0001e7e0
        /*3848*/ 	.word	0x000000ff
        /*384c*/ 	.word	0x00038000
        /*3850*/ 	.short	0x0108
        /*3852*/ 	.byte	0x09
	.zero		1


	//   ....[5]....
        /*3854*/ 	.word	0x0001e900
        /*3858*/ 	.word	0x000000ff
        /*385c*/ 	.word	0x00038008
        /*3860*/ 	.short	0x0108
        /*3862*/ 	.byte	0x09
	.zero		1


	//   ....[6]....
        /*3864*/ 	.word	0x00020070
        /*3868*/ 	.word	0x000000ff
        /*386c*/ 	.word	0x00000000
        /*3870*/ 	.short	0x010a
        /*3872*/ 	.byte	0x04
	.zero		1


	//   ....[7]....
        /*3874*/ 	.word	0x000200a0
        /*3878*/ 	.word	0x000000ff
        /*387c*/ 	.word	0x00000000
        /*3880*/ 	.short	0x010a
        /*3882*/ 	.byte	0x04
	.zero		1


	//----- nvinfo : EIATTR_NUM_MBARRIERS
	.align		4
.L_58:
        /*3884*/ 	.byte	0x03, 0x38
        /*3886*/ 	.short	0x0002


	//----- nvinfo : EIATTR_EXIT_INSTR_OFFSETS
	.align		4
        /*3888*/ 	.byte	0x04, 0x1c
        /*388a*/ 	.short	(.L_60 - .L_59)


	//   ....[0]....
.L_59:
        /*388c*/ 	.word	0x00020060


	//----- nvinfo : EIATTR_REQNTID
	.align		4
.L_60:
        /*3890*/ 	.byte	0x04, 0x10
        /*3892*/ 	.short	(.L_62 - .L_61)
.L_61:
        /*3894*/ 	.word	0x00000080
        /*3898*/ 	.word	0x00000001
        /*389c*/ 	.word	0x00000001


	//----- nvinfo : EIATTR_CRS_STACK_SIZE
	.align		4
.L_62:
        /*38a0*/ 	.byte	0x04, 0x1e
        /*38a2*/ 	.short	(.L_64 - .L_63)
.L_63:
        /*38a4*/ 	.word	0x00000000


	//----- nvinfo : EIATTR_CBANK_PARAM_SIZE
	.align		4
.L_64:
        /*38a8*/ 	.byte	0x03, 0x19
        /*38aa*/ 	.short	0x0050


	//----- nvinfo : EIATTR_PARAM_CBANK
	.align		4
        /*38ac*/ 	.byte	0x04, 0x0a
        /*38ae*/ 	.short	(.L_66 - .L_65)
	.align		4
.L_65:
        /*38b0*/ 	.word	index@(.nv.constant0.matmul_kernel)
        /*38b4*/ 	.short	0x0380
        /*38b6*/ 	.short	0x0050


	//----- nvinfo : EIATTR_SW_WAR
	.align		4
.L_66:
        /*38b8*/ 	.byte	0x04, 0x36
        /*38ba*/ 	.short	(.L_68 - .L_67)
.L_67:
        /*38bc*/ 	.word	0x00000008
.L_68:


//--------------------- .nv.compat                --------------------------
	.section	.nv.compat,"",@"SHT_CUDA_COMPAT_INFO"
	.align	4
        /*0000*/ 	.byte	0x02, 0x02, 0x02, 0x00, 0x02, 0x05, 0x05, 0x00, 0x02, 0x03, 0x00, 0x00, 0x02, 0x06, 0x01, 0x00


//--------------------- .nv.callgraph             --------------------------
	.section	.nv.callgraph,"",@"SHT_CUDA_CALLGRAPH"
	.align	4
	.sectionentsize	8
	.align		4
        /*0000*/ 	.word	0x00000000
	.align		4
        /*0004*/ 	.word	0xffffffff
	.align		4
        /*0008*/ 	.word	0x00000000
	.align		4
        /*000c*/ 	.word	0xfffffffe
	.align		4
        /*0010*/ 	.word	0x00000000
	.align		4
        /*0014*/ 	.word	0xfffffffd
	.align		4
        /*0018*/ 	.word	0x00000000
	.align		4
        /*001c*/ 	.word	0xfffffffc


//--------------------- .text.matmul_kernel       --------------------------
	.section	.text.matmul_kernel,"ax",@progbits
	.align	128
        .global         matmul_kernel
        .type           matmul_kernel,@function
        .size           matmul_kernel,(.L_x_21 - matmul_kernel)
        .other          matmul_kernel,@"STO_CUDA_ENTRY STV_DEFAULT"
matmul_kernel:
.text.matmul_kernel:
[----:B------:R-:W1:Y:S01]  /*0000*/  LDC R1, c[0x0][0x37c] ;  /* 0x0000df00ff017b82 */ /* 0x000e620000000800 */
[----:B------:R-:W2:Y:S01]  /*0010*/  S2R R3, SR_TID.X ;  /* 0x0000000000037919 */ /* 0x000ea20000002100 */
[----:B-1----:R-:W-:Y:S01]  /*0020*/  VIADD R1, R1, 0xfffff7a8 ;  /* 0xfffff7a801017836 */ /* 0x002fe20000000000 */
[----:B--2---:R-:W-:-:S13]  /*0030*/  ISETP.GE.U32.AND P0, PT, R3, 0x20, PT ;  /* 0x000000200300780c */ /* 0x004fda0003f06070 */
[----:B------:R-:W-:Y:S02]  /*0040*/  VOTEU.ANY UP0, P0 ;  /* 0x0000000000ff7886 */ /* 0x000fe40000000100 */
[----:B------:R-:W-:Y:S05]  /*0050*/  BRA.U UP0, `(.L_x_0) ;  /* 0x0000000100b87547 */ /* 0x000fea000b800000 */
[----:B------:R-:W1:Y:S01]  /*0060*/  S2UR UR6, SR_CgaCtaId ;  /* 0x00000000000679c3 */ /* 0x000e620000008800 */
[----:B------:R-:W-:Y:S01]  /*0070*/  NOP ;  /* 0x0000000000007918 */ /* 0x000fe20000000000 */
[----:B------:R-:W-:Y:S02]  /*0080*/  UMOV UR4, 0x40 ;  /* 0x0000004000047882 */ /* 0x000fe40000000000 */
[----:B-1----:R-:W-:-:S09]  /*0090*/  ULEA UR4, UR6, UR4, 0x18 ;  /* 0x0000000406047291 */ /* 0x002fd2000f8ec0ff */
[----:B------:R-:W1:Y:S01]  /*00a0*/  LDS.U8 R0, [UR4] ;  /* 0x00000004ff007984 */ /* 0x000e620008000000 */
[----:B------:R-:W-:Y:S02]  /*00b0*/  UMOV UR4, 0x400 ;  /* 0x0000040000047882 */ /* 0x000fe40000000000 */
[----:B------:R-:W-:Y:S01]  /*00c0*/  ULEA UR4, UR6, UR4, 0x18 ;  /* 0x0000000406047291 */ /* 0x000fe2000f8ec0ff */
[----:B-1----:R-:W-:-:S13]  /*00d0*/  ISETP.NE.AND P0, PT, R0, RZ, PT ;  /* 0x000000ff0000720c */ /* 0x002fda0003f05270 */
[----:B------:R-:W-:Y:S05]  /*00e0*/  @P0 BRA `(.L_x_1) ;  /* 0x00000000007c0947 */ /* 0x000fea0003800000 */
[----:B------:R-:W-:-:S13]  /*00f0*/  ELECT P0, URZ, PT ;  /* 0x0000000000ff782f */ /* 0x000fda0003800000 */
[----:B------:R-:W-:Y:S05]  /*0100*/  @!P0 BRA `(.L_x_2) ;  /* 0x0000000000848947 */ /* 0x000fea0003800000 */
[----:B------:R-:W-:Y:S01]  /*0110*/  UMOV UR5, 0x8 ;  /* 0x0000000800057882 */ /* 0x000fe20000000000 */
[----:B------:R-:W-:Y:S02]  /*0120*/  IMAD.MOV.U32 R7, RZ, RZ, 0x1 ;  /* 0x00000001ff077424 */ /* 0x000fe400078e00ff */
[----:B------:R-:W-:Y:S02]  /*0130*/  IMAD.MOV.U32 R5, RZ, RZ, 0xff ;  /* 0x000000ffff057424 */ /* 0x000fe400078e00ff */
[----:B------:R-:W-:Y:S04]  /*0140*/  DEPBAR.LE SB1, 0x36 ;  /* 0x00009d800000791a */ /* 0x000fe80000000000 */
[----:B------:R-:W1:Y:S02]  /*0150*/  UTCATOMSWS.FIND_AND_SET.ALIGN UP1, UR5, UR5 ;  /* 0x00000005000575e3 */ /* 0x000e640008020800 */
[----:B-1----:R-:W-:-:S04]  /*0160*/  PLOP3.LUT P0, PT, PT, PT, UP1, 0x80, 0x8 ;  /* 0x000000000008781c */ /* 0x002fc80003f0f018 */
[----:B------:R-:W-:-:S04]  /*0170*/  SEL R0, RZ, 0xffffffff, !P0 ;  /* 0xffffffffff007807 */ /* 0x000fc80004000000 */
[----:B------:R-:W-:Y:S01]  /*0180*/  ISETP.NE.AND P0, PT, R0, RZ, PT ;  /* 0x000000ff0000720c */ /* 0x000fe20003f05270 */
[----:B------:R-:W-:-:S12]  /*0190*/  IMAD.U32 R0, RZ, RZ, UR5 ;  /* 0x00000005ff007e24 */ /* 0x000fd8000f8e00ff */
[----:B------:R-:W-:Y:S05]  /*01a0*/  @P0 BRA `(.L_x_3) ;  /* 0x0000000000240947 */ /* 0x000fea0003800000 */
.L_x_4:
[----:B------:R-:W-:Y:S05]  /*01b0*/  NANOSLEEP 0x64 ;  /* 0x000000640000795d */ /* 0x000fea0003800000 */
[----:B------:R-:W-:-:S05]  /*01c0*/  UMOV UR5, 0x8 ;  /* 0x0000000800057882 */ /* 0x000fca0000000000 */
[----:B------:R-:W-:Y:S04]  /*01d0*/  DEPBAR.LE SB1, 0x36 ;  /* 0x00009d800000791a */ /* 0x000fe80000000000 */
[----:B------:R-:W1:Y:S02]  /*01e0*/  UTCATOMSWS.FIND_AND_SET.ALIGN UP1, UR5, UR5 ;  /* 0x00000005000575e3 */ /* 0x000e640008020800 */
[----:B-1----:R-:W-:-:S04]  /*01f0*/  PLOP3.LUT P0, PT, PT, PT, UP1, 0x80, 0x8 ;  /* 0x000000000008781c */ /* 0x002fc80003f0f018 */
[----:B------:R-:W-:-:S04]  /*0200*/  SEL R0, RZ, 0xffffffff, !P0 ;  /* 0xffffffffff007807 */ /* 0x000fc80004000000 */
[----:B------:R-:W-:Y:S01]  /*0210*/  ISETP.NE.AND P0, PT, R0, RZ, PT ;  /* 0x000000ff0000720c */ /* 0x000fe20003f05270 */
[----:B------:R-:W-:-:S12]  /*0220*/  IMAD.U32 R0, RZ, RZ, UR5 ;  /* 0x00000005ff007e24 */ /* 0x000fd8000f8e00ff */
[----:B------:R-:W-:Y:S05]  /*0230*/  @!P0 BRA `(.L_x_4) ;  /* 0xfffffffc00dc8947 */ /* 0x000fea000383ffff */
.L_x_3:
[C---:B------:R-:W-:Y:S01]  /*0240*/  VIADD R4, R0.reuse, 0x10 ;  /* 0x0000001000047836 */ /* 0x040fe20000000000 */
[----:B------:R-:W-:Y:S01]  /*0250*/  UMOV UR5, 0x50 ;  /* 0x0000005000057882 */ /* 0x000fe20000000000 */
[----:B------:R-:W-:Y:S01]  /*0260*/  SHF.L.U32 R2, R5, R0, RZ ;  /* 0x0000000005027219 */ /* 0x000fe200000006ff */
[----:B------:R-:W-:Y:S01]  /*0270*/  ULEA UR5, UR6, UR5, 0x18 ;  /* 0x0000000506057291 */ /* 0x000fe2000f8ec0ff */
[----:B------:R-:W-:Y:S01]  /*0280*/  IMAD.SHL.U32 R0, R0, 0x20, RZ ;  /* 0x0000002000007824 */ /* 0x000fe200078e00ff */
[----:B------:R-:W-:-:S04]  /*0290*/  SHF.L.U32 R5, R7, R4, RZ ;  /* 0x0000000407057219 */ /* 0x000fc800000006ff */
[----:B------:R-:W-:-:S05]  /*02a0*/  LOP3.LUT R2, R5, R2, RZ, 0xfc, !PT ;  /* 0x0000000205027212 */ /* 0x000fca00078efcff */
[----:B------:R1:W-:Y:S04]  /*02b0*/  ATOMS.OR RZ, [UR5], R2 ;  /* 0x00000002ffff798c */ /* 0x0003e8000b000005 */
[----:B------:R1:W-:Y:S01]  /*02c0*/  STS [UR4], R0 ;  /* 0x00000000ff007988 */ /* 0x0003e20008000804 */
[----:B------:R-:W-:Y:S05]  /*02d0*/  BRA `(.L_x_2) ;  /* 0x0000000000107947 */ /* 0x000fea0003800000 */
.L_x_1:
[----:B------:R-:W-:Y:S01]  /*02e0*/  IMAD.MOV.U32 R0, RZ, RZ, -0x1 ;  /* 0xffffffffff007424 */ /* 0x000fe200078e00ff */
[----:B------:R-:W-:-:S04]  /*02f0*/  MOV R4, 0x320 ;  /* 0x0000032000047802 */ /* 0x000fc80000000f00 */
[----:B------:R1:W-:Y:S03]  /*0300*/  STS [UR4], R0 ;  /* 0x00000000ff007988 */ /* 0x0003e60008000804 */
[----:B-1----:R-:W-:Y:S05]  /*0310*/  CALL.REL.NOINC `($__internal_1_$__cuda_sm10x_tcgen05_guardrail_trap_phase_invalid_during_alloc) ;  /* 0x000001fc00787944 */ /* 0x002fea0003c00000 */
.L_x_2:
[----:B------:R-:W-:Y:S05]  /*0320*/  WARPSYNC.ALL ;  /* 0x0000000000007948 */ /* 0x000fea0003800000 */
[----:B------:R-:W-:Y:S01]  /*0330*/  NOP ;  /* 0x0000000000007918 */ /* 0x000fe20000000000 */
.L_x_0:
[----:B------:R-:W2:Y:S08]  /*0340*/  LDC.64 R108, c[0x0][0x398] ;  /* 0x0000e600ff6c7b82 */ /* 0x000eb00000000a00 */
[----:B------:R-:W3:Y:S02]  /*0350*/  S2UR UR5, SR_CgaSize ;  /* 0x00000000000579c3 */ /* 0x000ee40000008a00 */
[----:B---3--:R-:W-:-:S12]  /*0360*/  UIMAD UR5, UR5, -0xa0, URZ ;  /* 0xffffff60050578a4 */ /* 0x008fd8000f8e02ff */
[----:B------:R-:W3:Y:S01]  /*0370*/  LDCU UR5, c[0x0][UR5+0x2b0] ;  /* 0x00005600050577ac */ /* 0x000ee20008000800 */
[----:B------:R-:W4:Y:S01]  /*0380*/  LDCU UR6, c[0x0][0x3b0] ;  /* 0x00007600ff0677ac */ /* 0x000f220008000800 */
[----:B------:R-:W5:Y:S01]  /*0390*/  S2UR UR4, SR_CTAID.X ;  /* 0x00000000000479c3 */ /* 0x000f620000002500 */
[----:B------:R-:W1:Y:S01]  /*03a0*/  LDCU.128 UR12, c[0x0][0x380] ;  /* 0x00007000ff0c77ac */ /* 0x000e620008000c00 */
[----:B------:R-:W-:Y:S01]  /*03b0*/  UMOV UR9, 0x400 ;  /* 0x0000040000097882 */ /* 0x000fe20000000000 */
[----:B------:R-:W1:Y:S02]  /*03c0*/  LDCU.64 UR22, c[0x0][0x358] ;  /* 0x00006b00ff1677ac */ /* 0x000e640008000a00 */
[----:B-12---:R-:W-:-:S05]  /*03d0*/  VIADD R0, R109, 0xff ;  /* 0x000000ff6d007836 */ /* 0x006fca0000000000 */
[----:B------:R-:W-:Y:S02]  /*03e0*/  SHF.R.S32.HI R5, RZ, 0x1f, R0 ;  /* 0x0000001fff057819 */ /* 0x000fe40000011400 */
[----:B-----5:R-:W-:Y:S02]  /*03f0*/  I2FP.F32.U32 R6, UR4 ;  /* 0x0000000400067c45 */ /* 0x020fe40008201000 */
[----:B------:R-:W-:-:S03]  /*0400*/  LEA.HI R5, R5, R0, RZ, 0x8 ;  /* 0x0000000005057211 */ /* 0x000fc600078f40ff */
[----:B---3--:R-:W-:Y:S01]  /*0410*/  FMUL R6, R6, UR5 ;  /* 0x0000000506067c20 */ /* 0x008fe20008400000 */
[----:B------:R-:W-:Y:S01]  /*0420*/  SHF.R.S32.HI R5, RZ, 0x8, R5 ;  /* 0x00000008ff057819 */ /* 0x000fe20000011405 */
[----:B------:R-:W1:Y:S02]  /*0430*/  S2UR UR5, SR_CgaCtaId ;  /* 0x00000000000579c3 */ /* 0x000e640000008800 */
[----:B------:R-:W-:Y:S02]  /*0440*/  F2I.U32.TRUNC.NTZ R9, R6 ;  /* 0x0000000600097305 */ /* 0x000fe4000020f000 */
[----:B------:R-:W-:-:S05]  /*0450*/  IMAD.SHL.U32 R2, R5, 0x8, RZ ;  /* 0x0000000805027824 */ /* 0x000fca00078e00ff */
[----:B------:R-:W-:-:S04]  /*0460*/  IABS R7, R2 ;  /* 0x0000000200077213 */ /* 0x000fc80000000000 */
[----:B------:R-:W2:Y:S01]  /*0470*/  I2F.RP R0, R7 ;  /* 0x0000000700007306 */ /* 0x000ea20000209400 */
[----:B-1----:R-:W-:Y:S02]  /*0480*/  USHF.L.U32 UR4, UR5, 0x6, URZ ;  /* 0x0000000605047899 */ /* 0x002fe400080006ff */
[----:B------:R-:W-:-:S05]  /*0490*/  ULEA UR9, UR5, UR9, 0x18 ;  /* 0x0000000905097291 */ /* 0x000fca000f8ec0ff */
[----:B--2---:R-:W1:Y:S01]  /*04a0*/  MUFU.RCP R0, R0 ;  /* 0x0000000000007308 */ /* 0x004e620000001000 */
[----:B------:R-:W-:Y:S01]  /*04b0*/  ULOP3.LUT UR4, UR4, 0xc0, URZ, 0xc0, !UPT ;  /* 0x000000c004047892 */ /* 0x000fe2000f8ec0ff */
[----:B-1----:R-:W-:Y:S01]  /*04c0*/  VIADD R4, R0, 0xffffffe ;  /* 0x0ffffffe00047836 */ /* 0x002fe20000000000 */
[----:B------:R-:W-:-:S05]  /*04d0*/  IABS R0, R9 ;  /* 0x0000000900007213 */ /* 0x000fca0000000000 */
[----:B------:R1:W2:Y:S02]  /*04e0*/  F2I.FTZ.U32.TRUNC.NTZ R5, R4 ;  /* 0x0000000400057305 */ /* 0x0002a4000021f000 */
[----:B-1----:R-:W-:Y:S01]  /*04f0*/  IMAD.MOV.U32 R4, RZ, RZ, RZ ;  /* 0x000000ffff047224 */ /* 0x002fe200078e00ff */
[----:B--2---:R-:W-:-:S05]  /*0500*/  IADD3 R8, PT, PT, RZ, -R5, RZ ;  /* 0x80000005ff087210 */ /* 0x004fca0007ffe0ff */
[----:B------:R-:W-:Y:S01]  /*0510*/  IMAD R11, R8, R7, RZ ;  /* 0x00000007080b7224 */ /* 0x000fe200078e02ff */
[----:B------:R-:W-:-:S03]  /*0520*/  IABS R8, R2 ;  /* 0x0000000200087213 */ /* 0x000fc60000000000 */
[----:B------:R-:W-:-:S04]  /*0530*/  IMAD.HI.U32 R5, R5, R11, R4 ;  /* 0x0000000b05057227 */ /* 0x000fc800078e0004 */
[----:B------:R-:W-:Y:S02]  /*0540*/  IMAD.MOV R4, RZ, RZ, -R8 ;  /* 0x000000ffff047224 */ /* 0x000fe400078e0a08 */
[----:B------:R-:W-:-:S04]  /*0550*/  IMAD.HI.U32 R5, R5, R0, RZ ;  /* 0x0000000005057227 */ /* 0x000fc800078e00ff */
[----:B------:R-:W-:Y:S01]  /*0560*/  IMAD R0, R5, R4, R0 ;  /* 0x0000000405007224 */ /* 0x000fe200078e0200 */
[----:B------:R-:W-:Y:S04]  /*0570*/  BAR.SYNC.DEFER_BLOCKING 0x0 ;  /* 0x0000000000007b1d */ /* 0x000fe80000010000 */
[----:B------:R-:W-:-:S13]  /*0580*/  ISETP.GT.U32.AND P1, PT, R7, R0, PT ;  /* 0x000000000700720c */ /* 0x000fda0003f24070 */
[----:B------:R-:W-:Y:S02]  /*0590*/  @!P1 IMAD.IADD R0, R0, 0x1, -R7 ;  /* 0x0000000100009824 */ /* 0x000fe400078e0a07 */
[----:B------:R-:W-:Y:S01]  /*05a0*/  @!P1 VIADD R5, R5, 0x1 ;  /* 0x0000000105059836 */ /* 0x000fe20000000000 */
[----:B------:R-:W-:Y:S02]  /*05b0*/  ISETP.NE.AND P1, PT, R2, RZ, PT ;  /* 0x000000ff0200720c */ /* 0x000fe40003f25270 */
[----:B------:R-:W-:Y:S02]  /*05c0*/  ISETP.GE.U32.AND P0, PT, R0, R7, PT ;  /* 0x000000070000720c */ /* 0x000fe40003f06070 */
[----:B------:R-:W-:-:S04]  /*05d0*/  LOP3.LUT R0, R9, R2, RZ, 0x3c, !PT ;  /* 0x0000000209007212 */ /* 0x000fc800078e3cff */
[----:B------:R-:W-:Y:S01]  /*05e0*/  ISETP.GE.AND P2, PT, R0, RZ, PT ;  /* 0x000000ff0000720c */ /* 0x000fe20003f46270 */
[----:B------:R-:W-:-:S06]  /*05f0*/  VIADD R0, R108, 0x7f ;  /* 0x0000007f6c007836 */ /* 0x000fcc0000000000 */
[----:B------:R-:W-:-:S04]  /*0600*/  @P0 VIADD R5, R5, 0x1 ;  /* 0x0000000105050836 */ /* 0x000fc80000000000 */
[----:B------:R-:W-:Y:S01]  /*0610*/  IMAD.MOV.U32 R4, RZ, RZ, R5 ;  /* 0x000000ffff047224 */ /* 0x000fe200078e0005 */
[----:B------:R-:W-:-:S03]  /*0620*/  SHF.R.S32.HI R5, RZ, 0x1f, R0 ;  /* 0x0000001fff057819 */ /* 0x000fc60000011400 */
[----:B------:R-:W-:Y:S01]  /*0630*/  @!P2 IMAD.MOV R4, RZ, RZ, -R4 ;  /* 0x000000ffff04a224 */ /* 0x000fe200078e0a04 */
[----:B------:R-:W-:Y:S02]  /*0640*/  @!P1 LOP3.LUT R4, RZ, R2, RZ, 0x33, !PT ;  /* 0x00000002ff049212 */ /* 0x000fe400078e33ff */
[----:B------:R-:W-:-:S03]  /*0650*/  LEA.HI R5, R5, R0, RZ, 0x7 ;  /* 0x0000000005057211 */ /* 0x000fc600078f38ff */
[----:B------:R-:W-:Y:S02]  /*0660*/  IMAD.SHL.U32 R12, R4, 0x8, RZ ;  /* 0x00000008040c7824 */ /* 0x000fe400078e00ff */
[----:B------:R-:W-:-:S03]  /*0670*/  IMAD.MOV R4, RZ, RZ, -R4 ;  /* 0x000000ffff047224 */ /* 0x000fc600078e0a04 */
[----:B------:R-:W-:Y:S01]  /*0680*/  LEA.HI.SX32 R5, R5, -R12, 0x19 ;  /* 0x8000000c05057211 */ /* 0x000fe200078fcaff */
[----:B------:R-:W-:Y:S01]  /*0690*/  IMAD R13, R2, R4, R9 ;  /* 0x00000004020d7224 */ /* 0x000fe200078e0209 */
[----:B------:R-:W-:Y:S02]  /*06a0*/  IABS R4, R109 ;  /* 0x0000006d00047213 */ /* 0x000fe40000000000 */
[----:B------:R-:W-:Y:S02]  /*06b0*/  VIMNMX R14, PT, PT, R5, 0x8, PT ;  /* 0x00000008050e7848 */ /* 0x000fe40003fe0100 */
[----:B------:R-:W-:Y:S01]  /*06c0*/  IABS R5, R108 ;  /* 0x0000006c00057213 */ /* 0x000fe20000000000 */
[----:B------:R-:W-:Y:S01]  /*06d0*/  I2F.RP R10, R4 ;  /* 0x00000004000a7306 */ /* 0x000fe20000209400 */
[----:B------:R-:W-:-:S07]  /*06e0*/  IABS R11, R14 ;  /* 0x0000000e000b7213 */ /* 0x000fce0000000000 */
[----:B------:R-:W1:Y:S08]  /*06f0*/  I2F.RP R0, R11 ;  /* 0x0000000b00007306 */ /* 0x000e700000209400 */
[----:B------:R-:W2:Y:S08]  /*0700*/  I2F.RP R2, R5 ;  /* 0x0000000500027306 */ /* 0x000eb00000209400 */
[----:B-1----:R-:W1:Y:S08]  /*0710*/  MUFU.RCP R0, R0 ;  /* 0x0000000000007308 */ /* 0x002e700000001000 */
[----:B--2---:R-:W-:Y:S08]  /*0720*/  MUFU.RCP R2, R2 ;  /* 0x0000000200027308 */ /* 0x004ff00000001000 */
[----:B------:R-:W-:Y:S01]  /*0730*/  MUFU.RCP R10, R10 ;  /* 0x0000000a000a7308 */ /* 0x000fe20000001000 */
[----:B-1----:R-:W-:Y:S01]  /*0740*/  VIADD R6, R0, 0xffffffe ;  /* 0x0ffffffe00067836 */ /* 0x002fe20000000000 */
[----:B------:R-:W-:-:S06]  /*0750*/  IABS R0, R13 ;  /* 0x0000000d00007213 */ /* 0x000fcc0000000000 */
[----:B------:R1:W2:Y:S02]  /*0760*/  F2I.FTZ.U32.TRUNC.NTZ R7, R6 ;  /* 0x0000000600077305 */ /* 0x0002a4000021f000 */
[----:B-1----:R-:W-:Y:S01]  /*0770*/  IMAD.MOV.U32 R6, RZ, RZ, RZ ;  /* 0x000000ffff067224 */ /* 0x002fe200078e00ff */
[----:B--2---:R-:W-:-:S05]  /*0780*/  IADD3 R8, PT, PT, RZ, -R7, RZ ;  /* 0x80000007ff087210 */ /* 0x004fca0007ffe0ff */
[----:B------:R-:W-:Y:S01]  /*0790*/  IMAD R9, R8, R11, RZ ;  /* 0x0000000b08097224 */ /* 0x000fe200078e02ff */
[----:B------:R-:W-:-:S03]  /*07a0*/  IABS R8, R14 ;  /* 0x0000000e00087213 */ /* 0x000fc60000000000 */
[----:B------:R-:W-:-:S04]  /*07b0*/  IMAD.HI.U32 R6, R7, R9, R6 ;  /* 0x0000000907067227 */ /* 0x000fc800078e0006 */
[----:B------:R-:W-:Y:S02]  /*07c0*/  IMAD.MOV.U32 R7, RZ, RZ, R0 ;  /* 0x000000ffff077224 */ /* 0x000fe400078e0000 */
[----:B------:R-:W-:Y:S02]  /*07d0*/  IMAD.MOV R0, RZ, RZ, -R8 ;  /* 0x000000ffff007224 */ /* 0x000fe400078e0a08 */
[----:B------:R-:W-:-:S04]  /*07e0*/  IMAD.HI.U32 R6, R6, R7, RZ ;  /* 0x0000000706067227 */ /* 0x000fc800078e00ff */
[----:B------:R-:W-:Y:S02]  /*07f0*/  IMAD R0, R6, R0, R7 ;  /* 0x0000000006007224 */ /* 0x000fe400078e0207 */
[----:B------:R-:W-:Y:S02]  /*0800*/  VIADD R7, R2, 0xffffffe ;  /* 0x0ffffffe02077836 */ /* 0x000fe40000000000 */
[----:B------:R-:W-:Y:S01]  /*0810*/  VIADD R8, R10, 0xffffffe ;  /* 0x0ffffffe0a087836 */ /* 0x000fe20000000000 */
[----:B------:R-:W-:-:S03]  /*0820*/  ISETP.GT.U32.AND P1, PT, R11, R0, PT ;  /* 0x000000000b00720c */ /* 0x000fc60003f24070 */
[----:B------:R-:W1:Y:S08]  /*0830*/  F2I.FTZ.U32.TRUNC.NTZ R7, R7 ;  /* 0x0000000700077305 */ /* 0x000e70000021f000 */
[----:B------:R2:W3:Y:S02]  /*0840*/  F2I.FTZ.U32.TRUNC.NTZ R9, R8 ;  /* 0x0000000800097305 */ /* 0x0004e4000021f000 */
[----:B------:R-:W-:-:S02]  /*0850*/  @!P1 IMAD.IADD R0, R0, 0x1, -R11 ;  /* 0x0000000100009824 */ /* 0x000fc400078e0a0b */
[----:B------:R-:W-:Y:S01]  /*0860*/  @!P1 VIADD R6, R6, 0x1 ;  /* 0x0000000106069836 */ /* 0x000fe20000000000 */
[----:B------:R-:W-:Y:S02]  /*0870*/  ISETP.NE.AND P1, PT, R14, RZ, PT ;  /* 0x000000ff0e00720c */ /* 0x000fe40003f25270 */
[----:B------:R-:W-:Y:S02]  /*0880*/  ISETP.GE.U32.AND P0, PT, R0, R11, PT ;  /* 0x0000000b0000720c */ /* 0x000fe40003f06070 */
[----:B------:R-:W-:Y:S01]  /*0890*/  LOP3.LUT R0, R13, R14, RZ, 0x3c, !PT ;  /* 0x0000000e0d007212 */ /* 0x000fe200078e3cff */
[----:B--2---:R-:W-:-:S03]  /*08a0*/  IMAD.MOV.U32 R8, RZ, RZ, RZ ;  /* 0x000000ffff087224 */ /* 0x004fc600078e00ff */
[----:B------:R-:W-:Y:S01]  /*08b0*/  ISETP.GE.AND P2, PT, R0, RZ, PT ;  /* 0x000000ff0000720c */ /* 0x000fe20003f46270 */
[----:B-1----:R-:W-:Y:S01]  /*08c0*/  IMAD.MOV R0, RZ, RZ, -R7 ;  /* 0x000000ffff007224 */ /* 0x002fe200078e0a07 */
[----:B---3--:R-:W-:-:S03]  /*08d0*/  IADD3 R15, PT, PT, RZ, -R9, RZ ;  /* 0x80000009ff0f7210 */ /* 0x008fc60007ffe0ff */
[----:B------:R-:W-:Y:S02]  /*08e0*/  IMAD R11, R0, R5, RZ ;  /* 0x00000005000b7224 */ /* 0x000fe400078e02ff */
[----:B------:R-:W-:-:S04]  /*08f0*/  @P0 VIADD R6, R6, 0x1 ;  /* 0x0000000106060836 */ /* 0x000fc80000000000 */
[----:B------:R-:W-:Y:S02]  /*0900*/  IMAD.MOV.U32 R2, RZ, RZ, R6 ;  /* 0x000000ffff027224 */ /* 0x000fe400078e0006 */
[----:B------:R-:W-:Y:S02]  /*0910*/  IMAD.MOV.U32 R6, RZ, RZ, RZ ;  /* 0x000000ffff067224 */ /* 0x000fe400078e00ff */
[----:B------:R-:W-:Y:S01]  /*0920*/  @!P2 IMAD.MOV R2, RZ, RZ, -R2 ;  /* 0x000000ffff02a224 */ /* 0x000fe200078e0a02 */
[----:B------:R-:W-:Y:S01]  /*0930*/  @!P1 LOP3.LUT R2, RZ, R14, RZ, 0x33, !PT ;  /* 0x0000000eff029212 */ /* 0x000fe200078e33ff */
[----:B------:R-:W-:-:S04]  /*0940*/  IMAD.HI.U32 R7, R7, R11, R6 ;  /* 0x0000000b07077227 */ /* 0x000fc800078e0006 */
[----:B------:R-:W-:Y:S01]  /*0950*/  IMAD.MOV R41, RZ, RZ, -R2 ;  /* 0x000000ffff297224 */ /* 0x000fe200078e0a02 */
[----:B------:R-:W-:Y:S01]  /*0960*/  LEA R2, R2, UR4, 0x8 ;  /* 0x0000000402027c11 */ /* 0x000fe2000f8e40ff */
[----:B------:R-:W-:Y:S01]  /*0970*/  IMAD R11, R15, R4, RZ ;  /* 0x000000040f0b7224 */ /* 0x000fe200078e02ff */
[----:B------:R-:W1:Y:S01]  /*0980*/  LDCU UR4, c[0x0][0x3a4] ;  /* 0x00007480ff0477ac */ /* 0x000e620008000800 */
[----:B------:R-:W-:Y:S01]  /*0990*/  IMAD R41, R14, R41, R13 ;  /* 0x000000290e297224 */ /* 0x000fe200078e020d */
[----:B------:R-:W-:Y:S01]  /*09a0*/  IABS R0, R2 ;  /* 0x0000000200007213 */ /* 0x000fe20000000000 */
[----:B------:R-:W-:Y:S01]  /*09b0*/  IMAD.HI.U32 R6, R9, R11, R8 ;  /* 0x0000000b09067227 */ /* 0x000fe200078e0008 */
[C---:B------:R-:W-:Y:S02]  /*09c0*/  IADD3 R134, PT, PT, R2.reuse, 0x5, RZ ;  /* 0x0000000502867810 */ /* 0x040fe40007ffe0ff */
[C---:B------:R-:W-:Y:S01]  /*09d0*/  IADD3 R96, PT, PT, R2.reuse, 0x17, RZ ;  /* 0x0000001702607810 */ /* 0x040fe20007ffe0ff */
[----:B------:R-:W-:Y:S01]  /*09e0*/  IMAD.MOV.U32 R11, RZ, RZ, R0 ;  /* 0x000000ffff0b7224 */ /* 0x000fe200078e0000 */
[----:B------:R-:W-:Y:S01]  /*09f0*/  IABS R19, R134 ;  /* 0x0000008600137213 */ /* 0x000fe20000000000 */
[----:B------:R-:W-:Y:S01]  /*0a00*/  VIADD R139, R2, 0x2 ;  /* 0x00000002028b7836 */ /* 0x000fe20000000000 */
[----:B------:R-:W-:Y:S01]  /*0a10*/  IABS R57, R96 ;  /* 0x0000006000397213 */ /* 0x000fe20000000000 */
[----:B------:R-:W-:Y:S01]  /*0a20*/  IMAD.HI.U32 R0, R6, R11, RZ ;  /* 0x0000000b06007227 */ /* 0x000fe200078e00ff */
[----:B------:R-:W-:-:S02]  /*0a30*/  IADD3 R72, PT, PT, R2, 0x23, RZ ;  /* 0x0000002302487810 */ /* 0x000fc40007ffe0ff */
[----:B------:R-:W-:Y:S01]  /*0a40*/  IABS R13, R139 ;  /* 0x0000008b000d7213 */ /* 0x000fe20000000000 */
[----:B------:R-:W-:Y:S01]  /*0a50*/  IMAD.MOV R0, RZ, RZ, -R0 ;  /* 0x000000ffff007224 */ /* 0x000fe200078e0a00 */
[----:B------:R-:W-:Y:S01]  /*0a60*/  IABS R81, R72 ;  /* 0x0000004800517213 */ /* 0x000fe20000000000 */
[C---:B------:R-:W-:Y:S01]  /*0a70*/  VIADD R130, R2.reuse, 0x7 ;  /* 0x0000000702827836 */ /* 0x040fe20000000000 */
[----:B------:R-:W-:Y:S01]  /*0a80*/  IADD3 R36, PT, PT, R2, 0x35, RZ ;  /* 0x0000003502247810 */ /* 0x000fe20007ffe0ff */
[----:B------:R-:W-:Y:S01]  /*0a90*/  IMAD R11, R4, R0, R11 ;  /* 0x00000000040b7224 */ /* 0x000fe200078e020b */
[----:B------:R-:W-:Y:S01]  /*0aa0*/  IADD3 R16, PT, PT, R2, 0x3e, RZ ;  /* 0x0000003e02107810 */ /* 0x000fe20007ffe0ff */
[----:B------:R-:W-:Y:S01]  /*0ab0*/  IMAD.HI.U32 R0, R6, R13, RZ ;  /* 0x0000000d06007227 */ /* 0x000fe200078e00ff */
[----:B------:R-:W-:Y:S02]  /*0ac0*/  IABS R23, R130 ;  /* 0x0000008200177213 */ /* 0x000fe40000000000 */
[----:B------:R-:W-:Y:S01]  /*0ad0*/  IABS R119, R36 ;  /* 0x0000002400777213 */ /* 0x000fe20000000000 */
[----:B------:R-:W-:Y:S01]  /*0ae0*/  IMAD.MOV R0, RZ, RZ, -R0 ;  /* 0x000000ffff007224 */ /* 0x000fe200078e0a00 */
[----:B------:R-:W-:Y:S01]  /*0af0*/  ISETP.GT.U32.AND P1, PT, R4, R11, PT ;  /* 0x0000000b0400720c */ /* 0x000fe20003f24070 */
[----:B------:R-:W-:Y:S01]  /*0b00*/  VIADD R140, R2, 0x1 ;  /* 0x00000001028c7836 */ /* 0x000fe20000000000 */
[----:B------:R-:W-:Y:S01]  /*0b10*/  IABS R135, R16 ;  /* 0x0000001000877213 */ /* 0x000fe20000000000 */
[----:B------:R-:W-:-:S02]  /*0b20*/  IMAD R13, R4, R0, R13 ;  /* 0x00000000040d7224 */ /* 0x000fc400078e020d */
[----:B------:R-:W-:Y:S01]  /*0b30*/  IMAD.HI.U32 R0, R6, R19, RZ ;  /* 0x0000001306007227 */ /* 0x000fe200078e00ff */
[----:B------:R-:W-:Y:S01]  /*0b40*/  IABS R9, R140 ;  /* 0x0000008c00097213 */ /* 0x000fe20000000000 */
[----:B------:R-:W-:Y:S01]  /*0b50*/  STL [R1+0x68c], R140 ;  /* 0x00068c8c01007387 */ /* 0x000fe20000100800 */
[----:B------:R-:W-:Y:S01]  /*0b60*/  ISETP.GT.U32.AND P3, PT, R4, R13, PT ;  /* 0x0000000d0400720c */ /* 0x000fe20003f64070 */
[----:B------:R-:W-:Y:S02]  /*0b70*/  IMAD.MOV R0, RZ, RZ, -R0 ;  /* 0x000000ffff007224 */ /* 0x000fe400078e0a00 */
[----:B------:R-:W-:Y:S01]  /*0b80*/  VIADD R124, R2, 0xa ;  /* 0x0000000a027c7836 */ /* 0x000fe20000000000 */
[----:B------:R-:W-:Y:S01]  /*0b90*/  STL [R1+0x688], R139 ;  /* 0x0006888b01007387 */ /* 0x000fe20000100800 */
[----:B------:R-:W-:Y:S02]  /*0ba0*/  IMAD R19, R4, R0, R19 ;  /* 0x0000000004137224 */ /* 0x000fe400078e0213 */
[----:B------:R-:W-:Y:S01]  /*0bb0*/  VIADD R138, R2, 0x3 ;  /* 0x00000003028a7836 */ /* 0x000fe20000000000 */
[----:B------:R-:W-:Y:S01]  /*0bc0*/  IABS R29, R124 ;  /* 0x0000007c001d7213 */ /* 0x000fe20000000000 */
[----:B------:R-:W-:-:S03]  /*0bd0*/  IMAD.HI.U32 R0, R6, R23, RZ ;  /* 0x0000001706007227 */ /* 0x000fc600078e00ff */
[----:B------:R-:W-:Y:S01]  /*0be0*/  IABS R15, R138 ;  /* 0x0000008a000f7213 */ /* 0x000fe20000000000 */
[----:B------:R-:W-:Y:S01]  /*0bf0*/  VIADD R136, R2, 0x4 ;  /* 0x0000000402887836 */ /* 0x000fe20000000000 */
[----:B------:R-:W-:Y:S01]  /*0c00*/  STL [R1+0x780], R138 ;  /* 0x0007808a01007387 */ /* 0x000fe20000100800 */
[----:B------:R-:W-:Y:S02]  /*0c10*/  IMAD.MOV R0, RZ, RZ, -R0 ;  /* 0x000000ffff007224 */ /* 0x000fe400078e0a00 */
[----:B------:R-:W-:Y:S01]  /*0c20*/  IMAD.HI.U32 R8, R6, R9, RZ ;  /* 0x0000000906087227 */ /* 0x000fe200078e00ff */
[----:B------:R-:W-:Y:S01]  /*0c30*/  IABS R17, R136 ;  /* 0x0000008800117213 */ /* 0x000fe20000000000 */
[----:B------:R2:W-:Y:S02]  /*0c40*/  STL [R1+0x77c], R136 ;  /* 0x00077c8801007387 */ /* 0x0005e40000100800 */
[----:B------:R-:W-:Y:S02]  /*0c50*/  IMAD R23, R4, R0, R23 ;  /* 0x0000000004177224 */ /* 0x000fe400078e0217 */
[----:B------:R-:W-:Y:S01]  /*0c60*/  VIADD R120, R2, 0xc ;  /* 0x0000000c02787836 */ /* 0x000fe20000000000 */
[----:B------:R-:W-:Y:S01]  /*0c70*/  STL [R1+0x778], R134 ;  /* 0x0007788601007387 */ /* 0x000fe20000100800 */
[----:B------:R-:W-:-:S02]  /*0c80*/  IMAD.MOV R10, RZ, RZ, -R8 ;  /* 0x000000ffff0a7224 */ /* 0x000fc400078e0a08 */
[----:B------:R-:W-:Y:S01]  /*0c90*/  VIADD R132, R2, 0x6 ;  /* 0x0000000602847836 */ /* 0x000fe20000000000 */
[----:B------:R-:W-:Y:S01]  /*0ca0*/  IABS R33, R120 ;  /* 0x0000007800217213 */ /* 0x000fe20000000000 */
[----:B------:R-:W-:-:S03]  /*0cb0*/  IMAD.HI.U32 R0, R6, R29, RZ ;  /* 0x0000001d06007227 */ /* 0x000fc600078e00ff */
[----:B------:R-:W-:Y:S01]  /*0cc0*/  IABS R21, R132 ;  /* 0x0000008400157213 */ /* 0x000fe20000000000 */
[----:B------:R-:W-:Y:S01]  /*0cd0*/  IMAD.HI.U32 R8, R6, R15, RZ ;  /* 0x0000000f06087227 */ /* 0x000fe200078e00ff */
[----:B------:R-:W-:Y:S03]  /*0ce0*/  STL [R1+0x774], R132 ;  /* 0x0007748401007387 */ /* 0x000fe60000100800 */
[----:B------:R-:W-:Y:S01]  /*0cf0*/  IMAD R9, R4, R10, R9 ;  /* 0x0000000a04097224 */ /* 0x000fe200078e0209 */
[----:B------:R-:W-:Y:S01]  /*0d00*/  STL [R1+0x770], R130 ;  /* 0x0007708201007387 */ /* 0x000fe20000100800 */
[----:B------:R-:W-:Y:S02]  /*0d10*/  IMAD.MOV R0, RZ, RZ, -R0 ;  /* 0x000000ffff007224 */ /* 0x000fe400078e0a00 */
[----:B------:R-:W-:-:S04]  /*0d20*/  IMAD.HI.U32 R10, R6, R17, RZ ;  /* 0x00000011060a7227 */ /* 0x000fc800078e00ff */
[----:B------:R-:W-:Y:S02]  /*0d30*/  IMAD.MOV R8, RZ, RZ, -R8 ;  /* 0x000000ffff087224 */ /* 0x000fe400078e0a08 */
[----:B------:R-:W-:Y:S02]  /*0d40*/  VIADD R128, R2, 0x8 ;  /* 0x0000000802807836 */ /* 0x000fe40000000000 */
[----:B------:R-:W-:Y:S02]  /*0d50*/  IMAD R29, R4, R0, R29 ;  /* 0x00000000041d7224 */ /* 0x000fe400078e021d */
[----:B------:R-:W-:Y:S01]  /*0d60*/  VIADD R114, R2, 0xf ;  /* 0x0000000f02727836 */ /* 0x000fe20000000000 */
[----:B------:R-:W-:Y:S01]  /*0d70*/  IABS R25, R128 ;  /* 0x0000008000197213 */ /* 0x000fe20000000000 */
[----:B------:R-:W-:Y:S01]  /*0d80*/  IMAD.MOV R10, RZ, RZ, -R10 ;  /* 0x000000ffff0a7224 */ /* 0x000fe200078e0a0a */
[----:B------:R-:W-:Y:S01]  /*0d90*/  STL [R1+0x76c], R128 ;  /* 0x00076c8001007387 */ /* 0x000fe20000100800 */
[----:B------:R-:W-:Y:S01]  /*0da0*/  IMAD R15, R4, R8, R15 ;  /* 0x00000008040f7224 */ /* 0x000fe200078e020f */
[----:B------:R-:W-:Y:S01]  /*0db0*/  IABS R39, R114 ;  /* 0x0000007200277213 */ /* 0x000fe20000000000 */
[----:B------:R-:W-:-:S04]  /*0dc0*/  IMAD.HI.U32 R0, R6, R33, RZ ;  /* 0x0000002106007227 */ /* 0x000fc800078e00ff */
[----:B------:R-:W-:-:S04]  /*0dd0*/  IMAD.HI.U32 R8, R6, R21, RZ ;  /* 0x0000001506087227 */ /* 0x000fc800078e00ff */
[----:B------:R-:W-:Y:S02]  /*0de0*/  VIADD R126, R2, 0x9 ;  /* 0x00000009027e7836 */ /* 0x000fe40000000000 */
[C---:B------:R-:W-:Y:S02]  /*0df0*/  IMAD R17, R4.reuse, R10, R17 ;  /* 0x0000000a04117224 */ /* 0x040fe400078e0211 */
[----:B------:R-:W-:Y:S01]  /*0e00*/  IMAD.MOV R0, RZ, RZ, -R0 ;  /* 0x000000ffff007224 */ /* 0x000fe200078e0a00 */
[----:B------:R-:W-:Y:S01]  /*0e10*/  IABS R27, R126 ;  /* 0x0000007e001b7213 */ /* 0x000fe20000000000 */
[----:B------:R-:W-:Y:S01]  /*0e20*/  IMAD.MOV R10, RZ, RZ, -R8 ;  /* 0x000000ffff0a7224 */ /* 0x000fe200078e0a08 */
[----:B------:R-:W-:Y:S01]  /*0e30*/  ISETP.GT.U32.AND P5, PT, R4, R17, PT ;  /* 0x000000110400720c */ /* 0x000fe20003fa4070 */
[----:B------:R-:W-:Y:S01]  /*0e40*/  IMAD.HI.U32 R8, R6, R25, RZ ;  /* 0x0000001906087227 */ /* 0x000fe200078e00ff */
[----:B------:R-:W-:Y:S03]  /*0e50*/  STL [R1+0x768], R126 ;  /* 0x0007687e01007387 */ /* 0x000fe60000100800 */
[----:B------:R-:W-:Y:S01]  /*0e60*/  VIADD R122, R2, 0xb ;  /* 0x0000000b027a7836 */ /* 0x000fe20000000000 */
[----:B------:R-:W-:Y:S01]  /*0e70*/  IADD3 R8, PT, PT, -R8, RZ, RZ ;  /* 0x000000ff08087210 */ /* 0x000fe20007ffe1ff */
[----:B------:R-:W-:Y:S01]  /*0e80*/  IMAD R33, R4, R0, R33 ;  /* 0x0000000004217224 */ /* 0x000fe200078e0221 */
[----:B------:R-:W-:Y:S01]  /*0e90*/  STL [R1+0x764], R124 ;  /* 0x0007647c01007387 */ /* 0x000fe20000100800 */
[----:B------:R-:W-:Y:S01]  /*0ea0*/  VIADD R110, R2, 0x11 ;  /* 0x00000011026e7836 */ /* 0x000fe20000000000 */
[----:B------:R-:W-:Y:S01]  /*0eb0*/  IABS R31, R122 ;  /* 0x0000007a001f7213 */ /* 0x000fe20000000000 */
[----:B------:R-:W-:Y:S01]  /*0ec0*/  IMAD.HI.U32 R0, R6, R39, RZ ;  /* 0x0000002706007227 */ /* 0x000fe200078e00ff */
[----:B------:R-:W-:Y:S02]  /*0ed0*/  STL [R1+0x760], R122 ;  /* 0x0007607a01007387 */ /* 0x000fe40000100800 */
[----:B------:R-:W-:Y:S01]  /*0ee0*/  IABS R45, R110 ;  /* 0x0000006e002d7213 */ /* 0x000fe20000000000 */
[----:B------:R-:W-:Y:S01]  /*0ef0*/  IMAD R21, R4, R10, R21 ;  /* 0x0000000a04157224 */ /* 0x000fe200078e0215 */
[----:B------:R-:W-:Y:S01]  /*0f00*/  STL [R1+0x75c], R120 ;  /* 0x00075c7801007387 */ /* 0x000fe20000100800 */
[----:B------:R-:W-:-:S04]  /*0f10*/  IMAD.HI.U32 R10, R6, R27, RZ ;  /* 0x0000001b060a7227 */ /* 0x000fc800078e00ff */
[----:B------:R-:W-:Y:S02]  /*0f20*/  IMAD.MOV R0, RZ, RZ, -R0 ;  /* 0x000000ffff007224 */ /* 0x000fe400078e0a00 */
[----:B------:R-:W-:Y:S02]  /*0f30*/  VIADD R118, R2, 0xd ;  /* 0x0000000d02767836 */ /* 0x000fe40000000000 */
[----:B------:R-:W-:Y:S02]  /*0f40*/  IMAD.MOV R10, RZ, RZ, -R10 ;  /* 0x000000ffff0a7224 */ /* 0x000fe400078e0a0a */
[----:B------:R-:W-:Y:S01]  /*0f50*/  IMAD R25, R4, R8, R25 ;  /* 0x0000000804197224 */ /* 0x000fe200078e0219 */
[----:B------:R-:W-:Y:S01]  /*0f60*/  IABS R35, R118 ;  /* 0x0000007600237213 */ /* 0x000fe20000000000 */
[----:B------:R-:W-:Y:S01]  /*0f70*/  VIADD R116, R2, 0xe ;  /* 0x0000000e02747836 */ /* 0x000fe20000000000 */
[----:B------:R-:W-:Y:S01]  /*0f80*/  STL [R1+0x758], R118 ;  /* 0x0007587601007387 */ /* 0x000fe20000100800 */
[----:B------:R-:W-:-:S03]  /*0f90*/  IMAD.HI.U32 R8, R6, R31, RZ ;  /* 0x0000001f06087227 */ /* 0x000fc600078e00ff */
[----:B------:R-:W-:Y:S01]  /*0fa0*/  IABS R37, R116 ;  /* 0x0000007400257213 */ /* 0x000fe20000000000 */
[----:B------:R-:W-:Y:S01]  /*0fb0*/  IMAD R39, R4, R0, R39 ;  /* 0x0000000004277224 */ /* 0x000fe200078e0227 */
[----:B------:R-:W-:Y:S01]  /*0fc0*/  STL [R1+0x754], R116 ;  /* 0x0007547401007387 */ /* 0x000fe20000100800 */
[----:B------:R-:W-:Y:S02]  /*0fd0*/  VIADD R102, R2, 0x14 ;  /* 0x0000001402667836 */ /* 0x000fe40000000000 */
[----:B------:R-:W-:Y:S01]  /*0fe0*/  IMAD.HI.U32 R0, R6, R45, RZ ;  /* 0x0000002d06007227 */ /* 0x000fe200078e00ff */
[----:B------:R-:W-:Y:S02]  /*0ff0*/  STL [R1+0x750], R114 ;  /* 0x0007507201007387 */ /* 0x000fe40000100800 */
[----:B------:R-:W-:Y:S01]  /*1000*/  IABS R51, R102 ;  /* 0x0000006600337213 */ /* 0x000fe20000000000 */
[----:B------:R-:W-:Y:S02]  /*1010*/  IMAD R27, R4, R10, R27 ;  /* 0x0000000a041b7224 */ /* 0x000fe400078e021b */
[----:B------:R-:W-:-:S02]  /*1020*/  IMAD.MOV R10, RZ, RZ, -R8 ;  /* 0x000000ffff0a7224 */ /* 0x000fc400078e0a08 */
[----:B------:R-:W-:Y:S02]  /*1030*/  IMAD.MOV R0, RZ, RZ, -R0 ;  /* 0x000000ffff007224 */ /* 0x000fe400078e0a00 */
[----:B------:R-:W-:Y:S02]  /*1040*/  VIADD R112, R2, 0x10 ;  /* 0x0000001002707836 */ /* 0x000fe40000000000 */
[----:B------:R-:W-:-:S03]  /*1050*/  IMAD.HI.U32 R8, R6, R35, RZ ;  /* 0x0000002306087227 */ /* 0x000fc600078e00ff */
[----:B------:R-:W-:Y:S01]  /*1060*/  IABS R43, R112 ;  /* 0x00000070002b7213 */ /* 0x000fe20000000000 */
[----:B------:R-:W-:Y:S01]  /*1070*/  IMAD R31, R4, R10, R31 ;  /* 0x0000000a041f7224 */ /* 0x000fe200078e021f */
[----:B------:R-:W-:Y:S01]  /*1080*/  STL [R1+0x74c], R112 ;  /* 0x00074c7001007387 */ /* 0x000fe20000100800 */
[----:B------:R-:W-:-:S03]  /*1090*/  IMAD.HI.U32 R10, R6, R37, RZ ;  /* 0x00000025060a7227 */ /* 0x000fc600078e00ff */
[----:B------:R-:W-:Y:S01]  /*10a0*/  STL [R1+0x748], R110 ;  /* 0x0007486e01007387 */ /* 0x000fe20000100800 */
[----:B------:R-:W-:Y:S01]  /*10b0*/  IMAD R45, R4, R0, R45 ;  /* 0x00000000042d7224 */ /* 0x000fe200078e022d */
[----:B------:R-:W-:Y:S01]  /*10c0*/  IADD3 R10, PT, PT, -R10, RZ, RZ ;  /* 0x000000ff0a0a7210 */ /* 0x000fe20007ffe1ff */
[----:B------:R-:W-:Y:S02]  /*10d0*/  VIADD R98, R2, 0x16 ;  /* 0x0000001602627836 */ /* 0x000fe40000000000 */
[----:B------:R-:W-:-:S03]  /*10e0*/  IMAD.HI.U32 R0, R6, R51, RZ ;  /* 0x0000003306007227 */ /* 0x000fc600078e00ff */
[----:B------:R-:W-:Y:S01]  /*10f0*/  IABS R55, R98 ;  /* 0x0000006200377213 */ /* 0x000fe20000000000 */
        /* <DEDUP_REMOVED lines=12> */
[----:B------:R-:W-:Y:S01]  /*11c0*/  IMAD R37, R4, R10, R37 ;  /* 0x0000000a04257224 */ /* 0x000fe200078e0225 */
[----:B------:R-:W-:Y:S01]  /*11d0*/  STL [R1+0x73c], R102 ;  /* 0x00073c6601007387 */ /* 0x000fe20000100800 */
[----:B------:R-:W-:Y:S01]  /*11e0*/  IMAD.HI.U32 R0, R6, R55, RZ ;  /* 0x0000003706007227 */ /* 0x000fe200078e00ff */
[----:B------:R-:W-:-:S03]  /*11f0*/  IABS R61, R92 ;  /* 0x0000005c003d7213 */ /* 0x000fc60000000000 */
[----:B------:R-:W-:Y:S02]  /*1200*/  IMAD.MOV R10, RZ, RZ, -R8 ;  /* 0x000000ffff0a7224 */ /* 0x000fe400078e0a08 */
[----:B------:R-:W-:Y:S02]  /*1210*/  VIADD R100, R2, 0x15 ;  /* 0x0000001502647836 */ /* 0x000fe40000000000 */
[----:B------:R-:W-:-:S03]  /*1220*/  IMAD.HI.U32 R8, R6, R47, RZ ;  /* 0x0000002f06087227 */ /* 0x000fc600078e00ff */
[----:B------:R-:W-:Y:S01]  /*1230*/  IABS R53, R100 ;  /* 0x0000006400357213 */ /* 0x000fe20000000000 */
[----:B------:R-:W-:Y:S01]  /*1240*/  IMAD.MOV R0, RZ, RZ, -R0 ;  /* 0x000000ffff007224 */ /* 0x000fe200078e0a00 */
[----:B------:R-:W-:Y:S01]  /*1250*/  STL [R1+0x738], R100 ;  /* 0x0007386401007387 */ /* 0x000fe20000100800 */
[----:B------:R-:W-:Y:S02]  /*1260*/  IMAD R43, R4, R10, R43 ;  /* 0x0000000a042b7224 */ /* 0x000fe400078e022b */
[----:B------:R-:W-:Y:S01]  /*1270*/  IMAD.HI.U32 R10, R6, R49, RZ ;  /* 0x00000031060a7227 */ /* 0x000fe200078e00ff */
[----:B------:R-:W-:Y:S03]  /*1280*/  STL [R1+0x734], R98 ;  /* 0x0007346201007387 */ /* 0x000fe60000100800 */
[----:B------:R-:W-:Y:S01]  /*1290*/  IMAD.MOV R8, RZ, RZ, -R8 ;  /* 0x000000ffff087224 */ /* 0x000fe200078e0a08 */
[----:B------:R-:W-:Y:S01]  /*12a0*/  STL [R1+0x730], R96 ;  /* 0x0007306001007387 */ /* 0x000fe20000100800 */
[----:B------:R-:W-:-:S02]  /*12b0*/  IMAD R55, R4, R0, R55 ;  /* 0x0000000004377224 */ /* 0x000fc400078e0237 */
[----:B------:R-:W-:-:S04]  /*12c0*/  IMAD.HI.U32 R0, R6, R61, RZ ;  /* 0x0000003d06007227 */ /* 0x000fc800078e00ff */
[----:B------:R-:W-:Y:S01]  /*12d0*/  IMAD.MOV R10, RZ, RZ, -R10 ;  /* 0x000000ffff0a7224 */ /* 0x000fe200078e0a0a */
[----:B------:R-:W-:Y:S01]  /*12e0*/  IADD3 R0, PT, PT, -R0, RZ, RZ ;  /* 0x000000ff00007210 */ /* 0x000fe20007ffe1ff */
[----:B------:R-:W-:Y:S02]  /*12f0*/  IMAD R47, R4, R8, R47 ;  /* 0x00000008042f7224 */ /* 0x000fe400078e022f */
[C---:B------:R-:W-:Y:S02]  /*1300*/  VIADD R94, R2.reuse, 0x18 ;  /* 0x00000018025e7836 */ /* 0x040fe40000000000 */
[----:B------:R-:W-:Y:S02]  /*1310*/  VIADD R88, R2, 0x1b ;  /* 0x0000001b02587836 */ /* 0x000fe40000000000 */
[----:B------:R-:W-:Y:S01]  /*1320*/  IMAD.HI.U32 R8, R6, R53, RZ ;  /* 0x0000003506087227 */ /* 0x000fe200078e00ff */
[----:B------:R-:W-:Y:S01]  /*1330*/  IABS R59, R94 ;  /* 0x0000005e003b7213 */ /* 0x000fe20000000000 */
[----:B------:R-:W-:Y:S01]  /*1340*/  STL [R1+0x72c], R94 ;  /* 0x00072c5e01007387 */ /* 0x000fe20000100800 */
[----:B------:R-:W-:Y:S01]  /*1350*/  IABS R65, R88 ;  /* 0x0000005800417213 */ /* 0x000fe20000000000 */
[----:B------:R-:W-:-:S02]  /*1360*/  IMAD R49, R4, R10, R49 ;  /* 0x0000000a04317224 */ /* 0x000fc400078e0231 */
[----:B------:R-:W-:Y:S01]  /*1370*/  IMAD.MOV R10, RZ, RZ, -R8 ;  /* 0x000000ffff0a7224 */ /* 0x000fe200078e0a08 */
[----:B------:R-:W-:Y:S01]  /*1380*/  STL [R1+0x728], R92 ;  /* 0x0007285c01007387 */ /* 0x000fe20000100800 */
[----:B------:R-:W-:Y:S02]  /*1390*/  VIADD R90, R2, 0x1a ;  /* 0x0000001a025a7836 */ /* 0x000fe40000000000 */
[----:B------:R-:W-:-:S03]  /*13a0*/  IMAD.HI.U32 R8, R6, R57, RZ ;  /* 0x0000003906087227 */ /* 0x000fc600078e00ff */
[----:B------:R-:W-:Y:S01]  /*13b0*/  IABS R63, R90 ;  /* 0x0000005a003f7213 */ /* 0x000fe20000000000 */
[C---:B------:R-:W-:Y:S01]  /*13c0*/  IMAD R53, R4.reuse, R10, R53 ;  /* 0x0000000a04357224 */ /* 0x040fe200078e0235 */
[----:B------:R-:W-:Y:S01]  /*13d0*/  STL [R1+0x724], R90 ;  /* 0x0007245a01007387 */ /* 0x000fe20000100800 */
[----:B------:R-:W-:Y:S02]  /*13e0*/  IMAD R61, R4, R0, R61 ;  /* 0x00000000043d7224 */ /* 0x000fe400078e023d */
[----:B------:R-:W-:Y:S01]  /*13f0*/  VIADD R82, R2, 0x1e ;  /* 0x0000001e02527836 */ /* 0x000fe20000000000 */
[----:B------:R-:W-:Y:S01]  /*1400*/  STL [R1+0x720], R88 ;  /* 0x0007205801007387 */ /* 0x000fe20000100800 */
[----:B------:R-:W-:-:S03]  /*1410*/  IMAD.HI.U32 R10, R6, R59, RZ ;  /* 0x0000003b060a7227 */ /* 0x000fc600078e00ff */
[----:B------:R-:W-:Y:S01]  /*1420*/  IABS R71, R82 ;  /* 0x0000005200477213 */ /* 0x000fe20000000000 */
[----:B------:R-:W-:Y:S02]  /*1430*/  IMAD.MOV R8, RZ, RZ, -R8 ;  /* 0x000000ffff087224 */ /* 0x000fe400078e0a08 */
[----:B------:R-:W-:Y:S02]  /*1440*/  VIADD R86, R2, 0x1c ;  /* 0x0000001c02567836 */ /* 0x000fe40000000000 */
[----:B------:R-:W-:-:S03]  /*1450*/  IMAD.HI.U32 R0, R6, R65, RZ ;  /* 0x0000004106007227 */ /* 0x000fc600078e00ff */
[----:B------:R-:W-:Y:S01]  /*1460*/  IABS R67, R86 ;  /* 0x0000005600437213 */ /* 0x000fe20000000000 */
[----:B------:R-:W-:Y:S01]  /*1470*/  IMAD.MOV R10, RZ, RZ, -R10 ;  /* 0x000000ffff0a7224 */ /* 0x000fe200078e0a0a */
[----:B------:R-:W-:Y:S01]  /*1480*/  STL [R1+0x71c], R86 ;  /* 0x00071c5601007387 */ /* 0x000fe20000100800 */
[----:B------:R-:W-:Y:S02]  /*1490*/  IMAD R57, R4, R8, R57 ;  /* 0x0000000804397224 */ /* 0x000fe400078e0239 */
[----:B------:R-:W-:Y:S02]  /*14a0*/  VIADD R84, R2, 0x1d ;  /* 0x0000001d02547836 */ /* 0x000fe40000000000 */
[----:B------:R-:W-:Y:S02]  /*14b0*/  IMAD.MOV R0, RZ, RZ, -R0 ;  /* 0x000000ffff007224 */ /* 0x000fe400078e0a00 */
[----:B------:R-:W-:Y:S01]  /*14c0*/  IMAD.HI.U32 R8, R6, R63, RZ ;  /* 0x0000003f06087227 */ /* 0x000fe200078e00ff */
[----:B------:R-:W-:Y:S01]  /*14d0*/  IABS R69, R84 ;  /* 0x0000005400457213 */ /* 0x000fe20000000000 */
[----:B------:R-:W-:Y:S02]  /*14e0*/  STL [R1+0x718], R84 ;  /* 0x0007185401007387 */ /* 0x000fe40000100800 */
[----:B------:R-:W-:-:S02]  /*14f0*/  IMAD R59, R4, R10, R59 ;  /* 0x0000000a043b7224 */ /* 0x000fc400078e023b */
[----:B------:R-:W-:Y:S01]  /*1500*/  IMAD R65, R4, R0, R65 ;  /* 0x0000000004417224 */ /* 0x000fe200078e0241 */
[----:B------:R-:W-:Y:S01]  /*1510*/  STL [R1+0x714], R82 ;  /* 0x0007145201007387 */ /* 0x000fe20000100800 */
[C---:B------:R-:W-:Y:S02]  /*1520*/  VIADD R78, R2.reuse, 0x20 ;  /* 0x00000020024e7836 */ /* 0x040fe40000000000 */
[----:B------:R-:W-:Y:S02]  /*1530*/  IMAD.MOV R10, RZ, RZ, -R8 ;  /* 0x000000ffff0a7224 */ /* 0x000fe400078e0a08 */
        /* <DEDUP_REMOVED lines=12> */
[C---:B------:R-:W-:Y:S02]  /*1600*/  IMAD R71, R4.reuse, R0, R71 ;  /* 0x0000000004477224 */ /* 0x040fe400078e0247 */
[----:B------:R-:W-:Y:S01]  /*1610*/  IMAD.MOV R10, RZ, RZ, -R10 ;  /* 0x000000ffff0a7224 */ /* 0x000fe200078e0a0a */
[----:B------:R-:W-:Y:S01]  /*1620*/  IABS R77, R76 ;  /* 0x0000004c004d7213 */ /* 0x000fe20000000000 */
[----:B------:R-:W-:Y:S01]  /*1630*/  IMAD R67, R4, R8, R67 ;  /* 0x0000000804437224 */ /* 0x000fe200078e0243 */
[----:B------:R-:W-:Y:S01]  /*1640*/  STL [R1+0x708], R76 ;  /* 0x0007084c01007387 */ /* 0x000fe20000100800 */
[----:B------:R-:W-:-:S02]  /*1650*/  VIADD R74, R2, 0x22 ;  /* 0x00000022024a7836 */ /* 0x000fc40000000000 */
[----:B------:R-:W-:-:S03]  /*1660*/  IMAD.HI.U32 R0, R6, R75, RZ ;  /* 0x0000004b06007227 */ /* 0x000fc600078e00ff */
[----:B------:R-:W-:Y:S01]  /*1670*/  IABS R79, R74 ;  /* 0x0000004a004f7213 */ /* 0x000fe20000000000 */
[----:B------:R-:W-:Y:S01]  /*1680*/  IMAD.HI.U32 R8, R6, R73, RZ ;  /* 0x0000004906087227 */ /* 0x000fe200078e00ff */
[----:B------:R-:W-:Y:S03]  /*1690*/  STL [R1+0x704], R74 ;  /* 0x0007044a01007387 */ /* 0x000fe60000100800 */
[----:B------:R-:W-:Y:S01]  /*16a0*/  IMAD R69, R4, R10, R69 ;  /* 0x0000000a04457224 */ /* 0x000fe200078e0245 */
[----:B------:R-:W-:Y:S01]  /*16b0*/  STL [R1+0x700], R72 ;  /* 0x0007004801007387 */ /* 0x000fe20000100800 */
[----:B------:R-:W-:Y:S02]  /*16c0*/  IMAD.MOV R0, RZ, RZ, -R0 ;  /* 0x000000ffff007224 */ /* 0x000fe400078e0a00 */
[----:B------:R-:W-:Y:S02]  /*16d0*/  IMAD.MOV R10, RZ, RZ, -R8 ;  /* 0x000000ffff0a7224 */ /* 0x000fe400078e0a08 */
[----:B------:R-:W-:-:S02]  /*16e0*/  VIADD R70, R2, 0x24 ;  /* 0x0000002402467836 */ /* 0x000fc40000000000 */
[----:B------:R-:W-:-:S03]  /*16f0*/  IMAD.HI.U32 R8, R6, R77, RZ ;  /* 0x0000004d06087227 */ /* 0x000fc600078e00ff */
[----:B------:R-:W-:Y:S01]  /*1700*/  IABS R83, R70 ;  /* 0x0000004600537213 */ /* 0x000fe20000000000 */
[----:B------:R-:W-:Y:S01]  /*1710*/  IMAD R75, R4, R0, R75 ;  /* 0x00000000044b7224 */ /* 0x000fe200078e024b */
[----:B------:R-:W-:Y:S01]  /*1720*/  STL [R1+0x6fc], R70 ;  /* 0x0006fc4601007387 */ /* 0x000fe20000100800 */
[----:B------:R-:W-:Y:S02]  /*1730*/  VIADD R68, R2, 0x25 ;  /* 0x0000002502447836 */ /* 0x000fe40000000000 */
[----:B------:R-:W-:Y:S02]  /*1740*/  IMAD R73, R4, R10, R73 ;  /* 0x0000000a04497224 */ /* 0x000fe400078e0249 */
[C---:B------:R-:W-:Y:S01]  /*1750*/  IMAD.HI.U32 R0, R6.reuse, R81, RZ ;  /* 0x0000005106007227 */ /* 0x040fe200078e00ff */
[----:B------:R-:W-:Y:S01]  /*1760*/  IABS R85, R68 ;  /* 0x0000004400557213 */ /* 0x000fe20000000000 */
[----:B------:R-:W-:Y:S02]  /*1770*/  STL [R1+0x6f8], R68 ;  /* 0x0006f84401007387 */ /* 0x000fe40000100800 */
[----:B------:R-:W-:-:S04]  /*1780*/  IMAD.HI.U32 R10, R6, R79, RZ ;  /* 0x0000004f060a7227 */ /* 0x000fc800078e00ff */
[----:B------:R-:W-:Y:S02]  /*1790*/  IMAD.MOV R8, RZ, RZ, -R8 ;  /* 0x000000ffff087224 */ /* 0x000fe400078e0a08 */
[----:B------:R-:W-:Y:S02]  /*17a0*/  VIADD R66, R2, 0x26 ;  /* 0x0000002602427836 */ /* 0x000fe40000000000 */
[----:B------:R-:W-:Y:S02]  /*17b0*/  IMAD.MOV R0, RZ, RZ, -R0 ;  /* 0x000000ffff007224 */ /* 0x000fe400078e0a00 */
[----:B------:R-:W-:Y:S01]  /*17c0*/  IMAD.MOV R10, RZ, RZ, -R10 ;  /* 0x000000ffff0a7224 */ /* 0x000fe200078e0a0a */
[----:B------:R-:W-:Y:S01]  /*17d0*/  IABS R87, R66 ;  /* 0x0000004200577213 */ /* 0x000fe20000000000 */
[----:B------:R-:W-:Y:S01]  /*17e0*/  IMAD R77, R4, R8, R77 ;  /* 0x00000008044d7224 */ /* 0x000fe200078e024d */
[----:B------:R-:W-:Y:S01]  /*17f0*/  STL [R1+0x6f4], R66 ;  /* 0x0006f44201007387 */ /* 0x000fe20000100800 */
[----:B------:R-:W-:-:S04]  /*1800*/  IMAD.HI.U32 R8, R6, R83, RZ ;  /* 0x0000005306087227 */ /* 0x000fc800078e00ff */
[----:B------:R-:W-:Y:S02]  /*1810*/  VIADD R64, R2, 0x27 ;  /* 0x0000002702407836 */ /* 0x000fe40000000000 */
[----:B------:R-:W-:Y:S02]  /*1820*/  IMAD R81, R4, R0, R81 ;  /* 0x0000000004517224 */ /* 0x000fe400078e0251 */
[----:B------:R-:W-:Y:S01]  /*1830*/  VIADD R62, R2, 0x28 ;  /* 0x00000028023e7836 */ /* 0x000fe20000000000 */
[----:B------:R-:W-:Y:S01]  /*1840*/  IABS R89, R64 ;  /* 0x0000004000597213 */ /* 0x000fe20000000000 */
[----:B------:R-:W-:Y:S01]  /*1850*/  IMAD R79, R4, R10, R79 ;  /* 0x0000000a044f7224 */ /* 0x000fe200078e024f */
[----:B------:R-:W-:Y:S01]  /*1860*/  STL [R1+0x6f0], R64 ;  /* 0x0006f04001007387 */ /* 0x000fe20000100800 */
[----:B------:R-:W-:Y:S01]  /*1870*/  IMAD.HI.U32 R0, R6, R85, RZ ;  /* 0x0000005506007227 */ /* 0x000fe200078e00ff */
[----:B------:R-:W-:Y:S02]  /*1880*/  IABS R91, R62 ;  /* 0x0000003e005b7213 */ /* 0x000fe40000000000 */
[----:B------:R-:W-:Y:S01]  /*1890*/  STL [R1+0x6ec], R62 ;  /* 0x0006ec3e01007387 */ /* 0x000fe20000100800 */
[----:B------:R-:W-:-:S02]  /*18a0*/  IMAD.MOV R10, RZ, RZ, -R8 ;  /* 0x000000ffff0a7224 */ /* 0x000fc400078e0a08 */
[----:B------:R-:W-:-:S04]  /*18b0*/  IMAD.HI.U32 R8, R6, R87, RZ ;  /* 0x0000005706087227 */ /* 0x000fc800078e00ff */
[----:B------:R-:W-:Y:S01]  /*18c0*/  VIADD R60, R2, 0x29 ;  /* 0x00000029023c7836 */ /* 0x000fe20000000000 */
[----:B------:R-:W-:Y:S01]  /*18d0*/  IADD3 R8, PT, PT, -R8, RZ, RZ ;  /* 0x000000ff08087210 */ /* 0x000fe20007ffe1ff */
[----:B------:R-:W-:Y:S02]  /*18e0*/  IMAD.MOV R0, RZ, RZ, -R0 ;  /* 0x000000ffff007224 */ /* 0x000fe400078e0a00 */
[----:B------:R-:W-:Y:S01]  /*18f0*/  IMAD R83, R4, R10, R83 ;  /* 0x0000000a04537224 */ /* 0x000fe200078e0253 */
[----:B------:R-:W-:Y:S01]  /*1900*/  IABS R93, R60 ;  /* 0x0000003c005d7213 */ /* 0x000fe20000000000 */
[----:B------:R-:W-:Y:S01]  /*1910*/  IMAD.HI.U32 R10, R6, R89, RZ ;  /* 0x00000059060a7227 */ /* 0x000fe200078e00ff */
[----:B------:R-:W-:Y:S03]  /*1920*/  STL [R1+0x6e8], R60 ;  /* 0x0006e83c01007387 */ /* 0x000fe60000100800 */
[----:B------:R-:W-:-:S02]  /*1930*/  IMAD R85, R4, R0, R85 ;  /* 0x0000000004557224 */ /* 0x000fc400078e0255 */
[----:B------:R-:W-:Y:S02]  /*1940*/  VIADD R58, R2, 0x2a ;  /* 0x0000002a023a7836 */ /* 0x000fe40000000000 */
[----:B------:R-:W-:-:S03]  /*1950*/  IMAD.HI.U32 R0, R6, R91, RZ ;  /* 0x0000005b06007227 */ /* 0x000fc600078e00ff */
[----:B------:R-:W-:Y:S01]  /*1960*/  IABS R95, R58 ;  /* 0x0000003a005f7213 */ /* 0x000fe20000000000 */
[----:B------:R-:W-:Y:S01]  /*1970*/  VIADD R56, R2, 0x2b ;  /* 0x0000002b02387836 */ /* 0x000fe20000000000 */
[----:B------:R-:W-:Y:S01]  /*1980*/  STL [R1+0x6e4], R58 ;  /* 0x0006e43a01007387 */ /* 0x000fe20000100800 */
[----:B------:R-:W-:Y:S02]  /*1990*/  IMAD.MOV R10, RZ, RZ, -R10 ;  /* 0x000000ffff0a7224 */ /* 0x000fe400078e0a0a */
[----:B------:R-:W-:Y:S01]  /*19a0*/  IMAD R87, R4, R8, R87 ;  /* 0x0000000804577224 */ /* 0x000fe200078e0257 */
[----:B------:R-:W-:Y:S01]  /*19b0*/  IABS R97, R56 ;  /* 0x0000003800617213 */ /* 0x000fe20000000000 */
[----:B------:R-:W-:Y:S01]  /*19c0*/  VIADD R54, R2, 0x2c ;  /* 0x0000002c02367836 */ /* 0x000fe20000000000 */
[----:B------:R-:W-:Y:S01]  /*19d0*/  STL [R1+0x6e0], R56 ;  /* 0x0006e03801007387 */ /* 0x000fe20000100800 */
[----:B------:R-:W-:-:S03]  /*19e0*/  IMAD.HI.U32 R8, R6, R93, RZ ;  /* 0x0000005d06087227 */ /* 0x000fc600078e00ff */
[----:B------:R-:W-:Y:S01]  /*19f0*/  IABS R99, R54 ;  /* 0x0000003600637213 */ /* 0x000fe20000000000 */
[----:B------:R-:W-:Y:S01]  /*1a00*/  IMAD.MOV R0, RZ, RZ, -R0 ;  /* 0x000000ffff007224 */ /* 0x000fe200078e0a00 */
[----:B------:R-:W-:Y:S01]  /*1a10*/  STL [R1+0x6dc], R54 ;  /* 0x0006dc3601007387 */ /* 0x000fe20000100800 */
[C---:B------:R-:W-:Y:S02]  /*1a20*/  IMAD R89, R4.reuse, R10, R89 ;  /* 0x0000000a04597224 */ /* 0x040fe400078e0259 */
[----:B------:R-:W-:Y:S02]  /*1a30*/  IMAD.MOV R10, RZ, RZ, -R8 ;  /* 0x000000ffff0a7224 */ /* 0x000fe400078e0a08 */
[----:B------:R-:W-:Y:S02]  /*1a40*/  IMAD R91, R4, R0, R91 ;  /* 0x00000000045b7224 */ /* 0x000fe400078e025b */
[----:B------:R-:W-:Y:S02]  /*1a50*/  VIADD R52, R2, 0x2d ;  /* 0x0000002d02347836 */ /* 0x000fe40000000000 */
[----:B------:R-:W-:-:S03]  /*1a60*/  IMAD.HI.U32 R0, R6, R95, RZ ;  /* 0x0000005f06007227 */ /* 0x000fc600078e00ff */
[----:B------:R-:W-:Y:S01]  /*1a70*/  IABS R101, R52 ;  /* 0x0000003400657213 */ /* 0x000fe20000000000 */
[----:B------:R-:W-:Y:S01]  /*1a80*/  VIADD R50, R2, 0x2e ;  /* 0x0000002e02327836 */ /* 0x000fe20000000000 */
[----:B------:R-:W-:Y:S01]  /*1a90*/  STL [R1+0x6d8], R52 ;  /* 0x0006d83401007387 */ /* 0x000fe20000100800 */
[----:B------:R-:W-:-:S03]  /*1aa0*/  IMAD.HI.U32 R8, R6, R97, RZ ;  /* 0x0000006106087227 */ /* 0x000fc600078e00ff */
[----:B------:R-:W-:Y:S01]  /*1ab0*/  IABS R103, R50 ;  /* 0x0000003200677213 */ /* 0x000fe20000000000 */
[----:B------:R-:W-:Y:S01]  /*1ac0*/  IMAD R93, R4, R10, R93 ;  /* 0x0000000a045d7224 */ /* 0x000fe200078e025d */
[----:B------:R-:W-:Y:S01]  /*1ad0*/  STL [R1+0x6d4], R50 ;  /* 0x0006d43201007387 */ /* 0x000fe20000100800 */
[----:B------:R-:W-:-:S04]  /*1ae0*/  IMAD.HI.U32 R10, R6, R99, RZ ;  /* 0x00000063060a7227 */ /* 0x000fc800078e00ff */
[----:B------:R-:W-:Y:S01]  /*1af0*/  IMAD.MOV R0, RZ, RZ, -R0 ;  /* 0x000000ffff007224 */ /* 0x000fe200078e0a00 */
[----:B------:R-:W-:Y:S01]  /*1b00*/  IADD3 R10, PT, PT, -R10, RZ, RZ ;  /* 0x000000ff0a0a7210 */ /* 0x000fe20007ffe1ff */
[----:B------:R-:W-:Y:S02]  /*1b10*/  IMAD.MOV R8, RZ, RZ, -R8 ;  /* 0x000000ffff087224 */ /* 0x000fe400078e0a08 */
[----:B------:R-:W-:Y:S02]  /*1b20*/  VIADD R46, R2, 0x30 ;  /* 0x00000030022e7836 */ /* 0x000fe40000000000 */
[----:B------:R-:W-:Y:S02]  /*1b30*/  IMAD R95, R4, R0, R95 ;  /* 0x00000000045f7224 */ /* 0x000fe400078e025f */
[----:B------:R-:W-:Y:S01]  /*1b40*/  VIADD R48, R2, 0x2f ;  /* 0x0000002f02307836 */ /* 0x000fe20000000000 */
[----:B------:R-:W-:Y:S01]  /*1b50*/  IABS R107, R46 ;  /* 0x0000002e006b7213 */ /* 0x000fe20000000000 */
[----:B------:R-:W-:-:S03]  /*1b60*/  IMAD.HI.U32 R0, R6, R101, RZ ;  /* 0x0000006506007227 */ /* 0x000fc600078e00ff */
[----:B------:R-:W-:Y:S01]  /*1b70*/  IABS R105, R48 ;  /* 0x0000003000697213 */ /* 0x000fe20000000000 */
[----:B------:R-:W-:Y:S01]  /*1b80*/  IMAD R97, R4, R8, R97 ;  /* 0x0000000804617224 */ /* 0x000fe200078e0261 */
[----:B------:R-:W-:Y:S01]  /*1b90*/  STL [R1+0x6d0], R48 ;  /* 0x0006d03001007387 */ /* 0x000fe20000100800 */
[----:B------:R-:W-:-:S03]  /*1ba0*/  IMAD.HI.U32 R8, R6, R103, RZ ;  /* 0x0000006706087227 */ /* 0x000fc600078e00ff */
[----:B------:R-:W-:Y:S01]  /*1bb0*/  STL [R1+0x6cc], R46 ;  /* 0x0006cc2e01007387 */ /* 0x000fe20000100800 */
[----:B------:R-:W-:Y:S02]  /*1bc0*/  IMAD.MOV R0, RZ, RZ, -R0 ;  /* 0x000000ffff007224 */ /* 0x000fe400078e0a00 */
[----:B------:R-:W-:Y:S02]  /*1bd0*/  IMAD R99, R4, R10, R99 ;  /* 0x0000000a04637224 */ /* 0x000fe400078e0263 */
[----:B------:R-:W-:Y:S02]  /*1be0*/  IMAD.MOV R10, RZ, RZ, -R8 ;  /* 0x000000ffff0a7224 */ /* 0x000fe400078e0a08 */
[----:B------:R-:W-:Y:S02]  /*1bf0*/  VIADD R40, R2, 0x33 ;  /* 0x0000003302287836 */ /* 0x000fe40000000000 */
[----:B------:R-:W-:-:S03]  /*1c00*/  IMAD.HI.U32 R8, R6, R107, RZ ;  /* 0x0000006b06087227 */ /* 0x000fc600078e00ff */
[----:B------:R-:W-:Y:S01]  /*1c10*/  IABS R115, R40 ;  /* 0x0000002800737213 */ /* 0x000fe20000000000 */
[----:B------:R-:W-:Y:S02]  /*1c20*/  IMAD R101, R4, R0, R101 ;  /* 0x0000000004657224 */ /* 0x000fe400078e0265 */
[C---:B------:R-:W-:Y:S02]  /*1c30*/  VIADD R42, R2.reuse, 0x32 ;  /* 0x00000032022a7836 */ /* 0x040fe40000000000 */
[----:B------:R-:W-:Y:S02]  /*1c40*/  VIADD R44, R2, 0x31 ;  /* 0x00000031022c7836 */ /* 0x000fe40000000000 */
[----:B------:R-:W-:Y:S01]  /*1c50*/  IMAD.HI.U32 R0, R6, R105, RZ ;  /* 0x0000006906007227 */ /* 0x000fe200078e00ff */
[----:B------:R-:W-:Y:S02]  /*1c60*/  IABS R113, R42 ;  /* 0x0000002a00717213 */ /* 0x000fe40000000000 */
[----:B------:R-:W-:Y:S01]  /*1c70*/  IABS R111, R44 ;  /* 0x0000002c006f7213 */ /* 0x000fe20000000000 */
[----:B------:R-:W-:Y:S01]  /*1c80*/  IMAD.MOV R8, RZ, RZ, -R8 ;  /* 0x000000ffff087224 */ /* 0x000fe200078e0a08 */
[----:B------:R-:W-:Y:S01]  /*1c90*/  STL [R1+0x6c8], R44 ;  /* 0x0006c82c01007387 */ /* 0x000fe20000100800 */
[----:B------:R-:W-:-:S02]  /*1ca0*/  IMAD.MOV R0, RZ, RZ, -R0 ;  /* 0x000000ffff007224 */ /* 0x000fc400078e0a00 */
[----:B------:R-:W-:Y:S01]  /*1cb0*/  IMAD R107, R4, R8, R107 ;  /* 0x00000008046b7224 */ /* 0x000fe200078e026b */
[----:B------:R-:W-:Y:S01]  /*1cc0*/  STL [R1+0x6c4], R42 ;  /* 0x0006c42a01007387 */ /* 0x000fe20000100800 */
[----:B------:R-:W-:-:S03]  /*1cd0*/  IMAD.HI.U32 R8, R6, R115, RZ ;  /* 0x0000007306087227 */ /* 0x000fc600078e00ff */
[----:B------:R-:W-:Y:S01]  /*1ce0*/  STL [R1+0x6c0], R40 ;  /* 0x0006c02801007387 */ /* 0x000fe20000100800 */
[----:B------:R-:W-:Y:S02]  /*1cf0*/  IMAD R105, R4, R0, R105 ;  /* 0x0000000004697224 */ /* 0x000fe400078e0269 */
[----:B------:R-:W-:Y:S02]  /*1d00*/  VIADD R38, R2, 0x34 ;  /* 0x0000003402267836 */ /* 0x000fe40000000000 */
[----:B------:R-:W-:Y:S02]  /*1d10*/  IMAD R103, R4, R10, R103 ;  /* 0x0000000a04677224 */ /* 0x000fe400078e0267 */
[----:B------:R-:W-:Y:S01]  /*1d20*/  IMAD.HI.U32 R0, R6, R113, RZ ;  /* 0x0000007106007227 */ /* 0x000fe200078e00ff */
[----:B------:R-:W-:Y:S01]  /*1d30*/  IABS R117, R38 ;  /* 0x0000002600757213 */ /* 0x000fe20000000000 */
[----:B------:R-:W-:Y:S02]  /*1d40*/  STL [R1+0x6bc], R38 ;  /* 0x0006bc2601007387 */ /* 0x000fe40000100800 */
[----:B------:R-:W-:-:S02]  /*1d50*/  VIADD R34, R2, 0x36 ;  /* 0x0000003602227836 */ /* 0x000fc40000000000 */
[----:B------:R-:W-:Y:S01]  /*1d60*/  IMAD.HI.U32 R10, R6, R111, RZ ;  /* 0x0000006f060a7227 */ /* 0x000fe200078e00ff */
[----:B------:R-:W-:Y:S02]  /*1d70*/  STL [R1+0x6b8], R36 ;  /* 0x0006b82401007387 */ /* 0x000fe40000100800 */
[----:B------:R-:W-:Y:S01]  /*1d80*/  IABS R121, R34 ;  /* 0x0000002200797213 */ /* 0x000fe20000000000 */
[----:B------:R-:W-:Y:S01]  /*1d90*/  IMAD.MOV R8, RZ, RZ, -R8 ;  /* 0x000000ffff087224 */ /* 0x000fe200078e0a08 */
[----:B------:R-:W-:Y:S01]  /*1da0*/  STL [R1+0x6b4], R34 ;  /* 0x0006b42201007387 */ /* 0x000fe20000100800 */
[----:B------:R-:W-:Y:S02]  /*1db0*/  IMAD.MOV R0, RZ, RZ, -R0 ;  /* 0x000000ffff007224 */ /* 0x000fe400078e0a00 */
[----:B------:R-:W-:Y:S02]  /*1dc0*/  IMAD.MOV R10, RZ, RZ, -R10 ;  /* 0x000000ffff0a7224 */ /* 0x000fe400078e0a0a */
[----:B------:R-:W-:-:S02]  /*1dd0*/  IMAD R115, R4, R8, R115 ;  /* 0x0000000804737224 */ /* 0x000fc400078e0273 */
[----:B------:R-:W-:Y:S02]  /*1de0*/  VIADD R32, R2, 0x37 ;  /* 0x0000003702207836 */ /* 0x000fe40000000000 */
[----:B------:R-:W-:-:S03]  /*1df0*/  IMAD.HI.U32 R8, R6, R119, RZ ;  /* 0x0000007706087227 */ /* 0x000fc600078e00ff */
[----:B------:R-:W-:Y:S01]  /*1e00*/  IABS R123, R32 ;  /* 0x00000020007b7213 */ /* 0x000fe20000000000 */
[C---:B------:R-:W-:Y:S01]  /*1e10*/  IMAD R113, R4.reuse, R0, R113 ;  /* 0x0000000004717224 */ /* 0x040fe200078e0271 */
[----:B------:R-:W-:Y:S01]  /*1e20*/  STL [R1+0x6b0], R32 ;  /* 0x0006b02001007387 */ /* 0x000fe20000100800 */
[----:B------:R-:W-:Y:S02]  /*1e30*/  IMAD R111, R4, R10, R111 ;  /* 0x0000000a046f7224 */ /* 0x000fe400078e026f */
[----:B------:R-:W-:-:S04]  /*1e40*/  IMAD.HI.U32 R0, R6, R117, RZ ;  /* 0x0000007506007227 */ /* 0x000fc800078e00ff */
[----:B------:R-:W-:Y:S02]  /*1e50*/  VIADD R30, R2, 0x38 ;  /* 0x00000038021e7836 */ /* 0x000fe40000000000 */
[----:B------:R-:W-:-:S03]  /*1e60*/  IMAD.HI.U32 R10, R6, R121, RZ ;  /* 0x00000079060a7227 */ /* 0x000fc600078e00ff */
[----:B------:R-:W-:Y:S01]  /*1e70*/  IABS R125, R30 ;  /* 0x0000001e007d7213 */ /* 0x000fe20000000000 */
[----:B------:R-:W-:Y:S01]  /*1e80*/  IMAD.MOV R8, RZ, RZ, -R8 ;  /* 0x000000ffff087224 */ /* 0x000fe200078e0a08 */
[----:B------:R-:W-:Y:S01]  /*1e90*/  STL [R1+0x6ac], R30 ;  /* 0x0006ac1e01007387 */ /* 0x000fe20000100800 */
[----:B------:R-:W-:Y:S02]  /*1ea0*/  IMAD.MOV R0, RZ, RZ, -R0 ;  /* 0x000000ffff007224 */ /* 0x000fe400078e0a00 */
[----:B------:R-:W-:Y:S02]  /*1eb0*/  IMAD.MOV R10, RZ, RZ, -R10 ;  /* 0x000000ffff0a7224 */ /* 0x000fe400078e0a0a */
[----:B------:R-:W-:Y:S02]  /*1ec0*/  IMAD R119, R4, R8, R119 ;  /* 0x0000000804777224 */ /* 0x000fe400078e0277 */
[----:B------:R-:W-:-:S04]  /*1ed0*/  IMAD.HI.U32 R8, R6, R123, RZ ;  /* 0x0000007b06087227 */ /* 0x000fc800078e00ff */
[C---:B------:R-:W-:Y:S01]  /*1ee0*/  IMAD R117, R4.reuse, R0, R117 ;  /* 0x0000000004757224 */ /* 0x040fe200078e0275 */
[----:B------:R-:W-:Y:S01]  /*1ef0*/  LOP3.LUT R0, R3, 0x7f, RZ, 0xc0, !PT ;  /* 0x0000007f03007812 */ /* 0x000fe200078ec0ff */
[----:B------:R-:W-:Y:S01]  /*1f00*/  IMAD R121, R4, R10, R121 ;  /* 0x0000000a04797224 */ /* 0x000fe200078e0279 */
[----:B------:R-:W-:Y:S01]  /*1f10*/  IADD3 R8, PT, PT, -R8, RZ, RZ ;  /* 0x000000ff08087210 */ /* 0x000fe20007ffe1ff */
[----:B------:R-:W-:Y:S02]  /*1f20*/  VIADD R18, R2, 0x3f ;  /* 0x0000003f02127836 */ /* 0x000fe40000000000 */
[----:B------:R-:W-:Y:S02]  /*1f30*/  IMAD.IADD R41, R12, 0x1, R41 ;  /* 0x000000010c297824 */ /* 0x000fe400078e0229 */
[----:B------:R-:W-:Y:S01]  /*1f40*/  IMAD.HI.U32 R10, R6, R125, RZ ;  /* 0x0000007d060a7227 */ /* 0x000fe200078e00ff */
[----:B------:R-:W-:-:S03]  /*1f50*/  IABS R137, R18 ;  /* 0x0000001200897213 */ /* 0x000fc60000000000 */
[----:B------:R-:W-:Y:S02]  /*1f60*/  IMAD R141, R41, 0x80, R0 ;  /* 0x00000080298d7824 */ /* 0x000fe400078e0200 */
[----:B------:R-:W-:Y:S02]  /*1f70*/  IMAD.MOV R10, RZ, RZ, -R10 ;  /* 0x000000ffff0a7224 */ /* 0x000fe400078e0a0a */
[C---:B------:R-:W-:Y:S01]  /*1f80*/  IMAD R41, R4.reuse, R8, R123 ;  /* 0x0000000804297224 */ /* 0x040fe200078e027b */
[----:B------:R-:W-:Y:S01]  /*1f90*/  IABS R12, R141 ;  /* 0x0000008d000c7213 */ /* 0x000fe20000000000 */
[----:B------:R-:W-:Y:S02]  /*1fa0*/  IMAD R123, R4, R10, R125 ;  /* 0x0000000a047b7224 */ /* 0x000fe400078e027d */
[----:B------:R-:W-:-:S04]  /*1fb0*/  IMAD.HI.U32 R10, R6, R137, RZ ;  /* 0x00000089060a7227 */ /* 0x000fc800078e00ff */
[----:B------:R-:W-:Y:S02]  /*1fc0*/  IMAD.MOV R10, RZ, RZ, -R10 ;  /* 0x000000ffff0a7224 */ /* 0x000fe400078e0a0a */
[----:B------:R-:W-:-:S04]  /*1fd0*/  IMAD.HI.U32 R7, R7, R12, RZ ;  /* 0x0000000c07077227 */ /* 0x000fc800078e00ff */
[C---:B------:R-:W-:Y:S02]  /*1fe0*/  IMAD R137, R4.reuse, R10, R137 ;  /* 0x0000000a04897224 */ /* 0x040fe400078e0289 */
[----:B------:R-:W-:Y:S02]  /*1ff0*/  IMAD.MOV R7, RZ, RZ, -R7 ;  /* 0x000000ffff077224 */ /* 0x000fe400078e0a07 */
[----:B------:R-:W-:Y:S01]  /*2000*/  @!P1 IMAD.IADD R11, R11, 0x1, -R4 ;  /* 0x000000010b0b9824 */ /* 0x000fe200078e0a04 */
[C---:B------:R-:W-:Y:S01]  /*2010*/  ISETP.GT.U32.AND P2, PT, R4.reuse, R137, PT ;  /* 0x000000890400720c */ /* 0x040fe20003f44070 */
[----:B------:R-:W-:Y:S01]  /*2020*/  IMAD R10, R5, R7, R12 ;  /* 0x00000007050a7224 */ /* 0x000fe200078e020c */
[----:B------:R-:W-:Y:S01]  /*2030*/  SHF.R.U32.HI R12, RZ, 0x5, R3 ;  /* 0x00000005ff0c7819 */ /* 0x000fe20000011603 */
[--C-:B------:R-:W-:Y:S01]  /*2040*/  @!P3 IMAD.IADD R13, R13, 0x1, -R4.reuse ;  /* 0x000000010d0db824 */ /* 0x100fe200078e0a04 */
[----:B------:R-:W-:Y:S01]  /*2050*/  ISETP.GT.U32.AND P6, PT, R4, R11, PT ;  /* 0x0000000b0400720c */ /* 0x000fe20003fc4070 */
[--C-:B------:R-:W-:Y:S01]  /*2060*/  @!P5 IMAD.IADD R17, R17, 0x1, -R4.reuse ;  /* 0x000000011111d824 */ /* 0x100fe200078e0a04 */
[----:B------:R-:W-:Y:S01]  /*2070*/  ISETP.GT.U32.AND P0, PT, R5, R10, PT ;  /* 0x0000000a0500720c */ /* 0x000fe20003f04070 */
[----:B------:R-:W-:Y:S01]  /*2080*/  VIADD R28, R2, 0x39 ;  /* 0x00000039021c7836 */ /* 0x000fe20000000000 */
[----:B------:R-:W-:Y:S01]  /*2090*/  ISETP.GT.U32.AND P3, PT, R4, R27, PT ;  /* 0x0000001b0400720c */ /* 0x000fe20003f64070 */
[----:B------:R-:W-:Y:S01]  /*20a0*/  VIADD R26, R2, 0x3a ;  /* 0x0000003a021a7836 */ /* 0x000fe20000000000 */
[----:B------:R-:W-:Y:S01]  /*20b0*/  ISETP.GT.U32.AND P5, PT, R4, R31, PT ;  /* 0x0000001f0400720c */ /* 0x000fe20003fa4070 */
[----:B------:R-:W-:Y:S01]  /*20c0*/  VIADD R24, R2, 0x3b ;  /* 0x0000003b02187836 */ /* 0x000fe20000000000 */
[----:B------:R-:W-:Y:S01]  /*20d0*/  IABS R127, R28 ;  /* 0x0000001c007f7213 */ /* 0x000fe20000000000 */
[--C-:B------:R-:W-:Y:S01]  /*20e0*/  @!P2 IMAD.IADD R137, R137, 0x1, -R4.reuse ;  /* 0x000000018989a824 */ /* 0x100fe200078e0a04 */
[----:B------:R-:W-:Y:S01]  /*20f0*/  ISETP.GT.U32.AND P2, PT, R4, R9, PT ;  /* 0x000000090400720c */ /* 0x000fe20003f44070 */
[----:B------:R-:W-:Y:S01]  /*2100*/  VIADD R22, R2, 0x3c ;  /* 0x0000003c02167836 */ /* 0x000fe20000000000 */
[----:B------:R-:W-:Y:S01]  /*2110*/  IABS R14, R26 ;  /* 0x0000001a000e7213 */ /* 0x000fe20000000000 */
[--C-:B------:R-:W-:Y:S01]  /*2120*/  @!P6 IMAD.IADD R11, R11, 0x1, -R4.reuse ;  /* 0x000000010b0be824 */ /* 0x100fe200078e0a04 */
[----:B------:R-:W-:Y:S01]  /*2130*/  ISETP.GT.U32.AND P1, PT, R4, R137, PT ;  /* 0x000000890400720c */ /* 0x000fe20003f24070 */
[--C-:B------:R-:W-:Y:S01]  /*2140*/  @!P0 IMAD.IADD R10, R10, 0x1, -R5.reuse ;  /* 0x000000010a0a8824 */ /* 0x100fe200078e0a05 */
[C---:B------:R-:W-:Y:S01]  /*2150*/  ISETP.GT.U32.AND P0, PT, R4.reuse, R15, PT ;  /* 0x0000000f0400720c */ /* 0x040fe20003f04070 */
[--C-:B------:R-:W-:Y:S01]  /*2160*/  @!P3 IMAD.IADD R27, R27, 0x1, -R4.reuse ;  /* 0x000000011b1bb824 */ /* 0x100fe200078e0a04 */
[----:B------:R-:W-:Y:S01]  /*2170*/  ISETP.GT.U32.AND P6, PT, R4, R23, PT ;  /* 0x000000170400720c */ /* 0x000fe20003fc4070 */
[--C-:B------:R-:W-:Y:S01]  /*2180*/  @!P5 IMAD.IADD R31, R31, 0x1, -R4.reuse ;  /* 0x000000011f1fd824 */ /* 0x100fe200078e0a04 */
[----:B------:R-:W-:Y:S01]  /*2190*/  ISETP.GT.U32.AND P4, PT, R5, R10, PT ;  /* 0x0000000a0500720c */ /* 0x000fe20003f84070 */
[----:B------:R-:W-:Y:S01]  /*21a0*/  IMAD.HI.U32 R8, R6, R127, RZ ;  /* 0x0000007f06087227 */ /* 0x000fe200078e00ff */
[----:B------:R-:W-:Y:S01]  /*21b0*/  IABS R129, R24 ;  /* 0x0000001800817213 */ /* 0x000fe20000000000 */
[----:B------:R-:W-:Y:S01]  /*21c0*/  STL [R1+0x6a8], R28 ;  /* 0x0006a81c01007387 */ /* 0x000fe20000100800 */
[----:B------:R-:W-:Y:S01]  /*21d0*/  IABS R131, R22 ;  /* 0x0000001600837213 */ /* 0x000fe20000000000 */
[--C-:B------:R-:W-:Y:S01]  /*21e0*/  @!P2 IMAD.IADD R9, R9, 0x1, -R4.reuse ;  /* 0x000000010909a824 */ /* 0x100fe200078e0a04 */
[C---:B------:R-:W-:Y:S01]  /*21f0*/  ISETP.GT.U32.AND P2, PT, R4.reuse, R25, PT ;  /* 0x000000190400720c */ /* 0x040fe20003f44070 */
[----:B------:R-:W-:Y:S01]  /*2200*/  @!P1 IMAD.IADD R137, R137, 0x1, -R4 ;  /* 0x0000000189899824 */ /* 0x000fe200078e0a04 */
[C---:B------:R-:W-:Y:S01]  /*2210*/  ISETP.GT.U32.AND P1, PT, R4.reuse, R21, PT ;  /* 0x000000150400720c */ /* 0x040fe20003f24070 */
[----:B------:R-:W-:Y:S01]  /*2220*/  IMAD.MOV R8, RZ, RZ, -R8 ;  /* 0x000000ffff087224 */ /* 0x000fe200078e0a08 */
[----:B------:R-:W-:Y:S01]  /*2230*/  @!P0 IADD3 R15, PT, PT, R15, -R4, RZ ;  /* 0x800000040f0f8210 */ /* 0x000fe20007ffe0ff */
[----:B------:R-:W-:Y:S01]  /*2240*/  @!P6 IMAD.IADD R23, R23, 0x1, -R4 ;  /* 0x000000011717e824 */ /* 0x000fe200078e0a04 */
[----:B------:R-:W-:Y:S01]  /*2250*/  ISETP.GT.U32.AND P0, PT, R4, R29, PT ;  /* 0x0000001d0400720c */ /* 0x000fe20003f04070 */
[----:B------:R-:W-:Y:S01]  /*2260*/  @!P4 IMAD.IADD R10, R10, 0x1, -R5 ;  /* 0x000000010a0ac824 */ /* 0x000fe200078e0a05 */
[C---:B------:R-:W-:Y:S01]  /*2270*/  ISETP.GT.U32.AND P4, PT, R4.reuse, R19, PT ;  /* 0x000000130400720c */ /* 0x040fe20003f84070 */
[C---:B------:R-:W-:Y:S01]  /*2280*/  IMAD R125, R4.reuse, R8, R127 ;  /* 0x00000008047d7224 */ /* 0x040fe200078e027f */
[C---:B------:R-:W-:Y:S01]  /*2290*/  ISETP.GT.U32.AND P3, PT, R4.reuse, R15, PT ;  /* 0x0000000f0400720c */ /* 0x040fe20003f64070 */
[----:B------:R-:W-:Y:S01]  /*22a0*/  IMAD.MOV.U32 R127, RZ, RZ, R14 ;  /* 0x000000ffff7f7224 */ /* 0x000fe200078e000e */
[C---:B------:R-:W-:Y:S01]  /*22b0*/  ISETP.GT.U32.AND P6, PT, R4.reuse, R9, PT ;  /* 0x000000090400720c */ /* 0x040fe20003fc4070 */
[--C-:B------:R-:W-:Y:S01]  /*22c0*/  @!P2 IMAD.IADD R25, R25, 0x1, -R4.reuse ;  /* 0x000000011919a824 */ /* 0x100fe200078e0a04 */
[C---:B------:R-:W-:Y:S01]  /*22d0*/  ISETP.GT.U32.AND P2, PT, R4.reuse, R13, PT ;  /* 0x0000000d0400720c */ /* 0x040fe20003f44070 */
[--C-:B------:R-:W-:Y:S01]  /*22e0*/  @!P1 IMAD.IADD R21, R21, 0x1, -R4.reuse ;  /* 0x0000000115159824 */ /* 0x100fe200078e0a04 */
[----:B------:R-:W-:Y:S01]  /*22f0*/  ISETP.GT.U32.AND P1, PT, R4, R35, PT ;  /* 0x000000230400720c */ /* 0x000fe20003f24070 */
[----:B------:R-:W-:Y:S01]  /*2300*/  VIADD R20, R2, 0x3d ;  /* 0x0000003d02147836 */ /* 0x000fe20000000000 */
[----:B------:R-:W-:Y:S01]  /*2310*/  STL [R1+0x690], R18 ;  /* 0x0006901201007387 */ /* 0x000fe20000100800 */
[--C-:B------:R-:W-:Y:S01]  /*2320*/  @!P0 IMAD.IADD R29, R29, 0x1, -R4.reuse ;  /* 0x000000011d1d8824 */ /* 0x100fe200078e0a04 */
[C---:B------:R-:W-:Y:S01]  /*2330*/  ISETP.GT.U32.AND P0, PT, R4.reuse, R17, PT ;  /* 0x000000110400720c */ /* 0x040fe20003f04070 */
[--C-:B------:R-:W-:Y:S01]  /*2340*/  @!P4 IMAD.IADD R19, R19, 0x1, -R4.reuse ;  /* 0x000000011313c824 */ /* 0x100fe200078e0a04 */
[C---:B------:R-:W-:Y:S01]  /*2350*/  ISETP.GT.U32.AND P4, PT, R4.reuse, R33, PT ;  /* 0x000000210400720c */ /* 0x040fe20003f84070 */
[--C-:B------:R-:W-:Y:S01]  /*2360*/  @!P3 IMAD.IADD R15, R15, 0x1, -R4.reuse ;  /* 0x000000010f0fb824 */ /* 0x100fe200078e0a04 */
[C---:B------:R-:W-:Y:S01]  /*2370*/  ISETP.GT.U32.AND P3, PT, R4.reuse, R27, PT ;  /* 0x0000001b0400720c */ /* 0x040fe20003f64070 */
[--C-:B------:R-:W-:Y:S01]  /*2380*/  @!P6 IMAD.IADD R9, R9, 0x1, -R4.reuse ;  /* 0x000000010909e824 */ /* 0x100fe200078e0a04 */
[----:B------:R-:W-:Y:S01]  /*2390*/  ISETP.GT.U32.AND P5, PT, R4, R19, PT ;  /* 0x000000130400720c */ /* 0x000fe20003fa4070 */
[----:B------:R-:W-:Y:S01]  /*23a0*/  IMAD.HI.U32 R7, R6, R127, RZ ;  /* 0x0000007f06077227 */ /* 0x000fe200078e00ff */
[----:B------:R-:W-:Y:S01]  /*23b0*/  @!P2 IADD3 R13, PT, PT, R13, -R4, RZ ;  /* 0x800000040d0da210 */ /* 0x000fe20007ffe0ff */
[----:B------:R-:W-:Y:S01]  /*23c0*/  STL [R1+0x668], R141 ;  /* 0x0006688d01007387 */ /* 0x000fe20000100800 */
[C---:B------:R-:W-:Y:S01]  /*23d0*/  ISETP.GT.U32.AND P2, PT, R4.reuse, R25, PT ;  /* 0x000000190400720c */ /* 0x040fe20003f44070 */
[--C-:B------:R-:W-:Y:S01]  /*23e0*/  @!P1 IMAD.IADD R35, R35, 0x1, -R4.reuse ;  /* 0x0000000123239824 */ /* 0x100fe200078e0a04 */
        /* <DEDUP_REMOVED lines=10> */
[C---:B------:R-:W-:Y:S01]  /*2490*/  ISETP.GT.U32.AND P6, PT, R4.reuse, R35, PT ;  /* 0x000000230400720c */ /* 0x040fe20003fc4070 */
[----:B------:R-:W-:Y:S01]  /*24a0*/  STL [R1+0x6a4], R26 ;  /* 0x0006a41a01007387 */ /* 0x000fe20000100800 */
[----:B------:R-:W-:Y:S01]  /*24b0*/  IABS R133, R20 ;  /* 0x0000001400857213 */ /* 0x000fe20000000000 */
        /* <DEDUP_REMOVED lines=14> */
[----:B------:R-:W-:Y:S01]  /*25a0*/  IMAD.MOV R7, RZ, RZ, -R7 ;  /* 0x000000ffff077224 */ /* 0x000fe200078e0a07 */
[-C--:B------:R-:W-:Y:S01]  /*25b0*/  @!P1 IADD3 R37, PT, PT, R37, -R4.reuse, RZ ;  /* 0x8000000425259210 */ /* 0x080fe20007ffe0ff */
        /* <DEDUP_REMOVED lines=10> */
[----:B------:R-:W-:Y:S01]  /*2660*/  @!P6 IMAD.IADD R51, R51, 0x1, -R4 ;  /* 0x000000013333e824 */ /* 0x000fe200078e0a04 */
[C---:B------:R-:W-:Y:S01]  /*2670*/  ISETP.GT.U32.AND P3, PT, R4.reuse, R45, PT ;  /* 0x0000002d0400720c */ /* 0x040fe20003f64070 */
[----:B------:R-:W-:Y:S01]  /*2680*/  IMAD.MOV R8, RZ, RZ, -R8 ;  /* 0x000000ffff087224 */ /* 0x000fe200078e0a08 */
        /* <DEDUP_REMOVED lines=19> */
[C---:B------:R-:W-:Y:S01]  /*27c0*/  IMAD R127, R4.reuse, R7, R127 ;  /* 0x00000007047f7224 */ /* 0x040fe200078e027f */
[----:B------:R-:W-:Y:S01]  /*27d0*/  @!P4 IADD3 R63, PT, PT, R63, -R4, RZ ;  /* 0x800000043f3fc210 */ /* 0x000fe20007ffe0ff */
[--C-:B------:R-:W-:Y:S01]  /*27e0*/  @!P0 IMAD.IADD R47, R47, 0x1, -R4.reuse ;  /* 0x000000012f2f8824 */ /* 0x100fe200078e0a04 */
[C---:B------:R-:W-:Y:S01]  /*27f0*/  ISETP.GT.U32.AND P4, PT, R4.reuse, R51, PT ;  /* 0x000000330400720c */ /* 0x040fe20003f84070 */
[--C-:B------:R-:W-:Y:S01]  /*2800*/  @!P5 IMAD.IADD R49, R49, 0x1, -R4.reuse ;  /* 0x000000013131d824 */ /* 0x100fe200078e0a04 */
[C---:B------:R-:W-:Y:S01]  /*2810*/  ISETP.GT.U32.AND P0, PT, R4.reuse, R59, PT ;  /* 0x0000003b0400720c */ /* 0x040fe20003f04070 */
[--C-:B------:R-:W-:Y:S01]  /*2820*/  @!P3 IMAD.IADD R57, R57, 0x1, -R4.reuse ;  /* 0x000000013939b824 */ /* 0x100fe200078e0a04 */
[C---:B------:R-:W-:Y:S01]  /*2830*/  ISETP.GT.U32.AND P5, PT, R4.reuse, R63, PT ;  /* 0x0000003f0400720c */ /* 0x040fe20003fa4070 */
[C---:B------:R-:W-:Y:S01]  /*2840*/  IMAD R129, R4.reuse, R8, R129 ;  /* 0x0000000804817224 */ /* 0x040fe200078e0281 */
[C---:B------:R-:W-:Y:S01]  /*2850*/  ISETP.GT.U32.AND P3, PT, R4.reuse, R71, PT ;  /* 0x000000470400720c */ /* 0x040fe20003f64070 */
[--C-:B------:R-:W-:Y:S01]  /*2860*/  @!P1 IMAD.IADD R53, R53, 0x1, -R4.reuse ;  /* 0x0000000135359824 */ /* 0x100fe200078e0a04 */
[C---:B------:R-:W-:Y:S01]  /*2870*/  ISETP.GT.U32.AND P1, PT, R4.reuse, R67, PT ;  /* 0x000000430400720c */ /* 0x040fe20003f24070 */
[--C-:B------:R-:W-:Y:S01]  /*2880*/  @!P2 IMAD.IADD R55, R55, 0x1, -R4.reuse ;  /* 0x000000013737a824 */ /* 0x100fe200078e0a04 */
[----:B------:R-:W-:Y:S01]  /*2890*/  ISETP.GT.U32.AND P2, PT, R4, R69, PT ;  /* 0x000000450400720c */ /* 0x000fe20003f44070 */
[----:B------:R-:W-:Y:S01]  /*28a0*/  IMAD.HI.U32 R7, R6, R131, RZ ;  /* 0x0000008306077227 */ /* 0x000fe200078e00ff */
[-C--:B------:R-:W-:Y:S01]  /*28b0*/  @!P6 IADD3 R61, PT, PT, R61, -R4.reuse, RZ ;  /* 0x800000043d3de210 */ /* 0x080fe20007ffe0ff */
        /* <DEDUP_REMOVED lines=101> */
[----:B------:R-:W-:Y:S01]  /*2f10*/  @!P3 IADD3 R101, PT, PT, R101, -R4, RZ ;  /* 0x800000046565b210 */ /* 0x000fe20007ffe0ff */
        /* <DEDUP_REMOVED lines=21> */
[----:B------:R-:W-:Y:S01]  /*3070*/  STL [R1+0x694], R16 ;  /* 0x0006941001007387 */ /* 0x000fe20000100800 */
[--C-:B------:R-:W-:Y:S01]  /*3080*/  @!P1 IMAD.IADD R123, R123, 0x1, -R4.reuse ;  /* 0x000000017b7b9824 */ /* 0x100fe200078e0a04 */
[C---:B------:R-:W-:Y:S01]  /*3090*/  ISETP.GT.U32.AND P1, PT, R4.reuse, R119, PT ;  /* 0x000000770400720c */ /* 0x040fe20003f24070 */
[C---:B------:R-:W-:Y:S01]  /*30a0*/  IMAD R133, R4.reuse, R8, R133 ;  /* 0x0000000804857224 */ /* 0x040fe200078e0285 */
[----:B------:R-:W-:Y:S01]  /*30b0*/  @!P2 IADD3 R125, PT, PT, R125, -R4, RZ ;  /* 0x800000047d7da210 */ /* 0x000fe20007ffe0ff */
        /* <DEDUP_REMOVED lines=12> */
[----:B------:R-:W3:Y:S01]  /*3180*/  LDC.64 R6, c[0x0][0x3a8] ;  /* 0x0000ea00ff067b82 */ /* 0x000ee20000000a00 */
[C---:B------:R-:W-:Y:S01]  /*3190*/  ISETP.GT.U32.AND P0, PT, R4.reuse, R125, PT ;  /* 0x0000007d0400720c */ /* 0x040fe20003f04070 */
[--C-:B------:R-:W-:Y:S01]  /*31a0*/  @!P2 IMAD.IADD R121, R121, 0x1, -R4.reuse ;  /* 0x000000017979a824 */ /* 0x100fe200078e0a04 */
[C---:B------:R-:W-:Y:S01]  /*31b0*/  ISETP.GT.U32.AND P2, PT, R4.reuse, R129, PT ;  /* 0x000000810400720c */ /* 0x040fe20003f44070 */
[--C-:B------:R-:W-:Y:S01]  /*31c0*/  @!P5 IMAD.IADD R133, R133, 0x1, -R4.reuse ;  /* 0x000000018585d824 */ /* 0x100fe200078e0a04 */
[----:B------:R-:W-:Y:S01]  /*31d0*/  ISETP.GE.AND P5, PT, R141, RZ, PT ;  /* 0x000000ff8d00720c */ /* 0x000fe20003fa6270 */
[--C-:B------:R-:W-:Y:S01]  /*31e0*/  @!P4 IMAD.IADD R135, R135, 0x1, -R4.reuse ;  /* 0x000000018787c824 */ /* 0x100fe200078e0a04 */
[C---:B------:R-:W-:Y:S01]  /*31f0*/  ISETP.GT.U32.AND P4, PT, R4.reuse, R131, PT ;  /* 0x000000830400720c */ /* 0x040fe20003f84070 */
[--C-:B------:R-:W-:Y:S01]  /*3200*/  @!P6 IMAD.IADD R41, R41, 0x1, -R4.reuse ;  /* 0x000000012929e824 */ /* 0x100fe200078e0a04 */
[C---:B------:R-:W-:Y:S01]  /*3210*/  ISETP.GT.U32.AND P6, PT, R4.reuse, R133, PT ;  /* 0x000000850400720c */ /* 0x040fe20003fc4070 */
[--C-:B------:R-:W-:Y:S01]  /*3220*/  @!P3 IMAD.IADD R123, R123, 0x1, -R4.reuse ;  /* 0x000000017b7bb824 */ /* 0x100fe200078e0a04 */
[----:B------:R-:W-:Y:S01]  /*3230*/  ISETP.GT.U32.AND P3, PT, R4, R135, PT ;  /* 0x000000870400720c */ /* 0x000fe20003f64070 */
[--C-:B------:R-:W-:Y:S01]  /*3240*/  @!P1 IMAD.IADD R127, R127, 0x1, -R4.reuse ;  /* 0x000000017f7f9824 */ /* 0x100fe200078e0a04 */
[----:B------:R-:W-:Y:S01]  /*3250*/  ISETP.GE.AND P1, PT, R2, RZ, PT ;  /* 0x000000ff0200720c */ /* 0x000fe20003f26270 */
[----:B------:R-:W-:Y:S01]  /*3260*/  @!P0 IMAD.IADD R125, R125, 0x1, -R4 ;  /* 0x000000017d7d8824 */ /* 0x000fe200078e0a04 */
[----:B------:R-:W-:Y:S01]  /*3270*/  ISETP.NE.AND P0, PT, R108, RZ, PT ;  /* 0x000000ff6c00720c */ /* 0x000fe20003f05270 */
[----:B------:R-:W-:Y:S01]  /*3280*/  IMAD.SHL.U32 R5, R3, 0x100, RZ ;  /* 0x0000010003057824 */ /* 0x000fe200078e00ff */
[----:B------:R-:W-:Y:S01]  /*3290*/  @!P2 IADD3 R129, PT, PT, R129, -R4, RZ ;  /* 0x800000048181a210 */ /* 0x000fe20007ffe0ff */
[----:B------:R-:W-:Y:S01]  /*32a0*/  @!P5 IMAD.MOV R10, RZ, RZ, -R10 ;  /* 0x000000ffff0ad224 */ /* 0x000fe200078e0a0a */
[----:B------:R-:W-:Y:S01]  /*32b0*/  ISETP.GE.AND P2, PT, R139, RZ, PT ;  /* 0x000000ff8b00720c */ /* 0x000fe20003f46270 */
[--C-:B------:R-:W-:Y:S01]  /*32c0*/  @!P4 IMAD.IADD R131, R131, 0x1, -R4.reuse ;  /* 0x000000018383c824 */ /* 0x100fe200078e0a04 */
[----:B------:R-:W-:Y:S01]  /*32d0*/  ISETP.GE.AND P5, PT, R136, RZ, PT ;  /* 0x000000ff8800720c */ /* 0x000fe20003fa6270 */
[--C-:B------:R-:W-:Y:S01]  /*32e0*/  @!P6 IMAD.IADD R133, R133, 0x1, -R4.reuse ;  /* 0x000000018585e824 */ /* 0x100fe200078e0a04 */
[----:B------:R-:W-:Y:S01]  /*32f0*/  ISETP.GE.AND P4, PT, R134, RZ, PT ;  /* 0x000000ff8600720c */ /* 0x000fe20003f86270 */
[----:B------:R-:W-:Y:S01]  /*3300*/  @!P3 IMAD.IADD R135, R135, 0x1, -R4 ;  /* 0x000000018787b824 */ /* 0x000fe200078e0a04 */
[----:B------:R-:W-:Y:S01]  /*3310*/  ISETP.GE.AND P3, PT, R138, RZ, PT ;  /* 0x000000ff8a00720c */ /* 0x000fe20003f66270 */
[----:B------:R-:W-:Y:S01]  /*3320*/  IMAD.MOV.U32 R4, RZ, RZ, R11 ;  /* 0x000000ffff047224 */ /* 0x000fe200078e000b */
[----:B------:R-:W-:Y:S01]  /*3330*/  ISETP.GE.AND P6, PT, R140, RZ, PT ;  /* 0x000000ff8c00720c */ /* 0x000fe20003fc6270 */
[----:B------:R-:W-:Y:S01]  /*3340*/  IMAD.SHL.U32 R8, R3, 0x4, RZ ;  /* 0x0000000403087824 */ /* 0x000fe200078e00ff */
[----:B------:R-:W-:Y:S01]  /*3350*/  @!P0 LOP3.LUT R10, RZ, R108, RZ, 0x33, !PT ;  /* 0x0000006cff0a8212 */ /* 0x000fe200078e33ff */
[----:B------:R-:W-:Y:S01]  /*3360*/  @!P1 IMAD.MOV R4, RZ, RZ, -R4 ;  /* 0x000000ffff049224 */ /* 0x000fe200078e0a04 */
[----:B------:R-:W-:Y:S01]  /*3370*/  ISETP.GE.AND P1, PT, R132, RZ, PT ;  /* 0x000000ff8400720c */ /* 0x000fe20003f26270 */
        /* <DEDUP_REMOVED lines=9> */
[----:B------:R-:W-:Y:S01]  /*3410*/  LOP3.LUT R5, R5, 0x607c, R8, 0xc8, !PT ;  /* 0x0000607c05057812 */ /* 0x000fe200078ec808 */
[----:B---3--:R-:W-:Y:S01]  /*3420*/  IMAD R11, R0, R7, RZ ;  /* 0x00000007000b7224 */ /* 0x008fe200078e02ff */
[----:B------:R-:W-:Y:S01]  /*3430*/  ISETP.GE.AND P6, PT, R16, RZ, PT ;  /* 0x000000ff1000720c */ /* 0x000fe20003fc6270 */
[----:B-1----:R-:W-:Y:S01]  /*3440*/  IMAD R10, R10, UR4, RZ ;  /* 0x000000040a0a7c24 */ /* 0x002fe2000f8e02ff */
[----:B------:R-:W-:Y:S01]  /*3450*/  @!P1 IADD3 R21, PT, PT, -R21, RZ, RZ ;  /* 0x000000ff15159210 */ /* 0x000fe20007ffe1ff */
        /* <DEDUP_REMOVED lines=8> */
[----:B------:R1:W-:Y:S01]  /*34e0*/  STL [R1+0x2b4], R5 ;  /* 0x0002b40501007387 */ /* 0x0003e20000100800 */
[----:B------:R-:W-:Y:S01]  /*34f0*/  ISETP.GE.AND P4, PT, R114, RZ, PT ;  /* 0x000000ff7200720c */ /* 0x000fe20003f86270 */
[----:B------:R-:W-:Y:S01]  /*3500*/  @!P6 IMAD.MOV R135, RZ, RZ, -R135 ;  /* 0x000000ffff87e224 */ /* 0x000fe200078e0a87 */
[----:B------:R-:W-:Y:S01]  /*3510*/  ISETP.NE.AND P0, PT, R109, RZ, PT ;  /* 0x000000ff6d00720c */ /* 0x000fe20003f05270 */
[----:B------:R-:W3:Y:S01]  /*3520*/  LDS R3, [UR9] ;  /* 0x00000009ff037984 */ /* 0x000ee20008000800 */
[----:B------:R-:W-:Y:S01]  /*3530*/  R2UR UR8, R12 ;  /* 0x000000000c0872ca */ /* 0x000fe200000e0000 */
        /* <DEDUP_REMOVED lines=10> */
[C---:B--2---:R-:W-:Y:S01]  /*35e0*/  IMAD R136, R6.reuse, 0x50, RZ ;  /* 0x0000005006887824 */ /* 0x044fe200078e02ff */
[----:B-1----:R-:W-:Y:S01]  /*35f0*/  LOP3.LUT R5, RZ, R109, RZ, 0x33, !PT ;  /* 0x0000006dff057212 */ /* 0x002fe200078e33ff */
[----:B------:R-:W-:-:S02]  /*3600*/  IMAD R163, R6, 0x54, RZ ;  /* 0x0000005406a37824 */ /* 0x000fc400078e02ff */
[----:B------:R-:W-:Y:S01]  /*3610*/  @!P1 IMAD.MOV R43, RZ, RZ, -R43 ;  /* 0x000000ffff2b9224 */ /* 0x000fe200078e0a2b */
[----:B------:R-:W-:Y:S01]  /*3620*/  ISETP.GE.AND P1, PT, R100, RZ, PT ;  /* 0x000000ff6400720c */ /* 0x000fe20003f26270 */
[----:B------:R-:W-:Y:S01]  /*3630*/  @!P2 IMAD.MOV R45, RZ, RZ, -R45 ;  /* 0x000000ffff2da224 */ /* 0x000fe200078e0a2d */
[----:B------:R-:W-:Y:S01]  /*3640*/  ISETP.GE.AND P2, PT, R98, RZ, PT ;  /* 0x000000ff6200720c */ /* 0x000fe20003f46270 */
[----:B------:R-:W-:Y:S01]  /*3650*/  @!P5 IMAD.MOV R49, RZ, RZ, -R49 ;  /* 0x000000ffff31d224 */ /* 0x000fe200078e0a31 */
[----:B------:R-:W-:Y:S01]  /*3660*/  ISETP.GE.AND P5, PT, R94, RZ, PT ;  /* 0x000000ff5e00720c */ /* 0x000fe20003fa6270 */
[----:B------:R-:W-:Y:S01]  /*3670*/  IMAD R171, R6, 0x58, RZ ;  /* 0x0000005806ab7824 */ /* 0x000fe200078e02ff */
[----:B------:R-:W-:Y:S01]  /*3680*/  @!P3 IADD3 R47, PT, PT, -R47, RZ, RZ ;  /* 0x000000ff2f2fb210 */ /* 0x000fe20007ffe1ff */
[----:B------:R-:W-:Y:S01]  /*3690*/  @!P4 IMAD.MOV R51, RZ, RZ, -R51 ;  /* 0x000000ffff33c224 */ /* 0x000fe200078e0a33 */
[----:B------:R-:W-:Y:S01]  /*36a0*/  ISETP.GE.AND P3, PT, R96, RZ, PT ;  /* 0x000000ff6000720c */ /* 0x000fe20003f66270 */
[----:B------:R-:W-:Y:S01]  /*36b0*/  IMAD R179, R6, 0x5c, RZ ;  /* 0x0000005c06b37824 */ /* 0x000fe200078e02ff */
[----:B------:R-:W-:Y:S01]  /*36c0*/  ISETP.GE.AND P4, PT, R92, RZ, PT ;  /* 0x000000ff5c00720c */ /* 0x000fe20003f86270 */
[----:B------:R-:W-:Y:S01]  /*36d0*/  IMAD R187, R6, 0x60, RZ ;  /* 0x0000006006bb7824 */ /* 0x000fe200078e02ff */
[C---:B------:R-:W-:Y:S01]  /*36e0*/  SEL R12, R5.reuse, R9, !P0 ;  /* 0x00000009050c7207 */ /* 0x040fe20004000000 */
[----:B------:R-:W-:Y:S01]  /*36f0*/  @!P1 IMAD.MOV R53, RZ, RZ, -R53 ;  /* 0x000000ffff359224 */ /* 0x000fe200078e0a35 */
[----:B------:R-:W-:Y:S01]  /*3700*/  ISETP.GE.AND P1, PT, R90, RZ, PT ;  /* 0x000000ff5a00720c */ /* 0x000fe20003f26270 */
[----:B------:R-:W-:Y:S01]  /*3710*/  @!P2 IMAD.MOV R55, RZ, RZ, -R55 ;  /* 0x000000ffff37a224 */ /* 0x000fe200078e0a37 */
[----:B------:R-:W-:Y:S01]  /*3720*/  ISETP.GE.AND P2, PT, R88, RZ, PT ;  /* 0x000000ff5800720c */ /* 0x000fe20003f46270 */
[----:B------:R-:W-:Y:S01]  /*3730*/  @!P5 IMAD.MOV R59, RZ, RZ, -R59 ;  /* 0x000000ffff3bd224 */ /* 0x000fe200078e0a3b */
[----:B------:R-:W-:Y:S01]  /*3740*/  ISETP.GE.AND P5, PT, R84, RZ, PT ;  /* 0x000000ff5400720c */ /* 0x000fe20003fa6270 */
[----:B------:R-:W-:Y:S01]  /*3750*/  IMAD R195, R6, 0x64, RZ ;  /* 0x0000006406c37824 */ /* 0x000fe200078e02ff */
[C---:B------:R-:W-:Y:S01]  /*3760*/  SEL R14, R5.reuse, R39, !P0 ;  /* 0x00000027050e7207 */ /* 0x040fe20004000000 */
        /* <DEDUP_REMOVED lines=13> */
[----:B------:R-:W-:Y:S01]  /*3840*/  SEL R23, R5, R23, !P0 ;  /* 0x0000001705177207 */ /* 0x000fe20004000000 */
[----:B------:R-:W-:Y:S01]  /*3850*/  @!P3 IMAD.MOV R67, RZ, RZ, -R67 ;  /* 0x000000ffff43b224 */ /* 0x000fe200078e0a43 */
[----:B------:R-:W-:Y:S01]  /*3860*/  ISETP.GE.AND P3, PT, R76, RZ, PT ;  /* 0x000000ff4c00720c */ /* 0x000fe20003f66270 */
[C---:B------:R-:W-:Y:S01]  /*3870*/  IMAD R219, R6.reuse, 0x70, RZ ;  /* 0x0000007006db7824 */ /* 0x040fe200078e02ff */
[----:B------:R-:W-:Y:S01]  /*3880*/  @!P4 IADD3 R71, PT, PT, -R71, RZ, RZ ;  /* 0x000000ff4747c210 */ /* 0x000fe20007ffe1ff */
[----:B------:R-:W-:Y:S01]  /*3890*/  IMAD R227, R6, 0x74, RZ ;  /* 0x0000007406e37824 */ /* 0x000fe200078e02ff */
[----:B------:R-:W-:Y:S01]  /*38a0*/  ISETP.GE.AND P4, PT, R72, RZ, PT ;  /* 0x000000ff4800720c */ /* 0x000fe20003f86270 */
        /* <DEDUP_REMOVED lines=20> */
[----:B----4-:R-:W-:Y:S01]  /*39f0*/  IMAD R66, R66, UR6, RZ ;  /* 0x0000000642427c24 */ /* 0x010fe2000f8e02ff */
[C---:B------:R-:W-:Y:S01]  /*3a00*/  SEL R67, R5.reuse, R69, !P0 ;  /* 0x0000004505437207 */ /* 0x040fe20004000000 */
[----:B------:R-:W-:Y:S01]  /*3a10*/  @!P3 IMAD.MOV R87, RZ, RZ, -R87 ;  /* 0x000000ffff57b224 */ /* 0x000fe200078e0a57 */
[----:B------:R-:W-:Y:S01]  /*3a20*/  ISETP.GE.AND P3, PT, R56, RZ, PT ;  /* 0x000000ff3800720c */ /* 0x000fe20003f66270 */
[----:B------:R-:W-:Y:S01]  /*3a30*/  IMAD R68, R68, UR6, RZ ;  /* 0x0000000644447c24 */ /* 0x000fe2000f8e02ff */
[----:B------:R-:W-:Y:S01]  /*3a40*/  SEL R69, R5, R73, !P0 ;  /* 0x0000004905457207 */ /* 0x000fe20004000000 */
[----:B------:R-:W-:Y:S01]  /*3a50*/  @!P4 IMAD.MOV R91, RZ, RZ, -R91 ;  /* 0x000000ffff5bc224 */ /* 0x000fe200078e0a5b */
[----:B------:R-:W-:Y:S01]  /*3a60*/  ISETP.GE.AND P4, PT, R52, RZ, PT ;  /* 0x000000ff3400720c */ /* 0x000fe20003f86270 */
[----:B------:R-:W-:Y:S01]  /*3a70*/  @!P1 IMAD.MOV R93, RZ, RZ, -R93 ;  /* 0x000000ffff5d9224 */ /* 0x000fe200078e0a5d */
[----:B------:R-:W-:Y:S01]  /*3a80*/  ISETP.GE.AND P1, PT, R50, RZ, PT ;  /* 0x000000ff3200720c */ /* 0x000fe20003f26270 */
[----:B------:R-:W-:Y:S01]  /*3a90*/  IMAD R67, R67, UR6, RZ ;  /* 0x0000000643437c24 */ /* 0x000fe2000f8e02ff */
[----:B------:R-:W-:Y:S01]  /*3aa0*/  @!P2 IADD3 R95, PT, PT, -R95, RZ, RZ ;  /* 0x000000ff5f5fa210 */ /* 0x000fe20007ffe1ff */
[----:B------:R-:W-:Y:S01]  /*3ab0*/  @!P5 IMAD.MOV R99, RZ, RZ, -R99 ;  /* 0x000000ffff63d224 */ /* 0x000fe200078e0a63 */
[----:B------:R-:W-:Y:S01]  /*3ac0*/  ISETP.GE.AND P2, PT, R48, RZ, PT ;  /* 0x000000ff3000720c */ /* 0x000fe20003f46270 */
[----:B------:R-:W-:Y:S01]  /*3ad0*/  IMAD R69, R69, UR6, RZ ;  /* 0x0000000645457c24 */ /* 0x000fe2000f8e02ff */
        /* <DEDUP_REMOVED lines=9> */
[----:B------:R-:W-:Y:S01]  /*3b70*/  IMAD R37, R12, UR6, RZ ;  /* 0x000000060c257c24 */ /* 0x000fe2000f8e02ff */
[C---:B------:R-:W-:Y:S01]  /*3b80*/  SEL R40, R5.reuse, R17, !P0 ;  /* 0x0000001105287207 */ /* 0x040fe20004000000 */
[----:B------:R-:W-:Y:S01]  /*3b90*/  @!P2 IMAD.MOV R105, RZ, RZ, -R105 ;  /* 0x000000ffff69a224 */ /* 0x000fe200078e0a69 */
[----:B------:R-:W-:Y:S01]  /*3ba0*/  ISETP.GE.AND P2, PT, R38, RZ, PT ;  /* 0x000000ff2600720c */ /* 0x000fe20003f46270 */
        /* <DEDUP_REMOVED lines=10> */
[----:B------:R-:W-:Y:S01]  /*3c50*/  IMAD R36, R36, UR6, RZ ;  /* 0x0000000624247c24 */ /* 0x000fe2000f8e02ff */
[----:B------:R-:W-:Y:S01]  /*3c60*/  SEL R38, R5, R13, !P0 ;  /* 0x0000000d05267207 */ /* 0x000fe20004000000 */
        /* <DEDUP_REMOVED lines=17> */
[----:B------:R-:W-:Y:S01]  /*3d80*/  SEL R18, R5, R53, !P0 ;  /* 0x0000003505127207 */ /* 0x000fe20004000000 */
[----:B------:R-:W-:Y:S01]  /*3d90*/  @!P3 IMAD.MOV R127, RZ, RZ, -R127 ;  /* 0x000000ffff7fb224 */ /* 0x000fe200078e0a7f */
[----:B------:R-:W-:Y:S01]  /*3da0*/  LEA R8, P3, R11, UR14, 0x2 ;  /* 0x0000000e0b087c11 */ /* 0x000fe2000f8610ff */
[----:B------:R-:W-:Y:S01]  /*3db0*/  @!P5 IMAD.MOV R129, RZ, RZ, -R129 ;  /* 0x000000ffff81d224 */ /* 0x000fe200078e0a81 */
[C---:B------:R-:W-:Y:S01]  /*3dc0*/  SEL R76, R5.reuse, R41, !P0 ;  /* 0x00000029054c7207 */ /* 0x040fe20004000000 */
[----:B------:R-:W-:Y:S01]  /*3dd0*/  @!P4 IMAD.MOV R131, RZ, RZ, -R131 ;  /* 0x000000ffff83c224 */ /* 0x000fe200078e0a83 */
[----:B------:R-:W-:Y:S01]  /*3de0*/  SEL R42, R5, R21, !P0 ;  /* 0x00000015052a7207 */ /* 0x000fe20004000000 */
[----:B------:R-:W-:Y:S01]  /*3df0*/  @!P1 IMAD.MOV R133, RZ, RZ, -R133 ;  /* 0x000000ffff859224 */ /* 0x000fe200078e0a85 */
[----:B------:R-:W-:Y:S01]  /*3e00*/  LEA R4, P1, R10, UR12, 0x2 ;  /* 0x0000000c0a047c11 */ /* 0x000fe2000f8210ff */
[----:B------:R-:W-:Y:S01]  /*3e10*/  IMAD R39, R13, UR6, RZ ;  /* 0x000000060d277c24 */ /* 0x000fe2000f8e02ff */
[C---:B------:R-:W-:Y:S01]  /*3e20*/  SEL R44, R5.reuse, R25, !P0 ;  /* 0x00000019052c7207 */ /* 0x040fe20004000000 */
[----:B------:R-:W-:Y:S01]  /*3e30*/  @!P2 IMAD.MOV R137, RZ, RZ, -R137 ;  /* 0x000000ffff89a224 */ /* 0x000fe200078e0a89 */
[----:B------:R-:W-:Y:S01]  /*3e40*/  SEL R46, R5, R29, !P0 ;  /* 0x0000001d052e7207 */ /* 0x000fe20004000000 */
[----:B------:R-:W-:Y:S01]  /*3e50*/  IMAD R41, R19, UR6, RZ ;  /* 0x0000000613297c24 */ /* 0x000fe2000f8e02ff */
[C---:B------:R-:W-:Y:S01]  /*3e60*/  SEL R48, R5.reuse, R33, !P0 ;  /* 0x0000002105307207 */ /* 0x040fe20004000000 */
        /* <DEDUP_REMOVED lines=9> */
[----:B------:R-:W-:Y:S01]  /*3f00*/  SEL R52, R5, R43, !P0 ;  /* 0x0000002b05347207 */ /* 0x000fe20004000000 */
[----:B------:R-:W-:Y:S01]  /*3f10*/  IMAD R43, R23, UR6, RZ ;  /* 0x00000006172b7c24 */ /* 0x000fe2000f8e02ff */
[----:B------:R-:W-:Y:S01]  /*3f20*/  SEL R16, R5, R45, !P0 ;  /* 0x0000002d05107207 */ /* 0x000fe20004000000 */
[----:B------:R-:W-:Y:S01]  /*3f30*/  IMAD R45, R27, UR6, RZ ;  /* 0x000000061b2d7c24 */ /* 0x000fe2000f8e02ff */
[----:B------:R-:W-:Y:S01]  /*3f40*/  SEL R54, R5, R47, !P0 ;  /* 0x0000002f05367207 */ /* 0x000fe20004000000 */
[----:B------:R-:W-:Y:S01]  /*3f50*/  IMAD R47, R31, UR6, RZ ;  /* 0x000000061f2f7c24 */ /* 0x000fe2000f8e02ff */
        /* <DEDUP_REMOVED lines=76> */
[----:B------:R-:W-:Y:S01]  /*4420*/  LEA.HI.X.SX32 R5, R10, UR13, 0x2, P1 ;  /* 0x0000000d0a057c11 */ /* 0x000fe200088f16ff */
[----:B------:R-:W-:Y:S01]  /*4430*/  IMAD R16, R125, UR6, RZ ;  /* 0x000000067d107c24 */ /* 0x000fe2000f8e02ff */
[----:B------:R-:W-:Y:S01]  /*4440*/  LEA.HI.X.SX32 R9, R11, UR15, 0x2, P3 ;  /* 0x0000000f0b097c11 */ /* 0x000fe200098f16ff */
[----:B------:R-:W-:Y:S01]  /*4450*/  IMAD R10, R127, UR6, RZ ;  /* 0x000000067f0a7c24 */ /* 0x000fe2000f8e02ff */
[-C--:B------:R-:W-:Y:S01]  /*4460*/  LEA R108, P0, R36, R8.reuse, 0x2 ;  /* 0x00000008246c7211 */ /* 0x080fe200078010ff */
[----:B------:R-:W-:Y:S01]  /*4470*/  IMAD R11, R129, UR6, RZ ;  /* 0x00000006810b7c24 */ /* 0x000fe2000f8e02ff */
[-C--:B------:R-:W-:Y:S01]  /*4480*/  LEA R78, P1, R37, R8.reuse, 0x2 ;  /* 0x00000008254e7211 */ /* 0x080fe200078210ff */
[----:B------:R-:W-:Y:S01]  /*4490*/  IMAD R12, R131, UR6, RZ ;  /* 0x00000006830c7c24 */ /* 0x000fe2000f8e02ff */
[-C--:B------:R-:W-:Y:S01]  /*44a0*/  LEA R76, P2, R38, R8.reuse, 0x2 ;  /* 0x00000008264c7211 */ /* 0x080fe200078410ff */
[----:B------:R-:W-:Y:S01]  /*44b0*/  IMAD R13, R133, UR6, RZ ;  /* 0x00000006850d7c24 */ /* 0x000fe2000f8e02ff */
[-C--:B------:R-:W-:Y:S01]  /*44c0*/  LEA.HI.X.SX32 R109, R36, R9.reuse, 0x2, P0 ;  /* 0x00000009246d7211 */ /* 0x080fe200000f16ff */
[----:B------:R-:W-:Y:S01]  /*44d0*/  IMAD R14, R135, UR6, RZ ;  /* 0x00000006870e7c24 */ /* 0x000fe2000f8e02ff */
[-C--:B------:R-:W-:Y:S01]  /*44e0*/  LEA R82, P3, R39, R8.reuse, 0x2 ;  /* 0x0000000827527211 */ /* 0x080fe200078610ff */
[----:B------:R-:W-:Y:S01]  /*44f0*/  IMAD R15, R15, UR6, RZ ;  /* 0x000000060f0f7c24 */ /* 0x000fe2000f8e02ff */
[-C--:B------:R-:W-:Y:S01]  /*4500*/  LEA.HI.X.SX32 R79, R37, R9.reuse, 0x2, P1 ;  /* 0x00000009254f7211 */ /* 0x080fe200008f16ff */
[----:B------:R-:W-:Y:S01]  /*4510*/  STL.64 [R1+0x110], R108 ;  /* 0x0001106c01007387 */ /* 0x000fe20000100a00 */
[-C--:B------:R-:W-:Y:S01]  /*4520*/  LEA R80, P5, R40, R8.reuse, 0x2 ;  /* 0x0000000828507211 */ /* 0x080fe200078a10ff */
[----:B------:R-:W-:Y:S01]  /*4530*/  IMAD R89, R6, 0x34, RZ ;  /* 0x0000003406597824 */ /* 0x000fe200078e02ff */
[-C--:B------:R-:W-:Y:S01]  /*4540*/  LEA.HI.X.SX32 R77, R38, R9.reuse, 0x2, P2 ;  /* 0x00000009264d7211 */ /* 0x080fe200010f16ff */
[----:B------:R1:W-:Y:S01]  /*4550*/  STL.64 [R1+0x108], R78 ;  /* 0x0001084e01007387 */ /* 0x0003e20000100a00 */
[-C--:B------:R-:W-:Y:S01]  /*4560*/  LEA.HI.X.SX32 R83, R39, R9.reuse, 0x2, P3 ;  /* 0x0000000927537211 */ /* 0x080fe200018f16ff */
[----:B------:R-:W-:Y:S01]  /*4570*/  IMAD R97, R6, 0x38, RZ ;  /* 0x0000003806617824 */ /* 0x000fe200078e02ff */
[CC--:B------:R-:W-:Y:S01]  /*4580*/  LEA R86, P4, R41.reuse, R8.reuse, 0x2 ;  /* 0x0000000829567211 */ /* 0x0c0fe200078810ff */
[----:B------:R2:W-:Y:S01]  /*4590*/  STL.64 [R1+0x100], R76 ;  /* 0x0001004c01007387 */ /* 0x0005e20000100a00 */
[-C--:B------:R-:W-:Y:S01]  /*45a0*/  LEA.HI.X.SX32 R81, R40, R9.reuse, 0x2, P5 ;  /* 0x0000000928517211 */ /* 0x080fe200028f16ff */
[----:B------:R-:W-:Y:S01]  /*45b0*/  IMAD R105, R6, 0x3c, RZ ;  /* 0x0000003c06697824 */ /* 0x000fe200078e02ff */
[-C--:B------:R-:W-:Y:S01]  /*45c0*/  LEA R84, P0, R42, R8.reuse, 0x2 ;  /* 0x000000082a547211 */ /* 0x080fe200078010ff */
[----:B------:R4:W-:Y:S01]  /*45d0*/  STL.64 [R1+0xf8], R82 ;  /* 0x0000f85201007387 */ /* 0x0009e20000100a00 */
[-C--:B------:R-:W-:Y:S01]  /*45e0*/  LEA.HI.X.SX32 R87, R41, R9.reuse, 0x2, P4 ;  /* 0x0000000929577211 */ /* 0x080fe200020f16ff */
[C---:B------:R-:W-:Y:S01]  /*45f0*/  IMAD R121, R6.reuse, 0x44, RZ ;  /* 0x0000004406797824 */ /* 0x040fe200078e02ff */
[-C--:B------:R-:W-:Y:S01]  /*4600*/  LEA R38, P4, R47, R8.reuse, 0x2 ;  /* 0x000000082f267211 */ /* 0x080fe200078810ff */
[----:B------:R5:W-:Y:S01]  /*4610*/  STL.64 [R1+0xf0], R80 ;  /* 0x0000f05001007387 */ /* 0x000be20000100a00 */
[CC--:B-1----:R-:W-:Y:S01]  /*4620*/  LEA R78, P1, R43.reuse, R8.reuse, 0x2 ;  /* 0x000000082b4e7211 */ /* 0x0c2fe200078210ff */
[----:B------:R-:W-:Y:S01]  /*4630*/  IMAD R129, R6, 0x48, RZ ;  /* 0x0000004806817824 */ /* 0x000fe200078e02ff */
[-C--:B------:R-:W-:Y:S01]  /*4640*/  LEA.HI.X.SX32 R85, R42, R9.reuse, 0x2, P0 ;  /* 0x000000092a557211 */ /* 0x080fe200000f16ff */
[----:B------:R1:W-:Y:S01]  /*4650*/  STL.64 [R1+0xe8], R86 ;  /* 0x0000e85601007387 */ /* 0x0003e20000100a00 */
[-C--:B--2---:R-:W-:Y:S01]  /*4660*/  LEA R76, P2, R44, R8.reuse, 0x2 ;  /* 0x000000082c4c7211 */ /* 0x084fe200078410ff */
[C---:B------:R-:W-:Y:S01]  /*4670*/  IMAD R135, R6.reuse, 0x4c, RZ ;  /* 0x0000004c06877824 */ /* 0x040fe200078e02ff */
[-C--:B------:R-:W-:Y:S01]  /*4680*/  LEA.HI.X.SX32 R79, R43, R9.reuse, 0x2, P1 ;  /* 0x000000092b4f7211 */ /* 0x080fe200008f16ff */
[C---:B------:R-:W-:Y:S01]  /*4690*/  IMAD R91, R6.reuse, 0x35, RZ ;  /* 0x00000035065b7824 */ /* 0x040fe200078e02ff */
[CC--:B----4-:R-:W-:Y:S01]  /*46a0*/  LEA R82, P3, R45.reuse, R8.reuse, 0x2 ;  /* 0x000000082d527211 */ /* 0x0d0fe200078610ff */
[----:B------:R-:W-:Y:S01]  /*46b0*/  IMAD R93, R6, 0x36, RZ ;  /* 0x00000036065d7824 */ /* 0x000fe200078e02ff */
[-C--:B------:R-:W-:Y:S01]  /*46c0*/  LEA R36, P0, R48, R8.reuse, 0x2 ;  /* 0x0000000830247211 */ /* 0x080fe200078010ff */
[----:B------:R2:W-:Y:S01]  /*46d0*/  STL.64 [R1+0xd8], R78 ;  /* 0x0000d84e01007387 */ /* 0x0005e20000100a00 */
[-C--:B-----5:R-:W-:Y:S01]  /*46e0*/  LEA R80, P5, R46, R8.reuse, 0x2 ;  /* 0x000000082e507211 */ /* 0x0a0fe200078a10ff */
[----:B------:R-:W-:Y:S01]  /*46f0*/  IMAD R95, R6, 0x37, RZ ;  /* 0x00000037065f7824 */ /* 0x000fe200078e02ff */
[-C--:B------:R-:W-:Y:S01]  /*4700*/  LEA.HI.X.SX32 R77, R44, R9.reuse, 0x2, P2 ;  /* 0x000000092c4d7211 */ /* 0x080fe200010f16ff */
[----:B------:R4:W-:Y:S01]  /*4710*/  STL.64 [R1+0xe0], R84 ;  /* 0x0000e05401007387 */ /* 0x0009e20000100a00 */
[-C--:B------:R-:W-:Y:S01]  /*4720*/  LEA.HI.X.SX32 R83, R45, R9.reuse, 0x2, P3 ;  /* 0x000000092d537211 */ /* 0x080fe200018f16ff */
[----:B-1----:R-:W-:Y:S01]  /*4730*/  IMAD R87, R6, 0x33, RZ ;  /* 0x0000003306577824 */ /* 0x002fe200078e02ff */
[-C--:B------:R-:W-:Y:S01]  /*4740*/  LEA.HI.X.SX32 R39, R47, R9.reuse, 0x2, P4 ;  /* 0x000000092f277211 */ /* 0x080fe200020f16ff */
[----:B------:R1:W-:Y:S01]  /*4750*/  STL.64 [R1+0xd0], R76 ;  /* 0x0000d04c01007387 */ /* 0x0003e20000100a00 */
[-C--:B------:R-:W-:Y:S01]  /*4760*/  LEA.HI.X.SX32 R81, R46, R9.reuse, 0x2, P5 ;  /* 0x000000092e517211 */ /* 0x080fe200028f16ff */
[----:B------:R-:W-:Y:S01]  /*4770*/  IMAD R86, R6, 0xcc, RZ ;  /* 0x000000cc06567824 */ /* 0x000fe200078e02ff */
[-C--:B------:R-:W-:Y:S01]  /*4780*/  LEA.HI.X.SX32 R37, R48, R9.reuse, 0x2, P0 ;  /* 0x0000000930257211 */ /* 0x080fe200000f16ff */
[----:B------:R-:W-:Y:S01]  /*4790*/  STL.64 [R1+0xc8], R82 ;  /* 0x0000c85201007387 */ /* 0x000fe20000100a00 */
[-C--:B--2---:R-:W-:Y:S01]  /*47a0*/  LEA R78, P1, R49, R8.reuse, 0x2 ;  /* 0x00000008314e7211 */ /* 0x084fe200078210ff */
[----:B------:R-:W-:Y:S01]  /*47b0*/  IMAD R94, R6, 0xdc, RZ ;  /* 0x000000dc065e7824 */ /* 0x000fe200078e02ff */
[-C--:B------:R-:W-:Y:S01]  /*47c0*/  LEA R42, P3, R51, R8.reuse, 0x2 ;  /* 0x00000008332a7211 */ /* 0x080fe200078610ff */
[----:B------:R2:W-:Y:S01]  /*47d0*/  STL.64 [R1+0xb8], R38 ;  /* 0x0000b82601007387 */ /* 0x0005e20000100a00 */
[-C--:B------:R-:W-:Y:S01]  /*47e0*/  LEA R40, P5, R52, R8.reuse, 0x2 ;  /* 0x0000000834287211 */ /* 0x080fe200078a10ff */
[----:B----4-:R-:W-:Y:S01]  /*47f0*/  IMAD R85, R6, 0x32, RZ ;  /* 0x0000003206557824 */ /* 0x010fe200078e02ff */
[-C--:B------:R-:W-:Y:S01]  /*4800*/  LEA.HI.X.SX32 R79, R49, R9.reuse, 0x2, P1 ;  /* 0x00000009314f7211 */ /* 0x080fe200008f16ff */
[----:B------:R4:W-:Y:S01]  /*4810*/  STL.64 [R1+0xc0], R80 ;  /* 0x0000c05001007387 */ /* 0x0009e20000100a00 */
[-C--:B-1----:R-:W-:Y:S01]  /*4820*/  LEA R76, P2, R50, R8.reuse, 0x2 ;  /* 0x00000008324c7211 */ /* 0x082fe200078410ff */
[----:B------:R-:W-:Y:S01]  /*4830*/  IMAD.SHL.U32 R49, R6, 0x20, RZ ;  /* 0x0000002006317824 */ /* 0x000fe200078e00ff */
[-C--:B------:R-:W-:Y:S01]  /*4840*/  LEA.HI.X.SX32 R43, R51, R9.reuse, 0x2, P3 ;  /* 0x00000009332b7211 */ /* 0x080fe200018f16ff */
[----:B------:R1:W-:Y:S01]  /*4850*/  STL.64 [R1+0xb0], R36 ;  /* 0x0000b02401007387 */ /* 0x0003e20000100a00 */
[-C--:B------:R-:W-:Y:S01]  /*4860*/  LEA.HI.X.SX32 R77, R50, R9.reuse, 0x2, P2 ;  /* 0x00000009324d7211 */ /* 0x080fe200010f16ff */
[----:B------:R-:W-:Y:S01]  /*4870*/  IMAD R51, R6, 0x21, RZ ;  /* 0x0000002106337824 */ /* 0x000fe200078e02ff */
[-C--:B------:R-:W-:Y:S01]  /*4880*/  LEA.HI.X.SX32 R41, R52, R9.reuse, 0x2, P5 ;  /* 0x0000000934297211 */ /* 0x080fe200028f16ff */
[----:B------:R-:W-:Y:S01]  /*4890*/  STL.64 [R1+0xa8], R78 ;  /* 0x0000a84e01007387 */ /* 0x000fe20000100a00 */
[-C--:B--2---:R-:W-:Y:S01]  /*48a0*/  LEA R38, P4, R53, R8.reuse, 0x2 ;  /* 0x0000000835267211 */ /* 0x084fe200078810ff */
[C---:B------:R-:W-:Y:S01]  /*48b0*/  IMAD R50, R6.reuse, 0x84, RZ ;  /* 0x0000008406327824 */ /* 0x040fe200078e02ff */
[-C--:B------:R-:W-:Y:S01]  /*48c0*/  LEA R46, P1, R55, R8.reuse, 0x2 ;  /* 0x00000008372e7211 */ /* 0x080fe200078210ff */
[----:B------:R2:W-:Y:S01]  /*48d0*/  STL.64 [R1+0x98], R42 ;  /* 0x0000982a01007387 */ /* 0x0005e20000100a00 */
[-C--:B------:R-:W-:Y:S01]  /*48e0*/  LEA.HI.X.SX32 R39, R53, R9.reuse, 0x2, P4 ;  /* 0x0000000935277211 */ /* 0x080fe200020f16ff */
[----:B----4-:R-:W-:Y:S01]  /*48f0*/  IMAD R81, R6, 0x30, RZ ;  /* 0x0000003006517824 */ /* 0x010fe200078e02ff */
[-C--:B------:R-:W-:Y:S01]  /*4900*/  LEA R44, P2, R56, R8.reuse, 0x2 ;  /* 0x00000008382c7211 */ /* 0x080fe200078410ff */
[----:B------:R-:W-:Y:S01]  /*4910*/  STL.64 [R1+0xa0], R76 ;  /* 0x0000a04c01007387 */ /* 0x000fe20000100a00 */
[-C--:B-1----:R-:W-:Y:S01]  /*4920*/  LEA R36, P0, R54, R8.reuse, 0x2 ;  /* 0x0000000836247211 */ /* 0x082fe200078010ff */
[----:B------:R-:W-:Y:S01]  /*4930*/  IMAD R53, R6, 0x22, RZ ;  /* 0x0000002206357824 */ /* 0x000fe200078e02ff */
[-C--:B------:R-:W-:Y:S01]  /*4940*/  LEA.HI.X.SX32 R47, R55, R9.reuse, 0x2, P1 ;  /* 0x00000009372f7211 */ /* 0x080fe200008f16ff */
[----:B------:R1:W-:Y:S01]  /*4950*/  STL.64 [R1+0x90], R40 ;  /* 0x0000902801007387 */ /* 0x0003e20000100a00 */
[-C--:B------:R-:W-:Y:S01]  /*4960*/  LEA.HI.X.SX32 R37, R54, R9.reuse, 0x2, P0 ;  /* 0x0000000936257211 */ /* 0x080fe200000f16ff */
[----:B------:R-:W-:Y:S01]  /*4970*/  IMAD R52, R6, 0x88, RZ ;  /* 0x0000008806347824 */ /* 0x000fe200078e02ff */
[-C--:B------:R-:W-:Y:S01]  /*4980*/  LEA.HI.X.SX32 R45, R56, R9.reuse, 0x2, P2 ;  /* 0x00000009382d7211 */ /* 0x080fe200010f16ff */
[----:B------:R4:W-:Y:S01]  /*4990*/  STL.64 [R1+0x88], R38 ;  /* 0x0000882601007387 */ /* 0x0009e20000100a00 */
[-C--:B--2---:R-:W-:Y:S01]  /*49a0*/  LEA R42, P3, R59, R8.reuse, 0x2 ;  /* 0x000000083b2a7211 */ /* 0x084fe200078610ff */
[C---:B------:R-:W-:Y:S01]  /*49b0*/  IMAD R55, R6.reuse, 0x23, RZ ;  /* 0x0000002306377824 */ /* 0x040fe200078e02ff */
[----:B---3--:R-:W-:Y:S01]  /*49c0*/  R2UR UR10, R3 ;  /* 0x00000000030a72ca */ /* 0x008fe200000e0000 */
[----:B------:R2:W-:Y:S01]  /*49d0*/  STL.64 [R1+0x80], R36 ;  /* 0x0000802401007387 */ /* 0x0005e20000100a00 */
[-C--:B------:R-:W-:Y:S01]  /*49e0*/  LEA.HI.X.SX32 R43, R59, R9.reuse, 0x2, P3 ;  /* 0x000000093b2b7211 */ /* 0x080fe200018f16ff */
[----:B------:R-:W3:Y:S01]  /*49f0*/  LDC R3, c[0x0][0x3a0] ;  /* 0x0000e800ff037b82 */ /* 0x000ee20000000800 */
[----:B------:R-:W-:Y:S01]  /*4a00*/  IMAD R54, R6, 0x8c, RZ ;  /* 0x0000008c06367824 */ /* 0x000fe200078e02ff */
[-C--:B-1----:R-:W-:Y:S01]  /*4a10*/  LEA R40, P5, R60, R8.reuse, 0x2 ;  /* 0x000000083c287211 */ /* 0x082fe200078a10ff */
[----:B------:R1:W-:Y:S01]  /*4a20*/  STL.64 [R1+0x78], R46 ;  /* 0x0000782e01007387 */ /* 0x0003e20000100a00 */
[----:B------:R-:W-:Y:S01]  /*4a30*/  IMAD R56, R6, 0x90, RZ ;  /* 0x0000009006387824 */ /* 0x000fe200078e02ff */
[----:B------:R-:W-:Y:S01]  /*4a40*/  UMOV UR6, 0x1 ;  /* 0x0000000100067882 */ /* 0x000fe20000000000 */
[CC--:B----4-:R-:W-:Y:S01]  /*4a50*/  LEA R38, P4, R61.reuse, R8.reuse, 0x2 ;  /* 0x000000083d267211 */ /* 0x0d0fe200078810ff */
[----:B------:R4:W-:Y:S01]  /*4a60*/  STL.64 [R1+0x70], R44 ;  /* 0x0000702c01007387 */ /* 0x0009e20000100a00 */
[-C--:B------:R-:W-:Y:S01]  /*4a70*/  LEA.HI.X.SX32 R41, R60, R9.reuse, 0x2, P5 ;  /* 0x000000093c297211 */ /* 0x080fe200028f16ff */
[----:B------:R-:W-:Y:S01]  /*4a80*/  IMAD R59, R6, 0x25, RZ ;  /* 0x00000025063b7824 */ /* 0x000fe200078e02ff */
[-C--:B--2---:R-:W-:Y:S01]  /*4a90*/  LEA R36, P0, R62, R8.reuse, 0x2 ;  /* 0x000000083e247211 */ /* 0x084fe200078010ff */
[----:B------:R2:W-:Y:S01]  /*4aa0*/  STL.64 [R1+0x68], R42 ;  /* 0x0000682a01007387 */ /* 0x0005e20000100a00 */
[-C--:B------:R-:W-:Y:S01]  /*4ab0*/  LEA.HI.X.SX32 R39, R61, R9.reuse, 0x2, P4 ;  /* 0x000000093d277211 */ /* 0x080fe200020f16ff */
[----:B------:R-:W-:Y:S01]  /*4ac0*/  IMAD R61, R6, 0x26, RZ ;  /* 0x00000026063d7824 */ /* 0x000fe200078e02ff */
[-C--:B------:R-:W-:Y:S01]  /*4ad0*/  LEA.HI.X.SX32 R37, R62, R9.reuse, 0x2, P0 ;  /* 0x000000093e257211 */ /* 0x080fe200000f16ff */
[----:B------:R5:W-:Y:S01]  /*4ae0*/  STL.64 [R1+0x60], R40 ;  /* 0x0000602801007387 */ /* 0x000be20000100a00 */
[CC--:B-1----:R-:W-:Y:S01]  /*4af0*/  LEA R46, P1, R63.reuse, R8.reuse, 0x2 ;  /* 0x000000083f2e7211 */ /* 0x0c2fe200078210ff */
[----:B------:R-:W-:Y:S01]  /*4b00*/  IMAD R60, R6, 0x98, RZ ;  /* 0x00000098063c7824 */ /* 0x000fe200078e02ff */
[-C--:B----4-:R-:W-:Y:S01]  /*4b10*/  LEA R44, P2, R64, R8.reuse, 0x2 ;  /* 0x00000008402c7211 */ /* 0x090fe200078410ff */
[----:B------:R1:W-:Y:S01]  /*4b20*/  STL.64 [R1+0x58], R38 ;  /* 0x0000582601007387 */ /* 0x0003e20000100a00 */
[-C--:B------:R-:W-:Y:S01]  /*4b30*/  LEA.HI.X.SX32 R47, R63, R9.reuse, 0x2, P1 ;  /* 0x000000093f2f7211 */ /* 0x080fe200008f16ff */
[----:B------:R-:W-:Y:S01]  /*4b40*/  IMAD R63, R6, 0x27, RZ ;  /* 0x00000027063f7824 */ /* 0x000fe200078e02ff */
[-C--:B--2---:R-:W-:Y:S01]  /*4b50*/  LEA R42, P3, R65, R8.reuse, 0x2 ;  /* 0x00000008412a7211 */ /* 0x084fe200078610ff */
[----:B------:R2:W-:Y:S01]  /*4b60*/  STL.64 [R1+0x50], R36 ;  /* 0x0000502401007387 */ /* 0x0005e20000100a00 */
[-C--:B------:R-:W-:Y:S01]  /*4b70*/  LEA.HI.X.SX32 R45, R64, R9.reuse, 0x2, P2 ;  /* 0x00000009402d7211 */ /* 0x080fe200010f16ff */
[----:B---3--:R-:W-:Y:S01]  /*4b80*/  VIADD R58, R3, 0xffffffff ;  /* 0xffffffff033a7836 */ /* 0x008fe20000000000 */
[CC--:B-----5:R-:W-:Y:S01]  /*4b90*/  LEA R40, P5, R66.reuse, R8.reuse, 0x2 ;  /* 0x0000000842287211 */ /* 0x0e0fe200078a10ff */
[----:B------:R3:W-:Y:S01]  /*4ba0*/  STL.64 [R1+0x48], R46 ;  /* 0x0000482e01007387 */ /* 0x0007e20000100a00 */
[-C--:B------:R-:W-:Y:S01]  /*4bb0*/  LEA.HI.X.SX32 R43, R65, R9.reuse, 0x2, P3 ;  /* 0x00000009412b7211 */ /* 0x080fe200018f16ff */
[----:B------:R-:W-:Y:S01]  /*4bc0*/  VIADD R57, R3, 0xfffffffe ;  /* 0xfffffffe03397836 */ /* 0x000fe20000000000 */
[-C--:B------:R-:W-:Y:S01]  /*4bd0*/  LEA.HI.X.SX32 R41, R66, R9.reuse, 0x2, P5 ;  /* 0x0000000942297211 */ /* 0x080fe200028f16ff */
[----:B------:R4:W-:Y:S01]  /*4be0*/  STL.64 [R1+0x40], R44 ;  /* 0x0000402c01007387 */ /* 0x0009e20000100a00 */
[CC--:B-1----:R-:W-:Y:S01]  /*4bf0*/  LEA R38, P4, R67.reuse, R8.reuse, 0x2 ;  /* 0x0000000843267211 */ /* 0x0c2fe200078810ff */
[----:B------:R-:W-:Y:S01]  /*4c00*/  IMAD R65, R6, 0x28, RZ ;  /* 0x0000002806417824 */ /* 0x000fe200078e02ff */
[-C--:B--2---:R-:W-:Y:S01]  /*4c10*/  LEA R36, P0, R68, R8.reuse, 0x2 ;  /* 0x0000000844247211 */ /* 0x084fe200078010ff */
[----:B------:R1:W-:Y:S01]  /*4c20*/  STL.64 [R1+0x38], R42 ;  /* 0x0000382a01007387 */ /* 0x0003e20000100a00 */
[-C--:B------:R-:W-:Y:S01]  /*4c30*/  LEA.HI.X.SX32 R39, R67, R9.reuse, 0x2, P4 ;  /* 0x0000000943277211 */ /* 0x080fe200020f16ff */
[----:B------:R-:W-:Y:S01]  /*4c40*/  IMAD R62, R6, 0x9c, RZ ;  /* 0x0000009c063e7824 */ /* 0x000fe200078e02ff */
[CC--:B---3--:R-:W-:Y:S01]  /*4c50*/  LEA R46, P1, R69.reuse, R8.reuse, 0x2 ;  /* 0x00000008452e7211 */ /* 0x0c8fe200078210ff */
[----:B------:R2:W-:Y:S01]  /*4c60*/  STL.64 [R1+0x30], R40 ;  /* 0x0000302801007387 */ /* 0x0005e20000100a00 */
[-C--:B------:R-:W-:Y:S01]  /*4c70*/  LEA.HI.X.SX32 R37, R68, R9.reuse, 0x2, P0 ;  /* 0x0000000944257211 */ /* 0x080fe200000f16ff */
[----:B------:R-:W-:Y:S01]  /*4c80*/  IMAD R64, R6, 0xa0, RZ ;  /* 0x000000a006407824 */ /* 0x000fe200078e02ff */
[-C--:B----4-:R-:W-:Y:S01]  /*4c90*/  LEA R44, P2, R70, R8.reuse, 0x2 ;  /* 0x00000008462c7211 */ /* 0x090fe200078410ff */
[----:B------:R3:W-:Y:S01]  /*4ca0*/  STL.64 [R1+0x130], R38 ;  /* 0x0001302601007387 */ /* 0x0007e20000100a00 */
[-C--:B------:R-:W-:Y:S01]  /*4cb0*/  LEA.HI.X.SX32 R47, R69, R9.reuse, 0x2, P1 ;  /* 0x00000009452f7211 */ /* 0x080fe200008f16ff */
[----:B------:R-:W-:Y:S01]  /*4cc0*/  IMAD R67, R6, 0x29, RZ ;  /* 0x0000002906437824 */ /* 0x000fe200078e02ff */
        /* <DEDUP_REMOVED lines=18> */
[-C--:B-1----:R-:W-:Y:S01]  /*4df0*/  LEA R46, P1, R75, R8.reuse, 0x2 ;  /* 0x000000084b2e7211 */ /* 0x082fe200078210ff */
[C---:B------:R-:W-:Y:S01]  /*4e00*/  IMAD R71, R6.reuse, 0x2b, RZ ;  /* 0x0000002b06477824 */ /* 0x040fe200078e02ff */
[-C--:B--2---:R-:W-:Y:S01]  /*4e10*/  LEA R44, P2, R35, R8.reuse, 0x2 ;  /* 0x00000008232c7211 */ /* 0x084fe200078410ff */
[----:B------:R1:W-:Y:S01]  /*4e20*/  STL.64 [R1+0x148], R38 ;  /* 0x0001482601007387 */ /* 0x0003e20000100a00 */
[-C--:B------:R-:W-:Y:S01]  /*4e30*/  LEA.HI.X.SX32 R47, R75, R9.reuse, 0x2, P1 ;  /* 0x000000094b2f7211 */ /* 0x080fe200008f16ff */
[----:B------:R-:W-:Y:S01]  /*4e40*/  IMAD R70, R6, 0xac, RZ ;  /* 0x000000ac06467824 */ /* 0x000fe200078e02ff */
[-C--:B---3--:R-:W-:Y:S01]  /*4e50*/  LEA R42, P3, R34, R8.reuse, 0x2 ;  /* 0x00000008222a7211 */ /* 0x088fe200078610ff */
[----:B------:R2:W-:Y:S01]  /*4e60*/  STL.64 [R1+0x150], R36 ;  /* 0x0001502401007387 */ /* 0x0005e20000100a00 */
[-C--:B------:R-:W-:Y:S01]  /*4e70*/  LEA.HI.X.SX32 R45, R35, R9.reuse, 0x2, P2 ;  /* 0x00000009232d7211 */ /* 0x080fe200010f16ff */
[----:B------:R-:W-:Y:S01]  /*4e80*/  IMAD R72, R6, 0xb0, RZ ;  /* 0x000000b006487824 */ /* 0x000fe200078e02ff */
[CC--:B----4-:R-:W-:Y:S01]  /*4e90*/  LEA R40, P5, R33.reuse, R8.reuse, 0x2 ;  /* 0x0000000821287211 */ /* 0x0d0fe200078a10ff */
[----:B------:R3:W-:Y:S01]  /*4ea0*/  STL.64 [R1+0x158], R46 ;  /* 0x0001582e01007387 */ /* 0x0007e20000100a00 */
[-C--:B------:R-:W-:Y:S01]  /*4eb0*/  LEA.HI.X.SX32 R43, R34, R9.reuse, 0x2, P3 ;  /* 0x00000009222b7211 */ /* 0x080fe200018f16ff */
[----:B------:R-:W-:Y:S01]  /*4ec0*/  IMAD R75, R6, 0x2d, RZ ;  /* 0x0000002d064b7824 */ /* 0x000fe200078e02ff */
[-C--:B------:R-:W-:Y:S01]  /*4ed0*/  LEA.HI.X.SX32 R41, R33, R9.reuse, 0x2, P5 ;  /* 0x0000000921297211 */ /* 0x080fe200028f16ff */
[----:B------:R4:W-:Y:S01]  /*4ee0*/  STL.64 [R1+0x170], R44 ;  /* 0x0001702c01007387 */ /* 0x0009e20000100a00 */
[-C--:B-1----:R-:W-:Y:S01]  /*4ef0*/  LEA R38, P4, R32, R8.reuse, 0x2 ;  /* 0x0000000820267211 */ /* 0x082fe200078810ff */
[----:B------:R-:W-:Y:S01]  /*4f00*/  IMAD R74, R6, 0xb4, RZ ;  /* 0x000000b4064a7824 */ /* 0x000fe200078e02ff */
[CC--:B--2---:R-:W-:Y:S01]  /*4f10*/  LEA R36, P0, R31.reuse, R8.reuse, 0x2 ;  /* 0x000000081f247211 */ /* 0x0c4fe200078010ff */
[----:B------:R1:W-:Y:S01]  /*4f20*/  STL.64 [R1+0x168], R42 ;  /* 0x0001682a01007387 */ /* 0x0003e20000100a00 */
[-C--:B------:R-:W-:Y:S01]  /*4f30*/  LEA.HI.X.SX32 R39, R32, R9.reuse, 0x2, P4 ;  /* 0x0000000920277211 */ /* 0x080fe200020f16ff */
[----:B------:R-:W-:Y:S01]  /*4f40*/  IMAD R77, R6, 0x2e, RZ ;  /* 0x0000002e064d7824 */ /* 0x000fe200078e02ff */
[-C--:B------:R-:W-:Y:S01]  /*4f50*/  LEA.HI.X.SX32 R37, R31, R9.reuse, 0x2, P0 ;  /* 0x000000091f257211 */ /* 0x080fe200000f16ff */
[----:B------:R2:W-:Y:S01]  /*4f60*/  STL.64 [R1+0x160], R40 ;  /* 0x0001602801007387 */ /* 0x0005e20000100a00 */
[-C--:B---3--:R-:W-:Y:S01]  /*4f70*/  LEA R46, P1, R30, R8.reuse, 0x2 ;  /* 0x000000081e2e7211 */ /* 0x088fe200078210ff */
        /* <DEDUP_REMOVED lines=9> */
[-C--:B------:R-:W-:Y:S01]  /*5010*/  LEA R34, P1, R24, R8.reuse, 0x2 ;  /* 0x0000000818227211 */ /* 0x080fe200078210ff */
[----:B------:R1:W-:Y:S01]  /*5020*/  STL.64 [R1+0x188], R46 ;  /* 0x0001882e01007387 */ /* 0x0003e20000100a00 */
[-C--:B--2---:R-:W-:Y:S01]  /*5030*/  LEA R40, P5, R27, R8.reuse, 0x2 ;  /* 0x000000081b287211 */ /* 0x084fe200078a10ff */
[----:B------:R-:W-:Y:S01]  /*5040*/  IMAD R80, R6, 0xc0, RZ ;  /* 0x000000c006507824 */ /* 0x000fe200078e02ff */
[-C--:B------:R-:W-:Y:S01]  /*5050*/  LEA.HI.X.SX32 R43, R28, R9.reuse, 0x2, P3 ;  /* 0x000000091c2b7211 */ /* 0x080fe200018f16ff */
[----:B------:R2:W-:Y:S01]  /*5060*/  STL.64 [R1+0x190], R44 ;  /* 0x0001902c01007387 */ /* 0x0005e20000100a00 */
[-C--:B---3--:R-:W-:Y:S01]  /*5070*/  LEA R38, P4, R26, R8.reuse, 0x2 ;  /* 0x000000081a267211 */ /* 0x088fe200078810ff */
[C---:B------:R-:W-:Y:S01]  /*5080*/  IMAD R83, R6.reuse, 0x31, RZ ;  /* 0x0000003106537824 */ /* 0x040fe200078e02ff */
[-C--:B------:R-:W-:Y:S01]  /*5090*/  LEA R32, P2, R23, R8.reuse, 0x2 ;  /* 0x0000000817207211 */ /* 0x080fe200078410ff */
[----:B------:R3:W-:Y:S01]  /*50a0*/  STL.64 [R1+0x198], R42 ;  /* 0x0001982a01007387 */ /* 0x0007e20000100a00 */
[-C--:B----4-:R-:W-:Y:S01]  /*50b0*/  LEA R36, P0, R25, R8.reuse, 0x2 ;  /* 0x0000000819247211 */ /* 0x090fe200078010ff */
[----:B------:R-:W-:Y:S01]  /*50c0*/  IMAD R82, R6, 0xc4, RZ ;  /* 0x000000c406527824 */ /* 0x000fe200078e02ff */
[-C--:B------:R-:W-:Y:S01]  /*50d0*/  LEA.HI.X.SX32 R39, R26, R9.reuse, 0x2, P4 ;  /* 0x000000091a277211 */ /* 0x080fe200020f16ff */
[----:B-1----:R-:W-:Y:S01]  /*50e0*/  IMAD R47, R6, 0x1f, RZ ;  /* 0x0000001f062f7824 */ /* 0x002fe200078e02ff */
[-C--:B------:R-:W-:Y:S01]  /*50f0*/  LEA R30, P3, R22, R8.reuse, 0x2 ;  /* 0x00000008161e7211 */ /* 0x080fe200078610ff */
[C---:B------:R-:W-:Y:S01]  /*5100*/  IMAD R84, R6.reuse, 0xc8, RZ ;  /* 0x000000c806547824 */ /* 0x040fe200078e02ff */
[-C--:B------:R-:W-:Y:S01]  /*5110*/  LEA.HI.X.SX32 R41, R27, R9.reuse, 0x2, P5 ;  /* 0x000000091b297211 */ /* 0x080fe200028f16ff */
[----:B------:R1:W-:Y:S01]  /*5120*/  STL.64 [R1+0x1b0], R38 ;  /* 0x0001b02601007387 */ /* 0x0003e20000100a00 */
[-C--:B------:R-:W-:Y:S01]  /*5130*/  LEA R28, P5, R21, R8.reuse, 0x2 ;  /* 0x00000008151c7211 */ /* 0x080fe200078a10ff */
[----:B--2---:R-:W-:Y:S01]  /*5140*/  IMAD R45, R6, 0x1e, RZ ;  /* 0x0000001e062d7824 */ /* 0x004fe200078e02ff */
[-C--:B------:R-:W-:Y:S01]  /*5150*/  LEA.HI.X.SX32 R37, R25, R9.reuse, 0x2, P0 ;  /* 0x0000000919257211 */ /* 0x080fe200000f16ff */
[----:B------:R2:W-:Y:S01]  /*5160*/  STL.64 [R1+0x1a0], R40 ;  /* 0x0001a02801007387 */ /* 0x0005e20000100a00 */
[-C--:B------:R-:W-:Y:S01]  /*5170*/  LEA.HI.X.SX32 R35, R24, R9.reuse, 0x2, P1 ;  /* 0x0000000918237211 */ /* 0x080fe200008f16ff */
[----:B---3--:R-:W-:Y:S01]  /*5180*/  IMAD R43, R6, 0x1d, RZ ;  /* 0x0000001d062b7824 */ /* 0x008fe200078e02ff */
[-C--:B------:R-:W-:Y:S01]  /*5190*/  LEA.HI.X.SX32 R33, R23, R9.reuse, 0x2, P2 ;  /* 0x0000000917217211 */ /* 0x080fe200010f16ff */
[----:B------:R3:W-:Y:S01]  /*51a0*/  STL.64 [R1+0x1a8], R36 ;  /* 0x0001a82401007387 */ /* 0x0007e20000100a00 */
[-C--:B------:R-:W-:Y:S01]  /*51b0*/  LEA.HI.X.SX32 R31, R22, R9.reuse, 0x2, P3 ;  /* 0x00000009161f7211 */ /* 0x080fe200018f16ff */
[----:B------:R-:W-:Y:S01]  /*51c0*/  IMAD R96, R6, 0xe0, RZ ;  /* 0x000000e006607824 */ /* 0x000fe200078e02ff */
[----:B------:R-:W-:Y:S01]  /*51d0*/  LEA.HI.X.SX32 R29, R21, R9, 0x2, P5 ;  /* 0x00000009151d7211 */ /* 0x000fe200028f16ff */
[----:B------:R4:W-:Y:S01]  /*51e0*/  STL.64 [R1+0x1b8], R34 ;  /* 0x0001b82201007387 */ /* 0x0009e20000100a00 */
[----:B-1----:R-:W-:Y:S01]  /*51f0*/  LEA R38, P4, R20, R8, 0x2 ;  /* 0x0000000814267211 */ /* 0x002fe200078810ff */
[----:B------:R-:W-:-:S02]  /*5200*/  IMAD R99, R6, 0x39, RZ ;  /* 0x0000003906637824 */ /* 0x000fc400078e02ff */
[----:B------:R1:W-:Y:S01]  /*5210*/  STL.64 [R1+0x1c0], R32 ;  /* 0x0001c02001007387 */ /* 0x0003e20000100a00 */
[-C--:B------:R-:W-:Y:S01]  /*5220*/  LEA.HI.X.SX32 R39, R20, R9.reuse, 0x2, P4 ;  /* 0x0000000914277211 */ /* 0x080fe200020f16ff */
[C---:B--2---:R-:W-:Y:S01]  /*5230*/  IMAD R41, R6.reuse, 0x1c, RZ ;  /* 0x0000001c06297824 */ /* 0x044fe200078e02ff */
[-C--:B------:R-:W-:Y:S01]  /*5240*/  LEA R26, P4, R11, R8.reuse, 0x2 ;  /* 0x000000080b1a7211 */ /* 0x080fe200078810ff */
[----:B------:R2:W-:Y:S01]  /*5250*/  STL.64 [R1+0x1c8], R30 ;  /* 0x0001c81e01007387 */ /* 0x0005e20000100a00 */
[-C--:B---3--:R-:W-:Y:S01]  /*5260*/  LEA R36, P0, R19, R8.reuse, 0x2 ;  /* 0x0000000813247211 */ /* 0x088fe200078010ff */
[----:B------:R-:W-:Y:S01]  /*5270*/  IMAD R98, R6, 0xe4, RZ ;  /* 0x000000e406627824 */ /* 0x000fe200078e02ff */
[-C--:B------:R-:W-:Y:S01]  /*5280*/  LEA.HI.X.SX32 R27, R11, R9.reuse, 0x2, P4 ;  /* 0x000000090b1b7211 */ /* 0x080fe200020f16ff */
[----:B------:R3:W-:Y:S01]  /*5290*/  STL.64 [R1+0x1d0], R28 ;  /* 0x0001d01c01007387 */ /* 0x0007e20000100a00 */
[-C--:B----4-:R-:W-:Y:S01]  /*52a0*/  LEA R34, P1, R18, R8.reuse, 0x2 ;  /* 0x0000000812227211 */ /* 0x090fe200078210ff */
[C---:B------:R-:W-:Y:S01]  /*52b0*/  IMAD R11, R6.reuse, 0xd, RZ ;  /* 0x0000000d060b7824 */ /* 0x040fe200078e02ff */
[-C--:B------:R-:W-:Y:S01]  /*52c0*/  LEA.HI.X.SX32 R37, R19, R9.reuse, 0x2, P0 ;  /* 0x0000000913257211 */ /* 0x080fe200000f16ff */
[----:B------:R4:W-:Y:S01]  /*52d0*/  STL.64 [R1+0x1d8], R38 ;  /* 0x0001d82601007387 */ /* 0x0009e20000100a00 */
[CC--:B-1----:R-:W-:Y:S01]  /*52e0*/  LEA R32, P2, R17.reuse, R8.reuse, 0x2 ;  /* 0x0000000811207211 */ /* 0x0c2fe200078410ff */
[----:B------:R-:W-:Y:S01]  /*52f0*/  IMAD R101, R6, 0x3a, RZ ;  /* 0x0000003a06657824 */ /* 0x000fe200078e02ff */
[-C--:B------:R-:W-:Y:S01]  /*5300*/  LEA.HI.X.SX32 R35, R18, R9.reuse, 0x2, P1 ;  /* 0x0000000912237211 */ /* 0x080fe200008f16ff */
[----:B------:R-:W-:Y:S01]  /*5310*/  STL.64 [R1+0x1e0], R36 ;  /* 0x0001e02401007387 */ /* 0x000fe20000100a00 */
[-C--:B--2---:R-:W-:Y:S01]  /*5320*/  LEA R30, P3, R16, R8.reuse, 0x2 ;  /* 0x00000008101e7211 */ /* 0x084fe200078610ff */
[----:B------:R-:W-:Y:S01]  /*5330*/  IMAD R100, R6, 0xe8, RZ ;  /* 0x000000e806647824 */ /* 0x000fe200078e02ff */
[-C--:B------:R-:W-:Y:S01]  /*5340*/  LEA R24, P0, R12, R8.reuse, 0x2 ;  /* 0x000000080c187211 */ /* 0x080fe200078010ff */
[----:B------:R-:W-:Y:S01]  /*5350*/  STL.64 [R1+0x1e8], R34 ;  /* 0x0001e82201007387 */ /* 0x000fe20000100a00 */
[-C--:B---3--:R-:W-:Y:S01]  /*5360*/  LEA R28, P5, R10, R8.reuse, 0x2 ;  /* 0x000000080a1c7211 */ /* 0x088fe200078a10ff */
[C---:B------:R-:W-:Y:S01]  /*5370*/  IMAD R103, R6.reuse, 0x3b, RZ ;  /* 0x0000003b06677824 */ /* 0x040fe200078e02ff */
[-C--:B------:R-:W-:Y:S01]  /*5380*/  LEA.HI.X.SX32 R33, R17, R9.reuse, 0x2, P2 ;  /* 0x0000000911217211 */ /* 0x080fe200010f16ff */
[C---:B------:R-:W-:Y:S01]  /*5390*/  IMAD.SHL.U32 R17, R6.reuse, 0x10, RZ ;  /* 0x0000001006117824 */ /* 0x040fe200078e00ff */
[-C--:B------:R-:W-:Y:S01]  /*53a0*/  LEA R22, P1, R13, R8.reuse, 0x2 ;  /* 0x000000080d167211 */ /* 0x080fe200078210ff */
[----:B----4-:R-:W-:Y:S01]  /*53b0*/  IMAD R39, R6, 0x1b, RZ ;  /* 0x0000001b06277824 */ /* 0x010fe200078e02ff */
[-C--:B------:R-:W-:Y:S01]  /*53c0*/  LEA.HI.X.SX32 R31, R16, R9.reuse, 0x2, P3 ;  /* 0x00000009101f7211 */ /* 0x080fe200018f16ff */
[----:B------:R1:W-:Y:S01]  /*53d0*/  STL.64 [R1+0x1f0], R32 ;  /* 0x0001f02001007387 */ /* 0x0003e20000100a00 */
[-C--:B------:R-:W-:Y:S01]  /*53e0*/  LEA R20, P2, R14, R8.reuse, 0x2 ;  /* 0x000000080e147211 */ /* 0x080fe200078410ff */
[----:B------:R-:W-:Y:S01]  /*53f0*/  IMAD R16, R6, 0x7, RZ ;  /* 0x0000000706107824 */ /* 0x000fe200078e02ff */
[-C--:B------:R-:W-:Y:S01]  /*5400*/  LEA.HI.X.SX32 R29, R10, R9.reuse, 0x2, P5 ;  /* 0x000000090a1d7211 */ /* 0x080fe200028f16ff */
[----:B------:R-:W-:Y:S01]  /*5410*/  STL.64 [R1+0x1f8], R30 ;  /* 0x0001f81e01007387 */ /* 0x000fe20000100a00 */
[----:B------:R-:W-:Y:S01]  /*5420*/  LEA R18, P3, R15, R8, 0x2 ;  /* 0x000000080f127211 */ /* 0x000fe200078610ff */
[----:B------:R-:W-:Y:S01]  /*5430*/  VIADD R10, R3, 0xfffffffb ;  /* 0xfffffffb030a7836 */ /* 0x000fe20000000000 */
[-C--:B------:R-:W-:Y:S01]  /*5440*/  LEA.HI.X.SX32 R25, R12, R9.reuse, 0x2, P0 ;  /* 0x000000090c197211 */ /* 0x080fe200000f16ff */
[----:B------:R-:W-:Y:S01]  /*5450*/  STL.64 [R1+0x200], R28 ;  /* 0x0002001c01007387 */ /* 0x000fe20000100a00 */
[-C--:B------:R-:W-:Y:S01]  /*5460*/  LEA.HI.X.SX32 R23, R13, R9.reuse, 0x2, P1 ;  /* 0x000000090d177211 */ /* 0x080fe200008f16ff */
[----:B------:R-:W-:Y:S01]  /*5470*/  IMAD R12, R6, 0x9, RZ ;  /* 0x00000009060c7824 */ /* 0x000fe200078e02ff */
[-C--:B------:R-:W-:Y:S01]  /*5480*/  LEA.HI.X.SX32 R21, R14, R9.reuse, 0x2, P2 ;  /* 0x000000090e157211 */ /* 0x080fe200010f16ff */
[----:B------:R2:W-:Y:S01]  /*5490*/  STL.64 [R1+0x208], R26 ;  /* 0x0002081a01007387 */ /* 0x0005e20000100a00 */
[----:B------:R-:W-:Y:S01]  /*54a0*/  LEA.HI.X.SX32 R19, R15, R9, 0x2, P3 ;  /* 0x000000090f137211 */ /* 0x000fe200018f16ff */
[C---:B------:R-:W-:Y:S01]  /*54b0*/  VIADD R9, R3.reuse, 0xfffffffc ;  /* 0xfffffffc03097836 */ /* 0x040fe20000000000 */
[C---:B------:R-:W-:Y:S01]  /*54c0*/  LEA R172, P5, R6.reuse, R4, 0x3 ;  /* 0x0000000406ac7211 */ /* 0x040fe200078a18ff */
[----:B------:R3:W-:Y:S01]  /*54d0*/  STL.64 [R1+0x210], R24 ;  /* 0x0002101801007387 */ /* 0x0007e20000100a00 */
[----:B------:R-:W-:Y:S01]  /*54e0*/  IADD3 R8, PT, PT, R3, -0x3, RZ ;  /* 0xfffffffd03087810 */ /* 0x000fe20007ffe0ff */
[----:B-1----:R-:W-:Y:S01]  /*54f0*/  IMAD R33, R6, 0x18, RZ ;  /* 0x0000001806217824 */ /* 0x002fe200078e02ff */
[----:B------:R-:W-:Y:S01]  /*5500*/  ISETP.GE.U32.AND P3, PT, R58, 0x7fffff80, PT ;  /* 0x7fffff803a00780c */ /* 0x000fe20003f66070 */
[----:B------:R1:W-:Y:S01]  /*5510*/  STL.64 [R1+0x218], R22 ;  /* 0x0002181601007387 */ /* 0x0003e20000100a00 */
[----:B------:R-:W-:Y:S01]  /*5520*/  ISETP.GE.U32.AND P0, PT, R57, 0x7fffff7f, PT ;  /* 0x7fffff7f3900780c */ /* 0x000fe20003f06070 */
[----:B------:R-:W-:Y:S01]  /*5530*/  IMAD.SHL.U32 R14, R6, 0x8, RZ ;  /* 0x00000008060e7824 */ /* 0x000fe200078e00ff */
[----:B------:R-:W-:Y:S01]  /*5540*/  ISETP.GE.U32.AND P1, PT, R8, 0x7fffff7e, PT ;  /* 0x7fffff7e0800780c */ /* 0x000fe20003f26070 */
[----:B------:R4:W-:Y:S01]  /*5550*/  STL.64 [R1+0x220], R20 ;  /* 0x0002201401007387 */ /* 0x0009e20000100a00 */
[----:B------:R-:W-:Y:S01]  /*5560*/  ISETP.GE.U32.AND P4, PT, R9, 0x7fffff7d, PT ;  /* 0x7fffff7d0900780c */ /* 0x000fe20003f86070 */
[----:B--2---:R-:W-:Y:S01]  /*5570*/  IMAD.SHL.U32 R26, R6, 0x2, RZ ;  /* 0x00000002061a7824 */ /* 0x004fe200078e00ff */
[----:B------:R-:W-:Y:S01]  /*5580*/  ISETP.GE.U32.AND P6, PT, R10, 0x7fffff7c, PT ;  /* 0x7fffff7c0a00780c */ /* 0x000fe20003fc6070 */
[----:B------:R2:W-:Y:S01]  /*5590*/  STL.64 [R1+0x248], R18 ;  /* 0x0002481201007387 */ /* 0x0005e20000100a00 */
[----:B---3--:R-:W-:-:S02]  /*55a0*/  IMAD R24, R6, 0x3, RZ ;  /* 0x0000000306187824 */ /* 0x008fc400078e02ff */
[C---:B------:R-:W-:Y:S01]  /*55b0*/  IMAD R9, R6.reuse, 0xc, RZ ;  /* 0x0000000c06097824 */ /* 0x040fe200078e02ff */
[----:B------:R3:W-:Y:S01]  /*55c0*/  STL [R1+0x20], R172 ;  /* 0x000020ac01007387 */ /* 0x0007e20000100800 */
[C---:B-1----:R-:W-:Y:S02]  /*55d0*/  IMAD.SHL.U32 R22, R6.reuse, 0x4, RZ ;  /* 0x0000000406167824 */ /* 0x042fe400078e00ff */
[C---:B------:R-:W-:Y:S02]  /*55e0*/  IMAD R25, R6.reuse, 0x14, RZ ;  /* 0x0000001406197824 */ /* 0x040fe400078e02ff */
[C---:B----4-:R-:W-:Y:S02]  /*55f0*/  IMAD R20, R6.reuse, 0x5, RZ ;  /* 0x0000000506147824 */ /* 0x050fe400078e02ff */
[C---:B------:R-:W-:Y:S02]  /*5600*/  IMAD R57, R6.reuse, 0x24, RZ ;  /* 0x0000002406397824 */ /* 0x040fe400078e02ff */
[----:B--2---:R-:W-:-:S02]  /*5610*/  IMAD R18, R6, 0x6, RZ ;  /* 0x0000000606127824 */ /* 0x004fc400078e02ff */
[C---:B------:R-:W-:Y:S02]  /*5620*/  IMAD R8, R6.reuse, 0xa, RZ ;  /* 0x0000000a06087824 */ /* 0x040fe400078e02ff */
[C---:B------:R-:W-:Y:S02]  /*5630*/  IMAD R10, R6.reuse, 0xb, RZ ;  /* 0x0000000b060a7824 */ /* 0x040fe400078e02ff */
[C---:B------:R-:W-:Y:S02]  /*5640*/  IMAD R13, R6.reuse, 0xe, RZ ;  /* 0x0000000e060d7824 */ /* 0x040fe400078e02ff */
[C---:B------:R-:W-:Y:S02]  /*5650*/  IMAD R15, R6.reuse, 0xf, RZ ;  /* 0x0000000f060f7824 */ /* 0x040fe400078e02ff */
[C---:B------:R-:W-:Y:S02]  /*5660*/  IMAD R19, R6.reuse, 0x11, RZ ;  /* 0x0000001106137824 */ /* 0x040fe400078e02ff */
[----:B------:R-:W-:-:S02]  /*5670*/  IMAD R21, R6, 0x12, RZ ;  /* 0x0000001206157824 */ /* 0x000fc400078e02ff */
        /* <DEDUP_REMOVED lines=15> */
[C---:B------:R-:W-:Y:S02]  /*5770*/  IMAD.SHL.U32 R113, R6.reuse, 0x40, RZ ;  /* 0x0000004006717824 */ /* 0x040fe400078e00ff */
        /* <DEDUP_REMOVED lines=41> */
[----:B------:R-:W-:Y:S01]  /*5a10*/  IMAD R170, R6, 0x160, RZ ;  /* 0x0000016006aa7824 */ /* 0x000fe200078e02ff */
[----:B------:R-:W-:Y:S06]  /*5a20*/  BAR.SYNC.DEFER_BLOCKING 0x0 ;  /* 0x0000000000007b1d */ /* 0x000fec0000010000 */
[----:B---3--:R-:W-:Y:S05]  /*5a30*/  BRA.U UP0, `(.L_x_5) ;  /* 0x0000000100187547 */ /* 0x008fea000b800000 */
[----:B------:R-:W-:Y:S01]  /*5a40*/  ELECT P2, URZ, PT ;  /* 0x0000000000ff782f */ /* 0x000fe20003840000 */
[----:B------:R-:W-:Y:S01]  /*5a50*/  IMAD.MOV.U32 R28, RZ, RZ, 0x1 ;  /* 0x00000001ff1c7424 */ /* 0x000fe200078e00ff */
[----:B------:R-:W-:Y:S01]  /*5a60*/  UMOV UR4, 0x40 ;  /* 0x0000004000047882 */ /* 0x000fe20000000000 */
[----:B------:R-:W-:Y:S01]  /*5a70*/  UVIRTCOUNT.DEALLOC.SMPOOL 0x80 ;  /* 0x000000800000784c */ /* 0x000fe20000000000 */
[----:B------:R-:W-:-:S09]  /*5a80*/  ULEA UR4, UR5, UR4, 0x18 ;  /* 0x0000000405047291 */ /* 0x000fd2000f8ec0ff */
[----:B------:R1:W-:Y:S03]  /*5a90*/  @P2 STS.U8 [UR4], R28 ;  /* 0x0000001cff002988 */ /* 0x0003e60008000004 */
.L_x_5:
[-C--:B------:R-:W-:Y:S01]  /*5aa0*/  IADD3 R174, P2, PT, R9, R4.reuse, RZ ;  /* 0x0000000409ae7210 */ /* 0x080fe20007f5e0ff */
[----:B------:R-:W-:Y:S01]  /*5ab0*/  IMAD.MOV.U32 R177, RZ, RZ, R173 ;  /* 0x000000ffffb17224 */ /* 0x000fe200078e00ad */
[-C--:B------:R-:W-:Y:S01]  /*5ac0*/  LEA.HI.X.SX32 R177, R26, R5.reuse, 0x2, P5 ;  /* 0x000000051ab17211 */ /* 0x080fe200028f16ff */
[----:B------:R-:W-:Y:S01]  /*5ad0*/  IMAD.MOV.U32 R176, RZ, RZ, R172 ;  /* 0x000000ffffb07224 */ /* 0x000fe200078e00ac */
[----:B------:R-:W-:Y:S01]  /*5ae0*/  LEA.HI.X.SX32 R175, R24, R5, 0x2, P2 ;  /* 0x0000000518af7211 */ /* 0x000fe200010f16ff */
[----:B------:R-:W-:Y:S01]  /*5af0*/  IMAD R178, R6, 0x170, RZ ;  /* 0x0000017006b27824 */ /* 0x000fe200078e02ff */
[----:B------:R-:W-:Y:S01]  /*5b00*/  IADD3 R176, P5, PT, R22, R4, RZ ;  /* 0x0000000416b07210 */ /* 0x000fe20007fbe0ff */
[----:B------:R2:W-:Y:S01]  /*5b10*/  STL [R1+0x24], R177 ;  /* 0x000024b101007387 */ /* 0x0005e20000100800 */
[C---:B------:R-:W-:Y:S02]  /*5b20*/  IMAD R182, R6.reuse, 0x178, RZ ;  /* 0x0000017806b67824 */ /* 0x040fe400078e02ff */
[C---:B------:R-:W-:Y:S01]  /*5b30*/  IMAD R183, R6.reuse, 0x5e, RZ ;  /* 0x0000005e06b77824 */ /* 0x040fe200078e02ff */
[----:B------:R3:W-:Y:S01]  /*5b40*/  STL.64 [R1+0x18], R174 ;  /* 0x000018ae01007387 */ /* 0x0007e20000100a00 */
[----:B------:R-:W-:-:S02]  /*5b50*/  IMAD R186, R6, 0x180, RZ ;  /* 0x0000018006ba7824 */ /* 0x000fc400078e02ff */
[C---:B------:R-:W-:Y:S02]  /*5b60*/  IMAD R172, R6.reuse, 0x164, RZ ;  /* 0x0000016406ac7824 */ /* 0x040fe400078e02ff */
[C---:B------:R-:W-:Y:S01]  /*5b70*/  IMAD R190, R6.reuse, 0x188, RZ ;  /* 0x0000018806be7824 */ /* 0x040fe200078e02ff */
[C---:B--2---:R-:W-:Y:S01]  /*5b80*/  LEA.HI.X.SX32 R177, R6.reuse, R5, 0x2, P5 ;  /* 0x0000000506b17211 */ /* 0x044fe200028f16ff */
[----:B------:R-:W-:Y:S01]  /*5b90*/  IMAD R173, R6, 0x59, RZ ;  /* 0x0000005906ad7824 */ /* 0x000fe200078e02ff */
[----:B------:R-:W-:-:S03]  /*5ba0*/  IADD3 R180, P5, PT, R25, R4, RZ ;  /* 0x0000000419b47210 */ /* 0x000fc60007fbe0ff */
[----:B------:R2:W-:Y:S01]  /*5bb0*/  STL.64 [R1+0x28], R176 ;  /* 0x000028b001007387 */ /* 0x0005e20000100a00 */
[-C--:B---3--:R-:W-:Y:S02]  /*5bc0*/  LEA R174, P2, R6, R4.reuse, 0x4 ;  /* 0x0000000406ae7211 */ /* 0x088fe400078420ff */
[-C--:B------:R-:W-:Y:S02]  /*5bd0*/  LEA.HI.X.SX32 R181, R20, R5.reuse, 0x2, P5 ;  /* 0x0000000514b57211 */ /* 0x080fe400028f16ff */
[----:B------:R-:W-:Y:S02]  /*5be0*/  LEA.HI.X.SX32 R175, R22, R5, 0x2, P2 ;  /* 0x0000000516af7211 */ /* 0x000fe400010f16ff */
[----:B------:R-:W-:-:S03]  /*5bf0*/  IADD3 R250, P5, PT, R41, R4, RZ ;  /* 0x0000000429fa7210 */ /* 0x000fc60007fbe0ff */
[----:B------:R3:W-:Y:S01]  /*5c00*/  STL.64 [R1+0x10], R174 ;  /* 0x000010ae01007387 */ /* 0x0007e20000100a00 */
[-C--:B------:R-:W-:Y:S02]  /*5c10*/  LEA.HI.X.SX32 R251, R16, R5.reuse, 0x2, P5 ;  /* 0x0000000510fb7211 */ /* 0x080fe400028f16ff */
[-C--:B--2---:R-:W-:Y:S01]  /*5c20*/  IADD3 R176, P2, PT, R33, R4.reuse, RZ ;  /* 0x0000000421b07210 */ /* 0x084fe20007f5e0ff */
[----:B------:R-:W-:Y:S03]  /*5c30*/  STL.64 [R1+0x8], R180 ;  /* 0x000008b401007387 */ /* 0x000fe60000100a00 */
[----:B------:R-:W-:Y:S02]  /*5c40*/  LEA.HI.X.SX32 R177, R18, R5, 0x2, P2 ;  /* 0x0000000512b17211 */ /* 0x000fe400010f16ff */
[----:B------:R-:W-:-:S03]  /*5c50*/  LEA R248, P2, R6, R4, 0x5 ;  /* 0x0000000406f87211 */ /* 0x000fc600078428ff */
[----:B------:R-:W-:Y:S01]  /*5c60*/  STL.64 [R1], R176 ;  /* 0x000000b001007387 */ /* 0x000fe20000100a00 */
[C---:B---3--:R-:W-:Y:S02]  /*5c70*/  IMAD R174, R6.reuse, 0x168, RZ ;  /* 0x0000016806ae7824 */ /* 0x048fe400078e02ff */
[----:B------:R-:W-:Y:S01]  /*5c80*/  IMAD R175, R6, 0x5a, RZ ;  /* 0x0000005a06af7824 */ /* 0x000fe200078e02ff */
[----:B------:R2:W-:Y:S04]  /*5c90*/  STL.64 [R1+0x838], R250 ;  /* 0x000838fa01007387 */ /* 0x0005e80000100a00 */
[----:B--2---:R-:W2:Y:S04]  /*5ca0*/  LDL.64 R250, [R1+0x10] ;  /* 0x0000100001fa7983 */ /* 0x004ea80000100a00 */
[----:B--2---:R2:W-:Y:S04]  /*5cb0*/  STL.64 [R1+0x840], R250 ;  /* 0x000840fa01007387 */ /* 0x0045e80000100a00 */
[----:B--2---:R-:W2:Y:S01]  /*5cc0*/  LDL.64 R250, [R1+0x18] ;  /* 0x0000180001fa7983 */ /* 0x004ea20000100a00 */
[----:B------:R-:W-:-:S02]  /*5cd0*/  LEA.HI.X.SX32 R249, R14, R5, 0x2, P2 ;  /* 0x000000050ef97211 */ /* 0x000fc400010f16ff */
[-C--:B------:R-:W-:Y:S02]  /*5ce0*/  IADD3 R244, P2, PT, R65, R4.reuse, RZ ;  /* 0x0000000441f47210 */ /* 0x080fe40007f5e0ff */
[-C--:B------:R-:W-:Y:S02]  /*5cf0*/  IADD3 R246, P5, PT, R57, R4.reuse, RZ ;  /* 0x0000000439f67210 */ /* 0x080fe40007fbe0ff */
[-C--:B------:R-:W-:Y:S02]  /*5d00*/  LEA.HI.X.SX32 R245, R8, R5.reuse, 0x2, P2 ;  /* 0x0000000508f57211 */ /* 0x080fe400010f16ff */
[----:B------:R-:W-:Y:S02]  /*5d10*/  IADD3 R8, P2, PT, R81, R4, RZ ;  /* 0x0000000451087210 */ /* 0x000fe40007f5e0ff */
[-C--:B------:R-:W-:Y:S02]  /*5d20*/  LEA.HI.X.SX32 R247, R12, R5.reuse, 0x2, P5 ;  /* 0x000000050cf77211 */ /* 0x080fe400028f16ff */
[----:B------:R-:W-:-:S02]  /*5d30*/  LEA.HI.X.SX32 R9, R9, R5, 0x2, P2 ;  /* 0x0000000509097211 */ /* 0x000fc400010f16ff */
[----:B------:R-:W-:-:S04]  /*5d40*/  IADD3 R12, P2, PT, R97, R4, RZ ;  /* 0x00000004610c7210 */ /* 0x000fc80007f5e0ff */
[-C--:B------:R-:W-:Y:S02]  /*5d50*/  LEA.HI.X.SX32 R13, R13, R5.reuse, 0x2, P2 ;  /* 0x000000050d0d7211 */ /* 0x080fe400010f16ff */
[-C--:B------:R-:W-:Y:S01]  /*5d60*/  LEA R16, P2, R6, R4.reuse, 0x6 ;  /* 0x0000000406107211 */ /* 0x080fe200078430ff */
[----:B--2---:R2:W-:Y:S04]  /*5d70*/  STL.64 [R1+0x848], R250 ;  /* 0x000848fa01007387 */ /* 0x0045e80000100a00 */
[----:B--2---:R-:W2:Y:S01]  /*5d80*/  LDL.64 R250, [R1+0x20] ;  /* 0x0000200001fa7983 */ /* 0x004ea20000100a00 */
[----:B------:R-:W-:Y:S02]  /*5d90*/  LEA.HI.X.SX32 R17, R17, R5, 0x2, P2 ;  /* 0x0000000511117211 */ /* 0x000fe400010f16ff */
[----:B------:R-:W-:-:S02]  /*5da0*/  IADD3 R20, P2, PT, R129, R4, RZ ;  /* 0x0000000481147210 */ /* 0x000fc40007f5e0ff */
[-C--:B------:R-:W-:Y:S02]  /*5db0*/  IADD3 R242, P5, PT, R73, R4.reuse, RZ ;  /* 0x0000000449f27210 */ /* 0x080fe40007fbe0ff */
[-C--:B------:R-:W-:Y:S02]  /*5dc0*/  LEA.HI.X.SX32 R21, R21, R5.reuse, 0x2, P2 ;  /* 0x0000000515157211 */ /* 0x080fe400010f16ff */
[-C--:B------:R-:W-:Y:S02]  /*5dd0*/  IADD3 R24, P2, PT, R136, R4.reuse, RZ ;  /* 0x0000000488187210 */ /* 0x080fe40007f5e0ff */
[-C--:B------:R-:W-:Y:S02]  /*5de0*/  LEA.HI.X.SX32 R243, R10, R5.reuse, 0x2, P5 ;  /* 0x000000050af37211 */ /* 0x080fe400028f16ff */
[----:B------:R-:W-:Y:S02]  /*5df0*/  IADD3 R10, P5, PT, R89, R4, RZ ;  /* 0x00000004590a7210 */ /* 0x000fe40007fbe0ff */
[----:B------:R-:W-:-:S02]  /*5e00*/  LEA.HI.X.SX32 R25, R25, R5, 0x2, P2 ;  /* 0x0000000519197211 */ /* 0x000fc400010f16ff */
[-C--:B-1----:R-:W-:Y:S02]  /*5e10*/  IADD3 R28, P2, PT, R171, R4.reuse, RZ ;  /* 0x00000004ab1c7210 */ /* 0x082fe40007f5e0ff */
[-C--:B------:R-:W-:Y:S02]  /*5e20*/  LEA.HI.X.SX32 R11, R11, R5.reuse, 0x2, P5 ;  /* 0x000000050b0b7211 */ /* 0x080fe400028f16ff */
[-C--:B------:R-:W-:Y:S02]  /*5e30*/  IADD3 R14, P5, PT, R105, R4.reuse, RZ ;  /* 0x00000004690e7210 */ /* 0x080fe40007fbe0ff */
[-C--:B------:R-:W-:Y:S02]  /*5e40*/  LEA.HI.X.SX32 R29, R29, R5.reuse, 0x2, P2 ;  /* 0x000000051d1d7211 */ /* 0x080fe400010f16ff */
[----:B------:R-:W-:Y:S02]  /*5e50*/  IADD3 R32, P2, PT, R187, R4, RZ ;  /* 0x00000004bb207210 */ /* 0x000fe40007f5e0ff */
[----:B------:R-:W-:-:S02]  /*5e60*/  LEA.HI.X.SX32 R15, R15, R5, 0x2, P5 ;  /* 0x000000050f0f7211 */ /* 0x000fc400028f16ff */
[-C--:B------:R-:W-:Y:S02]  /*5e70*/  IADD3 R18, P5, PT, R121, R4.reuse, RZ ;  /* 0x0000000479127210 */ /* 0x080fe40007fbe0ff */
        /* <DEDUP_REMOVED lines=13> */
[-C--:B------:R-:W-:Y:S02]  /*5f50*/  LEA R48, P2, R6, R4.reuse, 0x7 ;  /* 0x0000000406307211 */ /* 0x080fe400078438ff */
        /* <DEDUP_REMOVED lines=63> */
[-C--:B------:R-:W-:Y:S02]  /*6350*/  LEA R112, P2, R6, R4.reuse, 0x8 ;  /* 0x0000000406707211 */ /* 0x080fe400078440ff */
[-C--:B------:R-:W-:Y:S02]  /*6360*/  LEA.HI.X.SX32 R95, R95, R5.reuse, 0x2, P5 ;  /* 0x000000055f5f7211 */ /* 0x080fe400028f16ff */
[-C--:B------:R-:W-:Y:S02]  /*6370*/  IADD3 R98, P5, PT, R98, R4.reuse, RZ ;  /* 0x0000000462627210 */ /* 0x080fe40007fbe0ff */
[-C--:B------:R-:W-:Y:S02]  /*6380*/  LEA.HI.X.SX32 R113, R113, R5.reuse, 0x2, P2 ;  /* 0x0000000571717211 */ /* 0x080fe400010f16ff */
[----:B------:R-:W-:Y:S02]  /*6390*/  IADD3 R116, P2, PT, R116, R4, RZ ;  /* 0x0000000474747210 */ /* 0x000fe40007f5e0ff */
[----:B------:R-:W-:-:S02]  /*63a0*/  LEA.HI.X.SX32 R99, R99, R5, 0x2, P5 ;  /* 0x0000000563637211 */ /* 0x000fc400028f16ff */
[-C--:B------:R-:W-:Y:S01]  /*63b0*/  IADD3 R102, P5, PT, R102, R4.reuse, RZ ;  /* 0x0000000466667210 */ /* 0x080fe20007fbe0ff */
[----:B--2---:R1:W-:Y:S04]  /*63c0*/  STL.64 [R1+0x850], R250 ;  /* 0x000850fa01007387 */ /* 0x0043e80000100a00 */
[----:B-1----:R-:W2:Y:S01]  /*63d0*/  LDL.64 R250, [R1+0x28] ;  /* 0x0000280001fa7983 */ /* 0x002ea20000100a00 */
[-C--:B------:R-:W-:Y:S01]  /*63e0*/  LEA.HI.X.SX32 R117, R117, R5.reuse, 0x2, P2 ;  /* 0x0000000575757211 */ /* 0x080fe200010f16ff */
[----:B------:R-:W-:Y:S01]  /*63f0*/  IMAD R176, R6, 0x16c, RZ ;  /* 0x0000016c06b07824 */ /* 0x000fe200078e02ff */
[-C--:B------:R-:W-:Y:S01]  /*6400*/  IADD3 R120, P2, PT, R120, R4.reuse, RZ ;  /* 0x0000000478787210 */ /* 0x080fe20007f5e0ff */
[C---:B------:R-:W-:Y:S01]  /*6410*/  IMAD R191, R6.reuse, 0x62, RZ ;  /* 0x0000006206bf7824 */ /* 0x040fe200078e02ff */
        /* <DEDUP_REMOVED lines=51> */
[----:B------:R-:W-:Y:S01]  /*6750*/  IMAD R205, R6, 0x69, RZ ;  /* 0x0000006906cd7824 */ /* 0x000fe200078e02ff */
        /* <DEDUP_REMOVED lines=19> */
[----:B------:R-:W-:Y:S01]  /*6890*/  USHF.L.U32 UR5, UR8, 0x15, URZ ;  /* 0x0000001508057899 */ /* 0x000fe200080006ff */
[-C--:B------:R-:W-:Y:S01]  /*68a0*/  LEA.HI.X.SX32 R149, R139, R5.reuse, 0x2, P5 ;  /* 0x000000058b957211 */ /* 0x080fe200028f16ff */
[----:B------:R-:W-:Y:S01]  /*68b0*/  IMAD R135, R6, 0x6f, RZ ;  /* 0x0000006f06877824 */ /* 0x000fe200078e02ff */
[-C--:B------:R-:W-:Y:S01]  /*68c0*/  IADD3 R152, P5, PT, R152, R4.reuse, RZ ;  /* 0x0000000498987210 */ /* 0x080fe20007fbe0ff */
[C---:B------:R-:W-:Y:S01]  /*68d0*/  IMAD R220, R6.reuse, 0x1c4, RZ ;  /* 0x000001c406dc7824 */ /* 0x040fe200078e02ff */
[-C--:B------:R-:W-:Y:S01]  /*68e0*/  LEA.HI.X.SX32 R167, R167, R5.reuse, 0x2, P2 ;  /* 0x00000005a7a77211 */ /* 0x080fe200010f16ff */
[----:B------:R-:W-:Y:S01]  /*68f0*/  IMAD R238, R6, 0x1e8, RZ ;  /* 0x000001e806ee7824 */ /* 0x000fe200078e02ff */
[-C--:B------:R-:W-:Y:S01]  /*6900*/  IADD3 R170, P2, PT, R170, R4.reuse, RZ ;  /* 0x00000004aaaa7210 */ /* 0x080fe20007f5e0ff */
[----:B------:R-:W-:Y:S01]  /*6910*/  ULOP3.LUT UR5, UR5, 0x600000, URZ, 0xc0, !UPT ;  /* 0x0060000005057892 */ /* 0x000fe2000f8ec0ff */
[-C--:B------:R-:W-:Y:S01]  /*6920*/  LEA.HI.X.SX32 R153, R153, R5.reuse, 0x2, P5 ;  /* 0x0000000599997211 */ /* 0x080fe200028f16ff */
[----:B------:R-:W-:Y:S01]  /*6930*/  IMAD R136, R6, 0x71, RZ ;  /* 0x0000007106887824 */ /* 0x000fe200078e02ff */
[-C--:B------:R-:W-:Y:S01]  /*6940*/  IADD3 R156, P5, PT, R156, R4.reuse, RZ ;  /* 0x000000049c9c7210 */ /* 0x080fe20007fbe0ff */
[----:B------:R-:W-:Y:S01]  /*6950*/  IMAD R224, R6, 0x1cc, RZ ;  /* 0x000001cc06e07824 */ /* 0x000fe200078e02ff */
[-C--:B------:R-:W-:Y:S01]  /*6960*/  LEA.HI.X.SX32 R171, R171, R5.reuse, 0x2, P2 ;  /* 0x00000005abab7211 */ /* 0x080fe200010f16ff */
[----:B------:R-:W-:Y:S01]  /*6970*/  UIADD3 UR11, UPT, UPT, UR10, UR5, URZ ;  /* 0x000000050a0b7290 */ /* 0x000fe2000fffe0ff */
        /* <DEDUP_REMOVED lines=12> */
[----:B------:R-:W-:Y:S01]  /*6a40*/  IADD3 R164, P5, PT, R164, R4, RZ ;  /* 0x00000004a4a47210 */ /* 0x000fe20007fbe0ff */
[----:B------:R-:W-:Y:S01]  /*6a50*/  UIADD3 UR4, UPT, UPT, UR9, 0x38000, URZ ;  /* 0x0003800009047890 */ /* 0x000fe2000fffe0ff */
        /* <DEDUP_REMOVED lines=20> */
[-C--:B------:R-:W-:Y:S01]  /*6ba0*/  LEA.HI.X.SX32 R199, R140, R5.reuse, 0x2, P2 ;  /* 0x000000058cc77211 */ /* 0x080fe200010f16ff */
[----:B------:R-:W-:Y:S01]  /*6bb0*/  IMAD R140, R6, 0x76, RZ ;  /* 0x00000076068c7824 */ /* 0x000fe200078e02ff */
[-C--:B------:R-:W-:Y:S02]  /*6bc0*/  IADD3 R202, P2, PT, R202, R4.reuse, RZ ;  /* 0x00000004caca7210 */ /* 0x080fe40007f5e0ff */
[-C--:B------:R-:W-:Y:S02]  /*6bd0*/  LEA.HI.X.SX32 R185, R185, R5.reuse, 0x2, P5 ;  /* 0x00000005b9b97211 */ /* 0x080fe400028f16ff */
[----:B------:R-:W-:Y:S02]  /*6be0*/  IADD3 R188, P5, PT, R188, R4, RZ ;  /* 0x00000004bcbc7210 */ /* 0x000fe40007fbe0ff */
[----:B------:R-:W-:-:S02]  /*6bf0*/  LEA.HI.X.SX32 R203, R203, R5, 0x2, P2 ;  /* 0x00000005cbcb7211 */ /* 0x000fc400010f16ff */
[-C--:B------:R-:W-:Y:S02]  /*6c00*/  IADD3 R206, P2, PT, R206, R4.reuse, RZ ;  /* 0x00000004cece7210 */ /* 0x080fe40007f5e0ff */
[-C--:B------:R-:W-:Y:S02]  /*6c10*/  LEA.HI.X.SX32 R189, R189, R5.reuse, 0x2, P5 ;  /* 0x00000005bdbd7211 */ /* 0x080fe400028f16ff */
[-C--:B------:R-:W-:Y:S02]  /*6c20*/  IADD3 R192, P5, PT, R192, R4.reuse, RZ ;  /* 0x00000004c0c07210 */ /* 0x080fe40007fbe0ff */
[-C--:B------:R-:W-:Y:S01]  /*6c30*/  LEA.HI.X.SX32 R207, R138, R5.reuse, 0x2, P2 ;  /* 0x000000058acf7211 */ /* 0x080fe200010f16ff */
[----:B------:R-:W-:Y:S01]  /*6c40*/  STTM.x64 tmem[UR11], RZ ;  /* 0x000000ff000079ed */ /* 0x000fe2000834000b */
[-C--:B------:R-:W-:Y:S01]  /*6c50*/  IADD3 R210, P2, PT, R210, R4.reuse, RZ ;  /* 0x00000004d2d27210 */ /* 0x080fe20007f5e0ff */
[----:B------:R-:W1:Y:S01]  /*6c60*/  FENCE.VIEW.ASYNC.T ;  /* 0x00000000000073c6 */ /* 0x000e620000000200 */
[----:B------:R-:W-:Y:S01]  /*6c70*/  LEA.HI.X.SX32 R193, R193, R5, 0x2, P5 ;  /* 0x00000005c1c17211 */ /* 0x000fe200028f16ff */
[----:B------:R-:W-:Y:S01]  /*6c80*/  IMAD R138, R6, 0x77, RZ ;  /* 0x00000077068a7824 */ /* 0x000fe200078e02ff */
[----:B-1----:R-:W-:Y:S01]  /*6c90*/  BAR.SYNC.DEFER_BLOCKING 0x0 ;  /* 0x0000000000007b1d */ /* 0x002fe20000010000 */
[----:B------:R-:W-:-:S02]  /*6ca0*/  IADD3 R196, P5, PT, R196, R4, RZ ;  /* 0x00000004c4c47210 */ /* 0x000fc40007fbe0ff */
[-C--:B------:R-:W-:Y:S02]  /*6cb0*/  LEA.HI.X.SX32 R211, R211, R5.reuse, 0x2, P2 ;  /* 0x00000005d3d37211 */ /* 0x080fe400010f16ff */
[-C--:B------:R-:W-:Y:S02]  /*6cc0*/  IADD3 R214, P2, PT, R214, R4.reuse, RZ ;  /* 0x00000004d6d67210 */ /* 0x080fe40007f5e0ff */
[-C--:B------:R-:W-:Y:S02]  /*6cd0*/  LEA.HI.X.SX32 R197, R197, R5.reuse, 0x2, P5 ;  /* 0x00000005c5c57211 */ /* 0x080fe400028f16ff */
[-C--:B------:R-:W-:Y:S02]  /*6ce0*/  IADD3 R200, P5, PT, R200, R4.reuse, RZ ;  /* 0x00000004c8c87210 */ /* 0x080fe40007fbe0ff */
[----:B------:R-:W-:Y:S01]  /*6cf0*/  LEA.HI.X.SX32 R215, R133, R5, 0x2, P2 ;  /* 0x0000000585d77211 */ /* 0x000fe200010f16ff */
[----:B------:R-:W-:Y:S01]  /*6d00*/  IMAD R133, R6, 0x79, RZ ;  /* 0x0000007906857824 */ /* 0x000fe200078e02ff */
[----:B------:R-:W-:-:S02]  /*6d10*/  IADD3 R218, P2, PT, R218, R4, RZ ;  /* 0x00000004dada7210 */ /* 0x000fc40007f5e0ff */
[-C--:B------:R-:W-:Y:S02]  /*6d20*/  LEA.HI.X.SX32 R201, R201, R5.reuse, 0x2, P5 ;  /* 0x00000005c9c97211 */ /* 0x080fe400028f16ff */
[-C--:B------:R-:W-:Y:S02]  /*6d30*/  IADD3 R204, P5, PT, R204, R4.reuse, RZ ;  /* 0x00000004cccc7210 */ /* 0x080fe40007fbe0ff */
[-C--:B------:R-:W-:Y:S02]  /*6d40*/  LEA.HI.X.SX32 R219, R219, R5.reuse, 0x2, P2 ;  /* 0x00000005dbdb7211 */ /* 0x080fe400010f16ff */
[-C--:B------:R-:W-:Y:S02]  /*6d50*/  IADD3 R222, P2, PT, R222, R4.reuse, RZ ;  /* 0x00000004dede7210 */ /* 0x080fe40007f5e0ff */
[----:B------:R-:W-:Y:S02]  /*6d60*/  LEA.HI.X.SX32 R205, R205, R5, 0x2, P5 ;  /* 0x00000005cdcd7211 */ /* 0x000fe400028f16ff */
[----:B------:R-:W-:-:S02]  /*6d70*/  IADD3 R208, P5, PT, R208, R4, RZ ;  /* 0x00000004d0d07210 */ /* 0x000fc40007fbe0ff */
[-C--:B------:R-:W-:Y:S02]  /*6d80*/  LEA.HI.X.SX32 R223, R137, R5.reuse, 0x2, P2 ;  /* 0x0000000589df7211 */ /* 0x080fe400010f16ff */
[-C--:B------:R-:W-:Y:S02]  /*6d90*/  IADD3 R226, P2, PT, R226, R4.reuse, RZ ;  /* 0x00000004e2e27210 */ /* 0x080fe40007f5e0ff */
[-C--:B------:R-:W-:Y:S02]  /*6da0*/  LEA.HI.X.SX32 R209, R134, R5.reuse, 0x2, P5 ;  /* 0x0000000586d17211 */ /* 0x080fe400028f16ff */
[-C--:B------:R-:W-:Y:S02]  /*6db0*/  IADD3 R212, P5, PT, R212, R4.reuse, RZ ;  /* 0x00000004d4d47210 */ /* 0x080fe40007fbe0ff */
[----:B------:R-:W-:Y:S02]  /*6dc0*/  LEA.HI.X.SX32 R227, R227, R5, 0x2, P2 ;  /* 0x00000005e3e37211 */ /* 0x000fe400010f16ff */
[----:B------:R-:W-:-:S02]  /*6dd0*/  IADD3 R230, P2, PT, R230, R4, RZ ;  /* 0x00000004e6e67210 */ /* 0x000fc40007f5e0ff */
[-C--:B------:R-:W-:Y:S01]  /*6de0*/  LEA.HI.X.SX32 R213, R132, R5.reuse, 0x2, P5 ;  /* 0x0000000584d57211 */ /* 0x080fe200028f16ff */
[----:B------:R-:W-:Y:S01]  /*6df0*/  IMAD R132, R6, 0x7a, RZ ;  /* 0x0000007a06847824 */ /* 0x000fe200078e02ff */
        /* <DEDUP_REMOVED lines=8> */
[----:B------:R-:W-:Y:S02]  /*6e80*/  IADD3 R224, P5, PT, R224, R4, RZ ;  /* 0x00000004e0e07210 */ /* 0x000fe40007fbe0ff */
[----:B------:R-:W-:Y:S01]  /*6e90*/  LEA.HI.X.SX32 R239, R132, R5, 0x2, P2 ;  /* 0x0000000584ef7211 */ /* 0x000fe200010f16ff */
[----:B------:R-:W-:Y:S01]  /*6ea0*/  IMAD R132, R6, 0x1f0, RZ ;  /* 0x000001f006847824 */ /* 0x000fe200078e02ff */
[----:B------:R-:W-:-:S02]  /*6eb0*/  ISETP.NE.U32.AND P2, PT, R0, RZ, PT ;  /* 0x000000ff0000720c */ /* 0x000fc40003f45070 */
[----:B------:R-:W-:Y:S02]  /*6ec0*/  LEA.HI.X.SX32 R225, R139, R5, 0x2, P5 ;  /* 0x000000058be17211 */ /* 0x000fe400028f16ff */
[----:B------:R-:W-:-:S04]  /*6ed0*/  IADD3 R228, P5, PT, R228, R4, RZ ;  /* 0x00000004e4e47210 */ /* 0x000fc80007fbe0ff */
[----:B------:R-:W-:Y:S02]  /*6ee0*/  LEA.HI.X.SX32 R229, R141, R5, 0x2, P5 ;  /* 0x000000058de57211 */ /* 0x000fe400028f16ff */
[----:B------:R-:W-:-:S03]  /*6ef0*/  IADD3 R232, P5, PT, R232, R4, RZ ;  /* 0x00000004e8e87210 */ /* 0x000fc60007fbe0ff */
[----:B------:R-:W-:Y:S01]  /*6f00*/  VOTEU.ALL UP1, P2 ;  /* 0x0000000000ff7886 */ /* 0x000fe20001020000 */
[----:B------:R-:W-:Y:S02]  /*6f10*/  LEA.HI.X.SX32 R233, R138, R5, 0x2, P5 ;  /* 0x000000058ae97211 */ /* 0x000fe400028f16ff */
[----:B------:R-:W-:Y:S02]  /*6f20*/  IADD3 R236, P5, PT, R236, R4, RZ ;  /* 0x00000004ecec7210 */ /* 0x000fe40007fbe0ff */
[----:B------:R-:W-:-:S04]  /*6f30*/  @!UP1 UIADD3 UR12, UPT, UPT, -UR6, 0x100000, URZ ;  /* 0x00100000060c9890 */ /* 0x000fc8000fffe1ff */
[----:B------:R-:W-:Y:S02]  /*6f40*/  @!UP1 USHF.L.U32 UR13, UR12, 0xb, URZ ;  /* 0x0000000b0c0d9899 */ /* 0x000fe400080006ff */
[----:B------:R-:W-:Y:S01]  /*6f50*/  @!UP1 USHF.L.U32 UR12, UR12, 0x1, URZ ;  /* 0x000000010c0c9899 */ /* 0x000fe200080006ff */
[----:B------:R-:W-:Y:S01]  /*6f60*/  LEA.HI.X.SX32 R237, R133, R5, 0x2, P5 ;  /* 0x0000000585ed7211 */ /* 0x000fe200028f16ff */
[----:B------:R-:W-:Y:S01]  /*6f70*/  IMAD R133, R6, 0x7b, RZ ;  /* 0x0000007b06857824 */ /* 0x000fe200078e02ff */
[----:B------:R-:W-:Y:S01]  /*6f80*/  IADD3 R240, P5, PT, R240, R4, RZ ;  /* 0x00000004f0f07210 */ /* 0x000fe20007fbe0ff */
[----:B------:R-:W-:-:S04]  /*6f90*/  @!UP1 UIADD3 UR6, UPT, UPT, -UR6, 0x100000, URZ ;  /* 0x0010000006069890 */ /* 0x000fc8000fffe1ff */
[----:B------:R-:W-:Y:S02]  /*6fa0*/  @!UP1 USHF.L.U32 UR7, UR6, 0xb, URZ ;  /* 0x0000000b06079899 */ /* 0x000fe400080006ff */
[----:B------:R-:W-:Y:S01]  /*6fb0*/  @!UP1 USHF.L.U32 UR6, UR6, 0x1, URZ ;  /* 0x0000000106069899 */ /* 0x000fe200080006ff */
[----:B------:R-:W-:Y:S01]  /*6fc0*/  VOTEU.ALL UP1, P2 ;  /* 0x0000000000ff7886 */ /* 0x000fe20001020000 */
[-C--:B------:R-:W-:Y:S01]  /*6fd0*/  LEA.HI.X.SX32 R241, R133, R5.reuse, 0x2, P5 ;  /* 0x0000000585f17211 */ /* 0x080fe200028f16ff */
[----:B------:R-:W-:Y:S01]  /*6fe0*/  IMAD R133, R6, 0x7d, RZ ;  /* 0x0000007d06857824 */ /* 0x000fe200078e02ff */
[-C--:B------:R-:W-:Y:S01]  /*6ff0*/  IADD3 R138, P5, PT, R132, R4.reuse, RZ ;  /* 0x00000004848a7210 */ /* 0x080fe20007fbe0ff */
[----:B------:R-:W-:Y:S01]  /*7000*/  IMAD R132, R6, 0x1f4, RZ ;  /* 0x000001f406847824 */ /* 0x000fe200078e02ff */
[----:B------:R-:W1:Y:S02]  /*7010*/  FENCE.VIEW.ASYNC.S ;  /* 0x00000000000073c6 */ /* 0x000e640000000000 */
[----:B-1----:R-:W1:Y:S01]  /*7020*/  @!UP1 SYNCS.EXCH.64 URZ, [UR4], UR12 ;  /* 0x0000000c04ff95b2 */ /* 0x002e620008000100 */
[----:B------:R-:W-:Y:S01]  /*7030*/  LEA.HI.X.SX32 R139, R252, R5, 0x2, P5 ;  /* 0x00000005fc8b7211 */ /* 0x000fe200028f16ff */
[----:B-1----:R-:W-:Y:S01]  /*7040*/  BAR.SYNC.DEFER_BLOCKING 0x0 ;  /* 0x0000000000007b1d */ /* 0x002fe20000010000 */
[----:B------:R-:W-:Y:S01]  /*7050*/  IADD3 R140, P5, PT, R132, R4, RZ ;  /* 0x00000004848c7210 */ /* 0x000fe20007fbe0ff */
[----:B------:R-:W-:-:S03]  /*7060*/  IMAD R132, R6, 0x1f8, RZ ;  /* 0x000001f806847824 */ /* 0x000fc600078e02ff */
[-C--:B------:R-:W-:Y:S01]  /*7070*/  LEA.HI.X.SX32 R141, R133, R5.reuse, 0x2, P5 ;  /* 0x00000005858d7211 */ /* 0x080fe200028f16ff */
[----:B------:R-:W-:Y:S01]  /*7080*/  IMAD R133, R6, 0x7e, RZ ;  /* 0x0000007e06857824 */ /* 0x000fe200078e02ff */
[-C--:B------:R-:W-:Y:S01]  /*7090*/  IADD3 R136, P5, PT, R132, R4.reuse, RZ ;  /* 0x0000000484887210 */ /* 0x080fe20007fbe0ff */
[----:B------:R-:W-:Y:S01]  /*70a0*/  IMAD R132, R6, 0x1fc, RZ ;  /* 0x000001fc06847824 */ /* 0x000fe200078e02ff */
[----:B------:R-:W-:Y:S01]  /*70b0*/  VOTEU.ALL UP2, P2 ;  /* 0x0000000000ff7886 */ /* 0x000fe20001040000 */
[----:B------:R-:W-:Y:S01]  /*70c0*/  STL.64 [R1+0x228], R138 ;  /* 0x0002288a01007387 */ /* 0x000fe20000100a00 */
[-C--:B------:R-:W-:Y:S02]  /*70d0*/  LEA.HI.X.SX32 R137, R133, R5.reuse, 0x2, P5 ;  /* 0x0000000585897211 */ /* 0x080fe400028f16ff */
[----:B------:R-:W-:Y:S01]  /*70e0*/  IADD3 R134, P5, PT, R132, R4, RZ ;  /* 0x0000000484867210 */ /* 0x000fe20007fbe0ff */
[----:B------:R-:W-:Y:S01]  /*70f0*/  IMAD R132, R6, 0x7f, RZ ;  /* 0x0000007f06847824 */ /* 0x000fe200078e02ff */
[----:B------:R-:W-:Y:S01]  /*7100*/  IADD3 R133, PT, PT, R3, -0x6, RZ ;  /* 0xfffffffa03857810 */ /* 0x000fe20007ffe0ff */
[----:B------:R-:W-:Y:S03]  /*7110*/  STL.64 [R1+0x230], R140 ;  /* 0x0002308c01007387 */ /* 0x000fe60000100a00 */
[----:B------:R-:W-:Y:S01]  /*7120*/  LEA.HI.X.SX32 R135, R132, R5, 0x2, P5 ;  /* 0x0000000584877211 */ /* 0x000fe200028f16ff */
[----:B------:R-:W-:Y:S01]  /*7130*/  STL.64 [R1+0x238], R136 ;  /* 0x0002388801007387 */ /* 0x000fe20000100a00 */
[----:B------:R-:W-:-:S02]  /*7140*/  ISETP.GE.U32.AND P5, PT, R133, 0x7fffff7b, PT ;  /* 0x7fffff7b8500780c */ /* 0x000fc40003fa6070 */
[----:B------:R-:W-:Y:S01]  /*7150*/  LEA R133, R0, UR9, 0x9 ;  /* 0x0000000900857c11 */ /* 0x000fe2000f8e48ff */
[----:B------:R1:W-:Y:S01]  /*7160*/  STL.64 [R1+0x240], R134 ;  /* 0x0002408601007387 */ /* 0x0003e20000100a00 */
[----:B------:R3:W4:Y:S03]  /*7170*/  @!UP2 SYNCS.EXCH.64 URZ, [UR9+0x38008], UR6 ;  /* 0x0380080609ffa5b2 */ /* 0x0007260008000100 */
[----:B------:R-:W-:Y:S01]  /*7180*/  @!PT LDS RZ, [RZ] ;  /* 0x00000000fffff984 */ /* 0x000fe20000000800 */
[----:B------:R-:W-:Y:S01]  /*7190*/  @!PT LDS RZ, [RZ] ;  /* 0x00000000fffff984 */ /* 0x000fe20000000800 */
[----:B------:R-:W-:Y:S01]  /*71a0*/  @!PT LDS RZ, [RZ] ;  /* 0x00000000fffff984 */ /* 0x000fe20000000800 */
[----:B----4-:R-:W-:Y:S04]  /*71b0*/  LDGSTS.E [R133], desc[UR22][R4.64], !P3 ;  /* 0x0000000004857fae */ /* 0x010fe8000d9a1016 */
[----:B-1----:R-:W4:Y:S01]  /*71c0*/  LDL.64 R134, [R1] ;  /* 0x0000000001867983 */ /* 0x002f220000100a00 */
[C---:B------:R-:W-:Y:S01]  /*71d0*/  VIADD R132, R3.reuse, 0xfffffff9 ;  /* 0xfffffff903847836 */ /* 0x040fe20000000000 */
[----:B---3--:R-:W1:Y:S02]  /*71e0*/  LDCU UR6, c[0x0][0x3a0] ;  /* 0x00007400ff0677ac */ /* 0x008e640008000800 */
[----:B------:R3:W-:Y:S04]  /*71f0*/  STL.64 [R1+0x7e0], R4 ;  /* 0x0007e00401007387 */ /* 0x0007e80000100a00 */
[----:B--2---:R-:W-:Y:S04]  /*7200*/  LDGSTS.E [R133+0x4], desc[UR22][R250.64], !P0 ;  /* 0x00004000fa857fae */ /* 0x004fe8000c1a1016 */
[----:B---3--:R-:W2:Y:S01]  /*7210*/  LDL.64 R4, [R1+0x8] ;  /* 0x0000080001047983 */ /* 0x008ea20000100a00 */
[----:B------:R-:W-:Y:S01]  /*7220*/  ISETP.GE.U32.AND P3, PT, R132, 0x7fffff7a, PT ;  /* 0x7fffff7a8400780c */ /* 0x000fe20003f66070 */
[----:B------:R-:W-:-:S02]  /*7230*/  VIADD R132, R3, 0xfffffff8 ;  /* 0xfffffff803847836 */ /* 0x000fc40000000000 */
[----:B------:R-:W3:Y:S03]  /*7240*/  LDL.LU.64 R250, [R1+0x850] ;  /* 0x0008500001fa7983 */ /* 0x000ee60000300a00 */
[----:B------:R-:W-:Y:S01]  /*7250*/  ISETP.GE.U32.AND P0, PT, R132, 0x7fffff79, PT ;  /* 0x7fffff798400780c */ /* 0x000fe20003f06070 */
[C---:B------:R-:W-:Y:S01]  /*7260*/  VIADD R132, R3.reuse, 0xfffffff7 ;  /* 0xfffffff703847836 */ /* 0x040fe20000000000 */
[----:B---3--:R-:W-:Y:S04]  /*7270*/  LDGSTS.E [R133+0x8], desc[UR22][R250.64], !P1 ;  /* 0x00008000fa857fae */ /* 0x008fe8000c9a1016 */
[----:B------:R-:W3:Y:S01]  /*7280*/  LDL.LU.64 R250, [R1+0x848] ;  /* 0x0008480001fa7983 */ /* 0x000ee20000300a00 */
[----:B------:R-:W-:Y:S01]  /*7290*/  ISETP.GE.U32.AND P1, PT, R132, 0x7fffff78, PT ;  /* 0x7fffff788400780c */ /* 0x000fe20003f26070 */
[----:B------:R-:W-:-:S02]  /*72a0*/  VIADD R132, R3, 0xfffffff6 ;  /* 0xfffffff603847836 */ /* 0x000fc40000000000 */
[----:B---3--:R-:W-:Y:S04]  /*72b0*/  LDGSTS.E [R133+0xc], desc[UR22][R250.64], !P4 ;  /* 0x0000c000fa857fae */ /* 0x008fe8000e1a1016 */
[----:B------:R-:W3:Y:S01]  /*72c0*/  LDL.LU.64 R250, [R1+0x840] ;  /* 0x0008400001fa7983 */ /* 0x000ee20000300a00 */
[----:B------:R-:W-:Y:S01]  /*72d0*/  ISETP.GE.U32.AND P4, PT, R132, 0x7fffff77, PT ;  /* 0x7fffff778400780c */ /* 0x000fe20003f86070 */
[C---:B------:R-:W-:Y:S02]  /*72e0*/  VIADD R132, R3.reuse, 0xfffffff5 ;  /* 0xfffffff503847836 */ /* 0x040fe40000000000 */
[----:B---3--:R-:W-:Y:S04]  /*72f0*/  LDGSTS.E [R133+0x10], desc[UR22][R250.64], !P6 ;  /* 0x00010000fa857fae */ /* 0x008fe8000f1a1016 */
[----:B------:R-:W3:Y:S01]  /*7300*/  LDL.LU.64 R250, [R1+0x838] ;  /* 0x0008380001fa7983 */ /* 0x000ee20000300a00 */
[----:B------:R-:W-:Y:S01]  /*7310*/  ISETP.GE.U32.AND P6, PT, R132, 0x7fffff76, PT ;  /* 0x7fffff768400780c */ /* 0x000fe20003fc6070 */
[----:B------:R-:W-:-:S02]  /*7320*/  VIADD R132, R3, 0xfffffff4 ;  /* 0xfffffff403847836 */ /* 0x000fc40000000000 */
[----:B--2---:R-:W-:Y:S03]  /*7330*/  LDGSTS.E [R133+0x14], desc[UR22][R4.64], !P5 ;  /* 0x0001400004857fae */ /* 0x004fe6000e9a1016 */
[----:B------:R-:W-:Y:S01]  /*7340*/  ISETP.GE.U32.AND P5, PT, R132, 0x7fffff75, PT ;  /* 0x7fffff758400780c */ /* 0x000fe20003fa6070 */
[C---:B------:R-:W-:Y:S01]  /*7350*/  VIADD R132, R3.reuse, 0xfffffff3 ;  /* 0xfffffff303847836 */ /* 0x040fe20000000000 */
[----:B----4-:R2:W-:Y:S04]  /*7360*/  LDGSTS.E [R133+0x18], desc[UR22][R134.64], !P3 ;  /* 0x0001800086857fae */ /* 0x0105e8000d9a1016 */
[----:B------:R-:W-:Y:S01]  /*7370*/  ISETP.GE.U32.AND P3, PT, R132, 0x7fffff74, PT ;  /* 0x7fffff748400780c */ /* 0x000fe20003f66070 */
[C---:B------:R-:W-:Y:S01]  /*7380*/  VIADD R132, R3.reuse, 0xfffffff2 ;  /* 0xfffffff203847836 */ /* 0x040fe20000000000 */
[----:B------:R-:W4:Y:S04]  /*7390*/  LDL.64 R4, [R1+0x240] ;  /* 0x0002400001047983 */ /* 0x000f280000100a00 */
[----:B------:R-:W5:Y:S01]  /*73a0*/  LDL R135, [R1+0x2b4] ;  /* 0x0002b40001877983 */ /* 0x000f620000100800 */
[----:B--2---:R-:W-:-:S03]  /*73b0*/  VIADD R134, R3, 0x7f ;  /* 0x0000007f03867836 */ /* 0x004fc60000000000 */
[----:B---3--:R-:W-:Y:S01]  /*73c0*/  LDGSTS.E [R133+0x1c], desc[UR22][R250.64], !P0 ;  /* 0x0001c000fa857fae */ /* 0x008fe2000c1a1016 */
[----:B------:R-:W-:Y:S01]  /*73d0*/  ISETP.GE.U32.AND P0, PT, R132, 0x7fffff73, PT ;  /* 0x7fffff738400780c */ /* 0x000fe20003f06070 */
[C---:B------:R-:W-:Y:S02]  /*73e0*/  VIADD R132, R3.reuse, 0xfffffff1 ;  /* 0xfffffff103847836 */ /* 0x040fe40000000000 */
[----:B------:R-:W-:Y:S03]  /*73f0*/  LDGSTS.E [R133+0x20], desc[UR22][R248.64], !P1 ;  /* 0x00020000f8857fae */ /* 0x000fe6000c9a1016 */
[----:B------:R-:W-:Y:S01]  /*7400*/  ISETP.GE.U32.AND P1, PT, R132, 0x7fffff72, PT ;  /* 0x7fffff728400780c */ /* 0x000fe20003f26070 */
[C---:B------:R-:W-:Y:S01]  /*7410*/  VIADD R132, R3.reuse, 0xfffffff0 ;  /* 0xfffffff003847836 */ /* 0x040fe20000000000 */
[----:B------:R-:W-:Y:S04]  /*7420*/  LDGSTS.E [R133+0x24], desc[UR22][R246.64], !P4 ;  /* 0x00024000f6857fae */ /* 0x000fe8000e1a1016 */
[----:B------:R-:W-:Y:S01]  /*7430*/  ISETP.GE.U32.AND P4, PT, R132, 0x7fffff71, PT ;  /* 0x7fffff718400780c */ /* 0x000fe20003f86070 */
[C---:B------:R-:W-:Y:S01]  /*7440*/  VIADD R132, R3.reuse, 0xffffffef ;  /* 0xffffffef03847836 */ /* 0x040fe20000000000 */
[----:B------:R-:W-:Y:S04]  /*7450*/  LDGSTS.E [R133+0x28], desc[UR22][R244.64], !P6 ;  /* 0x00028000f4857fae */ /* 0x000fe8000f1a1016 */
[----:B------:R-:W-:Y:S01]  /*7460*/  ISETP.GE.U32.AND P6, PT, R132, 0x7fffff70, PT ;  /* 0x7fffff708400780c */ /* 0x000fe20003fc6070 */
[----:B------:R-:W-:Y:S01]  /*7470*/  LDGSTS.E [R133+0x2c], desc[UR22][R242.64], !P5 ;  /* 0x0002c000f2857fae */ /* 0x000fe2000e9a1016 */
[----:B------:R-:W-:-:S03]  /*7480*/  IADD3 R132, PT, PT, R3, -0x12, RZ ;  /* 0xffffffee03847810 */ /* 0x000fc60007ffe0ff */
[----:B------:R-:W-:Y:S01]  /*7490*/  LDGSTS.E [R133+0x30], desc[UR22][R8.64], !P3 ;  /* 0x0003000008857fae */ /* 0x000fe2000d9a1016 */
        /* <DEDUP_REMOVED lines=110> */
[----:B------:R-:W-:Y:S01]  /*7b80*/  STL.64 [R1+0x7a8], R250 ;  /* 0x0007a8fa01007387 */ /* 0x000fe20000100a00 */
        /* <DEDUP_REMOVED lines=36> */
[----:B------:R2:W-:Y:S01]  /*7dd0*/  STL.64 [R1+0x7b0], R248 ;  /* 0x0007b0f801007387 */ /* 0x0005e20000100a00 */
        /* <DEDUP_REMOVED lines=34> */
[----:B------:R-:W-:Y:S01]  /*8000*/  STL.64 [R1+0x7b8], R246 ;  /* 0x0007b8f601007387 */ /* 0x000fe20000100a00 */
[----:B------:R-:W-:-:S03]  /*8010*/  IADD3 R132, PT, PT, R3, -0x4e, RZ ;  /* 0xffffffb203847810 */ /* 0x000fc60007ffe0ff */
[----:B------:R-:W-:Y:S01]  /*8020*/  STL.64 [R1+0x7c0], R244 ;  /* 0x0007c0f401007387 */ /* 0x000fe20000100a00 */
[----:B------:R-:W-:Y:S01]  /*8030*/  ISETP.GE.U32.AND P5, PT, R132, 0x7fffff33, PT ;  /* 0x7fffff338400780c */ /* 0x000fe20003fa6070 */
[C---:B------:R-:W-:Y:S02]  /*8040*/  VIADD R132, R3.reuse, 0xffffffb1 ;  /* 0xffffffb103847836 */ /* 0x040fe40000000000 */
[----:B------:R-:W-:Y:S03]  /*8050*/  LDGSTS.E [R133+0x128], desc[UR22][R142.64], !P1 ;  /* 0x001280008e857fae */ /* 0x000fe6000c9a1016 */
[----:B------:R-:W-:Y:S01]  /*8060*/  ISETP.GE.U32.AND P3, PT, R132, 0x7fffff32, PT ;  /* 0x7fffff328400780c */ /* 0x000fe20003f66070 */
[C---:B------:R-:W-:Y:S01]  /*8070*/  VIADD R132, R3.reuse, 0xffffffb0 ;  /* 0xffffffb003847836 */ /* 0x040fe20000000000 */
[----:B------:R-:W-:Y:S04]  /*8080*/  STL.64 [R1+0x7c8], R242 ;  /* 0x0007c8f201007387 */ /* 0x000fe80000100a00 */
[----:B------:R-:W-:Y:S01]  /*8090*/  ISETP.GE.U32.AND P0, PT, R132, 0x7fffff31, PT ;  /* 0x7fffff318400780c */ /* 0x000fe20003f06070 */
[C---:B------:R-:W-:Y:S01]  /*80a0*/  VIADD R132, R3.reuse, 0xffffffaf ;  /* 0xffffffaf03847836 */ /* 0x040fe20000000000 */
[----:B------:R-:W-:Y:S04]  /*80b0*/  STL.64 [R1+0x7d0], R8 ;  /* 0x0007d00801007387 */ /* 0x000fe80000100a00 */
[----:B------:R-:W-:Y:S01]  /*80c0*/  ISETP.GE.U32.AND P1, PT, R132, 0x7fffff30, PT ;  /* 0x7fffff308400780c */ /* 0x000fe20003f26070 */
[C---:B------:R-:W-:Y:S01]  /*80d0*/  VIADD R132, R3.reuse, 0xffffffae ;  /* 0xffffffae03847836 */ /* 0x040fe20000000000 */
[----:B------:R-:W-:Y:S04]  /*80e0*/  STL.64 [R1+0x7d8], R10 ;  /* 0x0007d80a01007387 */ /* 0x000fe80000100a00 */
[----:B------:R-:W-:Y:S04]  /*80f0*/  STL.64 [R1+0x7e8], R12 ;  /* 0x0007e80c01007387 */ /* 0x000fe80000100a00 */
[----:B------:R-:W-:Y:S04]  /*8100*/  STL.64 [R1+0x7f0], R14 ;  /* 0x0007f00e01007387 */ /* 0x000fe80000100a00 */
[----:B------:R3:W-:Y:S04]  /*8110*/  STL.64 [R1+0x7f8], R16 ;  /* 0x0007f81001007387 */ /* 0x0007e80000100a00 */
[----:B------:R-:W-:Y:S01]  /*8120*/  LDGSTS.E [R133+0x12c], desc[UR22][R144.64], !P4 ;  /* 0x0012c00090857fae */ /* 0x000fe2000e1a1016 */
[----:B------:R-:W-:Y:S01]  /*8130*/  ISETP.GE.U32.AND P4, PT, R132, 0x7fffff2f, PT ;  /* 0x7fffff2f8400780c */ /* 0x000fe20003f86070 */
[----:B------:R-:W-:-:S02]  /*8140*/  VIADD R132, R3, 0xffffffad ;  /* 0xffffffad03847836 */ /* 0x000fc40000000000 */
[----:B------:R-:W-:Y:S04]  /*8150*/  STL.64 [R1+0x800], R18 ;  /* 0x0008001201007387 */ /* 0x000fe80000100a00 */
[----:B------:R-:W-:Y:S04]  /*8160*/  STL.64 [R1+0x808], R20 ;  /* 0x0008081401007387 */ /* 0x000fe80000100a00 */
[----:B------:R-:W-:Y:S04]  /*8170*/  STL.64 [R1+0x810], R22 ;  /* 0x0008101601007387 */ /* 0x000fe80000100a00 */
[----:B------:R-:W-:Y:S04]  /*8180*/  STL.64 [R1+0x818], R24 ;  /* 0x0008181801007387 */ /* 0x000fe80000100a00 */
[----:B------:R1:W-:Y:S04]  /*8190*/  STL.64 [R1+0x820], R26 ;  /* 0x0008201a01007387 */ /* 0x0003e80000100a00 */
[----:B------:R-:W-:Y:S04]  /*81a0*/  STL.64 [R1+0x828], R28 ;  /* 0x0008281c01007387 */ /* 0x000fe80000100a00 */
[----:B------:R-:W-:Y:S01]  /*81b0*/  LDGSTS.E [R133+0x130], desc[UR22][R146.64], !P6 ;  /* 0x0013000092857fae */ /* 0x000fe2000f1a1016 */
[----:B------:R-:W-:Y:S01]  /*81c0*/  ISETP.GE.U32.AND P6, PT, R132, 0x7fffff2e, PT ;  /* 0x7fffff2e8400780c */ /* 0x000fe20003fc6070 */
[----:B------:R-:W-:-:S02]  /*81d0*/  VIADD R132, R3, 0xffffffac ;  /* 0xffffffac03847836 */ /* 0x000fc40000000000 */
[----:B------:R1:W-:Y:S04]  /*81e0*/  STL.64 [R1+0x830], R30 ;  /* 0x0008301e01007387 */ /* 0x0003e80000100a00 */
[----:B--2---:R-:W2:Y:S04]  /*81f0*/  LDL.64 R248, [R1+0x110] ;  /* 0x0001100001f87983 */ /* 0x004ea80000100a00 */
[----:B------:R-:W-:Y:S01]  /*8200*/  LDGSTS.E [R133+0x134], desc[UR22][R148.64], !P5 ;  /* 0x0013400094857fae */ /* 0x000fe2000e9a1016 */
[----:B------:R-:W-:Y:S01]  /*8210*/  ISETP.GE.U32.AND P5, PT, R132, 0x7fffff2d, PT ;  /* 0x7fffff2d8400780c */ /* 0x000fe20003fa6070 */
[----:B------:R-:W-:-:S02]  /*8220*/  VIADD R132, R3, 0xffffffab ;  /* 0xffffffab03847836 */ /* 0x000fc40000000000 */
        /* <DEDUP_REMOVED lines=9> */
[----:B------:R-:W2:Y:S04]  /*82c0*/  LDL.64 R250, [R1+0xd0] ;  /* 0x0000d00001fa7983 */ /* 0x000ea80000100a00 */
[----:B------:R-:W-:Y:S01]  /*82d0*/  LDGSTS.E [R133+0x144], desc[UR22][R156.64], !P4 ;  /* 0x001440009c857fae */ /* 0x000fe2000e1a1016 */
[----:B------:R-:W-:Y:S01]  /*82e0*/  ISETP.GE.U32.AND P4, PT, R132, 0x7fffff29, PT ;  /* 0x7fffff298400780c */ /* 0x000fe20003f86070 */
[----:B------:R-:W-:-:S02]  /*82f0*/  VIADD R132, R3, 0xffffffa7 ;  /* 0xffffffa703847836 */ /* 0x000fc40000000000 */
[----:B------:R-:W-:Y:S03]  /*8300*/  LDGSTS.E [R133+0x148], desc[UR22][R158.64], !P6 ;  /* 0x001480009e857fae */ /* 0x000fe6000f1a1016 */
        /* <DEDUP_REMOVED lines=109> */
[----:B------:R-:W-:Y:S01]  /*89e0*/  VIADD R132, R3, 0xffffff83 ;  /* 0xffffff8303847836 */ /* 0x000fe20000000000 */
[----:B------:R-:W-:Y:S01]  /*89f0*/  LDGSTS.E [R133+0x1e4], desc[UR22][R236.64], !P0 ;  /* 0x001e4000ec857fae */ /* 0x000fe2000c1a1016 */
[----:B------:R-:W-:-:S03]  /*8a00*/  ISETP.GT.AND P0, PT, R134, 0x7f, PT ;  /* 0x0000007f8600780c */ /* 0x000fc60003f04270 */
[----:B------:R-:W-:Y:S01]  /*8a10*/  ISETP.GE.U32.AND P6, PT, R132, 0x7fffff04, PT ;  /* 0x7fffff048400780c */ /* 0x000fe20003fc6070 */
[----:B------:R-:W-:Y:S01]  /*8a20*/  LDGSTS.E [R133+0x1e8], desc[UR22][R238.64], !P1 ;  /* 0x001e8000ee857fae */ /* 0x000fe2000c9a1016 */
[----:B------:R-:W-:-:S03]  /*8a30*/  IADD3 R132, PT, PT, R3, -0x7e, RZ ;  /* 0xffffff8203847810 */ /* 0x000fc60007ffe0ff */
[----:B---3--:R-:W3:Y:S01]  /*8a40*/  LDL.64 R16, [R1+0x90] ;  /* 0x0000900001107983 */ /* 0x008ee20000100a00 */
[----:B------:R-:W-:Y:S01]  /*8a50*/  ISETP.GE.U32.AND P5, PT, R132, 0x7fffff03, PT ;  /* 0x7fffff038400780c */ /* 0x000fe20003fa6070 */
[C---:B------:R-:W-:Y:S02]  /*8a60*/  VIADD R132, R3.reuse, 0xffffff81 ;  /* 0xffffff8103847836 */ /* 0x040fe40000000000 */
[----:B------:R-:W-:Y:S01]  /*8a70*/  VIADD R134, R3, 0xffffff80 ;  /* 0xffffff8003867836 */ /* 0x000fe20000000000 */
[----:B------:R-:W-:Y:S02]  /*8a80*/  LDGSTS.E [R133+0x1ec], desc[UR22][R240.64], !P4 ;  /* 0x001ec000f0857fae */ /* 0x000fe4000e1a1016 */
[----:B------:R-:W-:Y:S02]  /*8a90*/  ISETP.GE.U32.AND P3, PT, R132, 0x7fffff02, PT ;  /* 0x7fffff028400780c */ /* 0x000fe40003f66070 */
[----:B------:R-:W-:Y:S01]  /*8aa0*/  ISETP.GE.U32.AND P4, PT, R134, 0x7fffff01, PT ;  /* 0x7fffff018600780c */ /* 0x000fe20003f86070 */
[----:B------:R-:W-:Y:S04]  /*8ab0*/  LDGSTS.E [R133+0x1f0], desc[UR22][R138.64], !P6 ;  /* 0x001f00008a857fae */ /* 0x000fe8000f1a1016 */
[----:B------:R-:W3:Y:S04]  /*8ac0*/  LDL.64 R244, [R1+0x50] ;  /* 0x0000500001f47983 */ /* 0x000ee80000100a00 */
[----:B------:R-:W-:Y:S04]  /*8ad0*/  LDGSTS.E [R133+0x1f4], desc[UR22][R140.64], !P5 ;  /* 0x001f40008c857fae */ /* 0x000fe8000e9a1016 */
[----:B------:R-:W3:Y:S04]  /*8ae0*/  LDL.64 R246, [R1+0x160] ;  /* 0x0001600001f67983 */ /* 0x000ee80000100a00 */
[----:B------:R-:W3:Y:S04]  /*8af0*/  LDL.64 R138, [R1+0x1a8] ;  /* 0x0001a800018a7983 */ /* 0x000ee80000100a00 */
[----:B------:R-:W3:Y:S04]  /*8b00*/  LDL.64 R140, [R1+0x118] ;  /* 0x00011800018c7983 */ /* 0x000ee80000100a00 */
[----:B------:R-:W-:Y:S04]  /*8b10*/  LDGSTS.E [R133+0x1f8], desc[UR22][R136.64], !P3 ;  /* 0x001f800088857fae */ /* 0x000fe8000d9a1016 */
[----:B------:R-:W3:Y:S01]  /*8b20*/  LDL.64 R12, [R1+0x108] ;  /* 0x00010800010c7983 */ /* 0x000ee20000100a00 */
[----:B------:R-:W-:-:S03]  /*8b30*/  ISETP.GE.AND P1, PT, R0, R3, PT ;  /* 0x000000030000720c */ /* 0x000fc60003f26270 */
[----:B----4-:R-:W-:Y:S04]  /*8b40*/  LDGSTS.E [R133+0x1fc], desc[UR22][R4.64], !P4 ;  /* 0x001fc00004857fae */ /* 0x010fe8000e1a1016 */
[----:B------:R-:W4:Y:S01]  /*8b50*/  LDL.64 R136, [R1+0x1f0] ;  /* 0x0001f00001887983 */ /* 0x000f220000100a00 */
[----:B------:R-:W-:-:S03]  /*8b60*/  SEL R132, RZ, 0x4, !P0 ;  /* 0x00000004ff847807 */ /* 0x000fc60004000000 */
[----:B------:R-:W4:Y:S04]  /*8b70*/  LDL.64 R10, [R1+0xc8] ;  /* 0x0000c800010a7983 */ /* 0x000f280000100a00 */
[----:B------:R-:W4:Y:S01]  /*8b80*/  LDL.64 R4, [R1+0x88] ;  /* 0x0000880001047983 */ /* 0x000f220000100a00 */
[----:B------:R-:W-:Y:S01]  /*8b90*/  SEL R132, R132, RZ, !P1 ;  /* 0x000000ff84847207 */ /* 0x000fe20004800000 */
[----:B-----5:R-:W-:Y:S02]  /*8ba0*/  VIADD R252, R135, UR9 ;  /* 0x0000000987fc7c36 */ /* 0x020fe40008000000 */
[----:B------:R-:W5:Y:S01]  /*8bb0*/  LDL.64 R14, [R1+0x48] ;  /* 0x00004800010e7983 */ /* 0x000f620000100a00 */
[----:B------:R-:W-:-:S03]  /*8bc0*/  ISETP.NE.U32.AND P6, PT, R132, RZ, PT ;  /* 0x000000ff8400720c */ /* 0x000fc60003fc5070 */
[----:B------:R-:W0:Y:S04]  /*8bd0*/  LDGDEPBAR ;  /* 0x00000000000079af */ /* 0x000e280000000000 */
[----:B------:R-:W5:Y:S04]  /*8be0*/  LDL.64 R8, [R1+0x138] ;  /* 0x0001380001087983 */ /* 0x000f680000100a00 */
[----:B------:R-:W5:Y:S04]  /*8bf0*/  LDL.64 R242, [R1+0x1b8] ;  /* 0x0001b80001f27983 */ /* 0x000f680000100a00 */
[----:B--2---:R-:W-:Y:S04]  /*8c00*/  LDGSTS.E [R252+0x20000], desc[UR22][R248.64], P6 ;  /* 0x20000000f8fc7fae */ /* 0x004fe8000b1a1016 */
[----:B------:R-:W-:Y:S04]  /*8c10*/  LDGSTS.E [R252+0x20400], desc[UR22][R250.64], P6 ;  /* 0x20400000fafc7fae */ /* 0x000fe8000b1a1016 */
[----:B-1----:R-:W2:Y:S04]  /*8c20*/  LDL.64 R26, [R1+0xc0] ;  /* 0x0000c000011a7983 */ /* 0x002ea80000100a00 */
[----:B------:R-:W2:Y:S04]  /*8c30*/  LDL.64 R248, [R1+0x178] ;  /* 0x0001780001f87983 */ /* 0x000ea80000100a00 */
[----:B------:R-:W2:Y:S01]  /*8c40*/  LDL.64 R250, [R1+0x1f8] ;  /* 0x0001f80001fa7983 */ /* 0x000ea20000100a00 */
[----:B------:R-:W-:-:S03]  /*8c50*/  VIADD R132, R3, 0xffffff46 ;  /* 0xffffff4603847836 */ /* 0x000fc60000000000 */
[----:B------:R-:W2:Y:S02]  /*8c60*/  LDL.64 R24, [R1+0x80] ;  /* 0x0000800001187983 */ /* 0x000ea40000100a00 */
[----:B------:R-:W-:Y:S01]  /*8c70*/  ISETP.GE.U32.AND P5, PT, R132, 0x7ffffec7, PT ;  /* 0x7ffffec78400780c */ /* 0x000fe20003fa6070 */
[C---:B------:R-:W-:Y:S01]  /*8c80*/  VIADD R132, R3.reuse, 0xffffff7f ;  /* 0xffffff7f03847836 */ /* 0x040fe20000000000 */
[----:B------:R-:W2:Y:S04]  /*8c90*/  LDL.64 R22, [R1+0x40] ;  /* 0x0000400001167983 */ /* 0x000ea80000100a00 */
[----:B------:R-:W-:Y:S01]  /*8ca0*/  ISETP.GE.U32.AND P3, PT, R132, 0x7fffff00, PT ;  /* 0x7fffff008400780c */ /* 0x000fe20003f66070 */
[C---:B------:R-:W-:Y:S01]  /*8cb0*/  VIADD R132, R3.reuse, 0xffffff7e ;  /* 0xffffff7e03847836 */ /* 0x040fe20000000000 */
[----:B------:R-:W-:Y:S01]  /*8cc0*/  ISETP.GE.AND P1, PT, R0, R134, PT ;  /* 0x000000860000720c */ /* 0x000fe20003f26270 */
[----:B------:R-:W2:Y:S03]  /*8cd0*/  LDL.64 R20, [R1+0x180] ;  /* 0x0001800001147983 */ /* 0x000ea60000100a00 */
[----:B------:R-:W-:Y:S01]  /*8ce0*/  ISETP.GE.U32.AND P4, PT, R132, 0x7ffffeff, PT ;  /* 0x7ffffeff8400780c */ /* 0x000fe20003f86070 */
[----:B------:R-:W-:Y:S01]  /*8cf0*/  VIADD R132, R3, 0xffffff7d ;  /* 0xffffff7d03847836 */ /* 0x000fe20000000000 */
[----:B------:R-:W-:Y:S01]  /*8d00*/  SEL R134, RZ, 0x4, P1 ;  /* 0x00000004ff867807 */ /* 0x000fe20000800000 */
[----:B------:R-:W2:Y:S03]  /*8d10*/  LDL.64 R18, [R1+0xf8] ;  /* 0x0000f80001127983 */ /* 0x000ea60000100a00 */
[----:B------:R-:W-:Y:S01]  /*8d20*/  ISETP.GE.U32.AND P1, PT, R132, 0x7ffffefe, PT ;  /* 0x7ffffefe8400780c */ /* 0x000fe20003f26070 */
[----:B------:R-:W-:Y:S01]  /*8d30*/  IMAD.SHL.U32 R132, R6, 0x80, RZ ;  /* 0x0000008006847824 */ /* 0x000fe200078e00ff */
[----:B------:R-:W-:Y:S01]  /*8d40*/  LOP3.LUT R6, R135, 0x10, RZ, 0x3c, !PT ;  /* 0x0000001087067812 */ /* 0x000fe200078e3cff */
[----:B---3--:R-:W-:Y:S04]  /*8d50*/  LDGSTS.E [R252+0x20800], desc[UR22][R16.64], P6 ;  /* 0x2080000010fc7fae */ /* 0x008fe8000b1a1016 */
[----:B------:R-:W3:Y:S04]  /*8d60*/  LDL.64 R16, [R1+0x188] ;  /* 0x0001880001107983 */ /* 0x000ee80000100a00 */
[----:B------:R-:W-:Y:S04]  /*8d70*/  LDGSTS.E [R252+0x20c00], desc[UR22][R244.64], P6 ;  /* 0x20c00000f4fc7fae */ /* 0x000fe8000b1a1016 */
[----:B------:R-:W3:Y:S04]  /*8d80*/  LDL.64 R244, [R1+0x100] ;  /* 0x0001000001f47983 */ /* 0x000ee80000100a00 */
[----:B------:R1:W-:Y:S04]  /*8d90*/  LDGSTS.E [R252+0x21000], desc[UR22][R140.64], P6 ;  /* 0x210000008cfc7fae */ /* 0x0003e8000b1a1016 */
[----:B------:R-:W-:Y:S04]  /*8da0*/  LDGSTS.E [R252+0x21400], desc[UR22][R246.64], P6 ;  /* 0x21400000f6fc7fae */ /* 0x000fe8000b1a1016 */
[----:B------:R-:W-:Y:S01]  /*8db0*/  LDGSTS.E [R252+0x21800], desc[UR22][R138.64], P6 ;  /* 0x218000008afc7fae */ /* 0x000fe2000b1a1016 */
[----:B-1----:R-:W-:-:S03]  /*8dc0*/  VIADD R141, R6, UR9 ;  /* 0x00000009068d7c36 */ /* 0x002fc60008000000 */
[----:B----4-:R-:W-:Y:S04]  /*8dd0*/  LDGSTS.E [R252+0x21c00], desc[UR22][R136.64], P6 ;  /* 0x21c0000088fc7fae */ /* 0x010fe8000b1a1016 */
[----:B------:R-:W4:Y:S04]  /*8de0*/  LDL.64 R246, [R1+0x1c0] ;  /* 0x0001c00001f67983 */ /* 0x000f280000100a00 */
[----:B------:R-:W4:Y:S04]  /*8df0*/  LDL.64 R138, [R1+0x140] ;  /* 0x00014000018a7983 */ /* 0x000f280000100a00 */
[----:B------:R-:W4:Y:S04]  /*8e00*/  LDL.64 R136, [R1+0x200] ;  /* 0x0002000001887983 */ /* 0x000f280000100a00 */
[----:B------:R-:W-:Y:S04]  /*8e10*/  LDGSTS.E [R141+0x20080], desc[UR22][R12.64], P6 ;  /* 0x200800000c8d7fae */ /* 0x000fe8000b1a1016 */
[----:B------:R-:W-:Y:S04]  /*8e20*/  LDGSTS.E [R141+0x20480], desc[UR22][R10.64], P6 ;  /* 0x204800000a8d7fae */ /* 0x000fe8000b1a1016 */
[----:B------:R-:W-:Y:S04]  /*8e30*/  LDGSTS.E [R141+0x20880], desc[UR22][R4.64], P6 ;  /* 0x20880000048d7fae */ /* 0x000fe8000b1a1016 */
[----:B------:R-:W4:Y:S04]  /*8e40*/  LDL.64 R12, [R1+0xb8] ;  /* 0x0000b800010c7983 */ /* 0x000f280000100a00 */
[----:B------:R-:W4:Y:S04]  /*8e50*/  LDL.64 R10, [R1+0x38] ;  /* 0x00003800010a7983 */ /* 0x000f280000100a00 */
[----:B------:R-:W4:Y:S04]  /*8e60*/  LDL.64 R4, [R1+0x78] ;  /* 0x0000780001047983 */ /* 0x000f280000100a00 */
[----:B-----5:R-:W-:Y:S04]  /*8e70*/  LDGSTS.E [R141+0x20c80], desc[UR22][R14.64], P6 ;  /* 0x20c800000e8d7fae */ /* 0x020fe8000b1a1016 */
[----:B------:R-:W-:Y:S04]  /*8e80*/  LDGSTS.E [R141+0x21080], desc[UR22][R8.64], P6 ;  /* 0x21080000088d7fae */ /* 0x000fe8000b1a1016 */
[----:B--2---:R-:W-:Y:S04]  /*8e90*/  LDGSTS.E [R141+0x21480], desc[UR22][R248.64], P6 ;  /* 0x21480000f88d7fae */ /* 0x004fe8000b1a1016 */
[----:B------:R-:W-:Y:S04]  /*8ea0*/  LDGSTS.E [R141+0x21880], desc[UR22][R242.64], P6 ;  /* 0x21880000f28d7fae */ /* 0x000fe8000b1a1016 */
[----:B------:R-:W-:Y:S04]  /*8eb0*/  LDGSTS.E [R141+0x21c80], desc[UR22][R250.64], P6 ;  /* 0x21c80000fa8d7fae */ /* 0x000fe8000b1a1016 */
[----:B------:R-:W2:Y:S04]  /*8ec0*/  LDL.64 R248, [R1+0x148] ;  /* 0x0001480001f87983 */ /* 0x000ea80000100a00 */
[----:B------:R-:W5:Y:S04]  /*8ed0*/  LDL.64 R14, [R1+0x1c8] ;  /* 0x0001c800010e7983 */ /* 0x000f680000100a00 */
[----:B------:R-:W5:Y:S01]  /*8ee0*/  LDL.64 R250, [R1+0x208] ;  /* 0x0002080001fa7983 */ /* 0x000f620000100a00 */
[----:B------:R-:W-:-:S03]  /*8ef0*/  LOP3.LUT R6, R135, 0x20, RZ, 0x3c, !PT ;  /* 0x0000002087067812 */ /* 0x000fc600078e3cff */
[----:B------:R-:W5:Y:S02]  /*8f00*/  LDL.64 R8, [R1+0xf0] ;  /* 0x0000f00001087983 */ /* 0x000f640000100a00 */
[----:B------:R-:W-:Y:S01]  /*8f10*/  VIADD R140, R6, UR9 ;  /* 0x00000009068c7c36 */ /* 0x000fe20008000000 */
[----:B------:R-:W-:Y:S01]  /*8f20*/  LOP3.LUT R6, R135, 0x30, RZ, 0x3c, !PT ;  /* 0x0000003087067812 */ /* 0x000fe200078e3cff */
[----:B------:R-:W5:Y:S04]  /*8f30*/  LDL.64 R242, [R1+0xb0] ;  /* 0x0000b00001f27983 */ /* 0x000f680000100a00 */
[----:B---3--:R-:W-:Y:S04]  /*8f40*/  LDGSTS.E [R140+0x20100], desc[UR22][R244.64], P6 ;  /* 0x20100000f48c7fae */ /* 0x008fe8000b1a1016 */
[----:B------:R-:W-:Y:S04]  /*8f50*/  LDGSTS.E [R140+0x20500], desc[UR22][R26.64], P6 ;  /* 0x205000001a8c7fae */ /* 0x000fe8000b1a1016 */
[----:B------:R-:W-:Y:S04]  /*8f60*/  LDGSTS.E [R140+0x20900], desc[UR22][R24.64], P6 ;  /* 0x20900000188c7fae */ /* 0x000fe8000b1a1016 */
[----:B------:R-:W-:Y:S04]  /*8f70*/  LDGSTS.E [R140+0x20d00], desc[UR22][R22.64], P6 ;  /* 0x20d00000168c7fae */ /* 0x000fe8000b1a1016 */
[----:B------:R-:W3:Y:S04]  /*8f80*/  LDL.64 R244, [R1+0x70] ;  /* 0x0000700001f47983 */ /* 0x000ee80000100a00 */
[----:B----4-:R1:W-:Y:S04]  /*8f90*/  LDGSTS.E [R140+0x21100], desc[UR22][R138.64], P6 ;  /* 0x211000008a8c7fae */ /* 0x0103e8000b1a1016 */
[----:B------:R-:W-:Y:S04]  /*8fa0*/  LDGSTS.E [R140+0x21500], desc[UR22][R20.64], P6 ;  /* 0x21500000148c7fae */ /* 0x000fe8000b1a1016 */
[----:B------:R-:W-:Y:S01]  /*8fb0*/  LDGSTS.E [R140+0x21900], desc[UR22][R246.64], P6 ;  /* 0x21900000f68c7fae */ /* 0x000fe2000b1a1016 */
[----:B-1----:R-:W-:-:S03]  /*8fc0*/  IADD3 R139, PT, PT, R6, UR9, RZ ;  /* 0x00000009068b7c10 */ /* 0x002fc6000fffe0ff */
[----:B------:R-:W-:Y:S04]  /*8fd0*/  LDGSTS.E [R140+0x21d00], desc[UR22][R136.64], P6 ;  /* 0x21d00000888c7fae */ /* 0x000fe8000b1a1016 */
[----:B------:R-:W-:Y:S04]  /*8fe0*/  LDGSTS.E [R139+0x20180], desc[UR22][R18.64], P6 ;  /* 0x20180000128b7fae */ /* 0x000fe8000b1a1016 */
[----:B------:R-:W4:Y:S04]  /*8ff0*/  LDL.64 R246, [R1+0x30] ;  /* 0x0000300001f67983 */ /* 0x000f280000100a00 */
[----:B------:R-:W4:Y:S04]  /*9000*/  LDL.64 R136, [R1+0x150] ;  /* 0x0001500001887983 */ /* 0x000f280000100a00 */
[----:B------:R1:W-:Y:S04]  /*9010*/  STL.64 [R1+0x788], R140 ;  /* 0x0007888c01007387 */ /* 0x0003e80000100a00 */
[----:B------:R-:W-:Y:S04]  /*9020*/  LDGSTS.E [R139+0x20580], desc[UR22][R12.64], P6 ;  /* 0x205800000c8b7fae */ /* 0x000fe8000b1a1016 */
[----:B------:R1:W-:Y:S04]  /*9030*/  LDGSTS.E [R139+0x20980], desc[UR22][R4.64], P6 ;  /* 0x20980000048b7fae */ /* 0x0003e8000b1a1016 */
[----:B------:R-:W4:Y:S04]  /*9040*/  LDL.64 R30, [R1+0x190] ;  /* 0x00019000011e7983 */ /* 0x000f280000100a00 */
[----:B------:R-:W-:Y:S04]  /*9050*/  LDGSTS.E [R139+0x20d80], desc[UR22][R10.64], P6 ;  /* 0x20d800000a8b7fae */ /* 0x000fe8000b1a1016 */
[----:B------:R-:W4:Y:S01]  /*9060*/  LDL.64 R12, [R1+0x1d0] ;  /* 0x0001d000010c7983 */ /* 0x000f220000100a00 */
[----:B-1----:R-:W-:-:S03]  /*9070*/  LOP3.LUT R4, R135, 0x40, RZ, 0x3c, !PT ;  /* 0x0000004087047812 */ /* 0x002fc600078e3cff */
[----:B--2---:R-:W-:Y:S04]  /*9080*/  LDGSTS.E [R139+0x21180], desc[UR22][R248.64], P6 ;  /* 0x21180000f88b7fae */ /* 0x004fe8000b1a1016 */
[----:B------:R-:W2:Y:S01]  /*9090*/  LDL.64 R10, [R1+0x210] ;  /* 0x00021000010a7983 */ /* 0x000ea20000100a00 */
[----:B------:R-:W-:-:S03]  /*90a0*/  VIADD R138, R4, UR9 ;  /* 0x00000009048a7c36 */ /* 0x000fc60008000000 */
[----:B------:R-:W2:Y:S04]  /*90b0*/  LDL.64 R4, [R1+0xa8] ;  /* 0x0000a80001047983 */ /* 0x000ea80000100a00 */
[----:B------:R-:W2:Y:S04]  /*90c0*/  LDL.64 R248, [R1+0xe8] ;  /* 0x0000e80001f87983 */ /* 0x000ea80000100a00 */
[----:B------:R-:W-:Y:S04]  /*90d0*/  LDGSTS.E [R139+0x21580], desc[UR22][R16.64], P6 ;  /* 0x21580000108b7fae */ /* 0x000fe8000b1a1016 */
[----:B-----5:R-:W-:Y:S04]  /*90e0*/  LDGSTS.E [R139+0x21980], desc[UR22][R14.64], P6 ;  /* 0x219800000e8b7fae */ /* 0x020fe8000b1a1016 */
[----:B------:R-:W-:Y:S04]  /*90f0*/  LDGSTS.E [R139+0x21d80], desc[UR22][R250.64], P6 ;  /* 0x21d80000fa8b7fae */ /* 0x000fe8000b1a1016 */
[----:B------:R-:W5:Y:S04]  /*9100*/  LDL.64 R28, [R1+0x130] ;  /* 0x00013000011c7983 */ /* 0x000f680000100a00 */
[----:B------:R-:W5:Y:S04]  /*9110*/  LDL.64 R26, [R1+0x158] ;  /* 0x00015800011a7983 */ /* 0x000f680000100a00 */
[----:B------:R-:W5:Y:S04]  /*9120*/  LDL.64 R250, [R1+0x68] ;  /* 0x0000680001fa7983 */ /* 0x000f680000100a00 */
[----:B------:R-:W5:Y:S04]  /*9130*/  LDL.64 R24, [R1+0x198] ;  /* 0x0001980001187983 */ /* 0x000f680000100a00 */
[----:B------:R-:W5:Y:S04]  /*9140*/  LDL.64 R22, [R1+0x1d8] ;  /* 0x0001d80001167983 */ /* 0x000f680000100a00 */
[----:B------:R-:W5:Y:S04]  /*9150*/  LDL.64 R20, [R1+0x218] ;  /* 0x0002180001147983 */ /* 0x000f680000100a00 */
[----:B------:R-:W-:Y:S04]  /*9160*/  LDGSTS.E [R138+0x20200], desc[UR22][R8.64], P6 ;  /* 0x20200000088a7fae */ /* 0x000fe8000b1a1016 */
[----:B------:R-:W5:Y:S04]  /*9170*/  LDL.64 R18, [R1+0xe0] ;  /* 0x0000e00001127983 */ /* 0x000f680000100a00 */
[----:B------:R-:W-:Y:S04]  /*9180*/  LDGSTS.E [R138+0x20600], desc[UR22][R242.64], P6 ;  /* 0x20600000f28a7fae */ /* 0x000fe8000b1a1016 */
[----:B------:R-:W5:Y:S04]  /*9190*/  LDL.64 R16, [R1+0xa0] ;  /* 0x0000a00001107983 */ /* 0x000f680000100a00 */
[----:B------:R-:W5:Y:S04]  /*91a0*/  LDL.64 R14, [R1+0x60] ;  /* 0x00006000010e7983 */ /* 0x000f680000100a00 */
[----:B------:R-:W5:Y:S04]  /*91b0*/  LDL.64 R8, [R1+0x128] ;  /* 0x0001280001087983 */ /* 0x000f680000100a00 */
[----:B------:R-:W5:Y:S01]  /*91c0*/  LDL.64 R242, [R1+0x170] ;  /* 0x0001700001f27983 */ /* 0x000f620000100a00 */
[----:B------:R-:W-:-:S03]  /*91d0*/  LOP3.LUT R6, R135, 0x50, RZ, 0x3c, !PT ;  /* 0x0000005087067812 */ /* 0x000fc600078e3cff */
[----:B---3--:R-:W-:Y:S04]  /*91e0*/  LDGSTS.E [R138+0x20a00], desc[UR22][R244.64], P6 ;  /* 0x20a00000f48a7fae */ /* 0x008fe8000b1a1016 */
[----:B------:R-:W3:Y:S04]  /*91f0*/  LDL.64 R244, [R1+0x1a0] ;  /* 0x0001a00001f47983 */ /* 0x000ee80000100a00 */
[----:B----4-:R-:W-:Y:S04]  /*9200*/  LDGSTS.E [R138+0x20e00], desc[UR22][R246.64], P6 ;  /* 0x20e00000f68a7fae */ /* 0x010fe8000b1a1016 */
[----:B------:R1:W-:Y:S04]  /*9210*/  LDGSTS.E [R138+0x21200], desc[UR22][R136.64], P6 ;  /* 0x21200000888a7fae */ /* 0x0003e8000b1a1016 */
[----:B------:R-:W4:Y:S04]  /*9220*/  LDL.64 R246, [R1+0x1e0] ;  /* 0x0001e00001f67983 */ /* 0x000f280000100a00 */
[----:B------:R-:W4:Y:S04]  /*9230*/  LDL.LU.64 R140, [R1+0x248] ;  /* 0x00024800018c7983 */ /* 0x000f280000300a00 */
[----:B------:R-:W-:Y:S04]  /*9240*/  LDGSTS.E [R138+0x21600], desc[UR22][R30.64], P6 ;  /* 0x216000001e8a7fae */ /* 0x000fe8000b1a1016 */
[----:B------:R-:W-:Y:S04]  /*9250*/  LDGSTS.E [R138+0x21a00], desc[UR22][R12.64], P6 ;  /* 0x21a000000c8a7fae */ /* 0x000fe8000b1a1016 */
[----:B------:R-:W4:Y:S04]  /*9260*/  LDL.LU.64 R30, [R1+0x830] ;  /* 0x00083000011e7983 */ /* 0x000f280000300a00 */
[----:B--2---:R-:W-:Y:S04]  /*9270*/  LDGSTS.E [R138+0x21e00], desc[UR22][R10.64], P6 ;  /* 0x21e000000a8a7fae */ /* 0x004fe8000b1a1016 */
[----:B------:R2:W-:Y:S04]  /*9280*/  STL.64 [R1+0x790], R138 ;  /* 0x0007908a01007387 */ /* 0x0005e80000100a00 */
[----:B--2---:R-:W2:Y:S01]  /*9290*/  LDL.LU.64 R138, [R1+0x220] ;  /* 0x00022000018a7983 */ /* 0x004ea20000300a00 */
[----:B-1----:R-:W-:-:S03]  /*92a0*/  VIADD R137, R6, UR9 ;  /* 0x0000000906897c36 */ /* 0x002fc60008000000 */
[----:B------:R-:W2:Y:S04]  /*92b0*/  LDL.64 R12, [R1+0xd8] ;  /* 0x0000d800010c7983 */ /* 0x000ea80000100a00 */
[----:B------:R-:W-:Y:S04]  /*92c0*/  LDGSTS.E [R137+0x20280], desc[UR22][R248.64], P6 ;  /* 0x20280000f8897fae */ /* 0x000fe8000b1a1016 */
[----:B------:R-:W-:Y:S04]  /*92d0*/  LDGSTS.E [R137+0x20680], desc[UR22][R4.64], P6 ;  /* 0x2068000004897fae */ /* 0x000fe8000b1a1016 */
[----:B-----5:R-:W-:Y:S04]  /*92e0*/  LDGSTS.E [R137+0x20a80], desc[UR22][R250.64], P6 ;  /* 0x20a80000fa897fae */ /* 0x020fe8000b1a1016 */
[----:B------:R-:W5:Y:S04]  /*92f0*/  LDL.64 R248, [R1+0x58] ;  /* 0x0000580001f87983 */ /* 0x000f680000100a00 */
[----:B------:R-:W5:Y:S04]  /*9300*/  LDL.64 R4, [R1+0x98] ;  /* 0x0000980001047983 */ /* 0x000f680000100a00 */
[----:B------:R-:W5:Y:S04]  /*9310*/  LDL.64 R10, [R1+0x120] ;  /* 0x00012000010a7983 */ /* 0x000f680000100a00 */
[----:B------:R-:W5:Y:S01]  /*9320*/  LDL.64 R250, [R1+0x168] ;  /* 0x0001680001fa7983 */ /* 0x000f620000100a00 */
[----:B------:R-:W-:-:S03]  /*9330*/  LOP3.LUT R6, R135, 0x60, RZ, 0x3c, !PT ;  /* 0x0000006087067812 */ /* 0x000fc600078e3cff */
[----:B------:R-:W-:Y:S02]  /*9340*/  LDGSTS.E [R137+0x20e80], desc[UR22][R28.64], P6 ;  /* 0x20e800001c897fae */ /* 0x000fe4000b1a1016 */
[----:B------:R-:W-:Y:S02]  /*9350*/  VIADD R136, R6, UR9 ;  /* 0x0000000906887c36 */ /* 0x000fe40008000000 */
[----:B------:R-:W-:Y:S04]  /*9360*/  LDGSTS.E [R137+0x21280], desc[UR22][R26.64], P6 ;  /* 0x212800001a897fae */ /* 0x000fe8000b1a1016 */
[----:B------:R-:W-:Y:S04]  /*9370*/  LDGSTS.E [R137+0x21680], desc[UR22][R24.64], P6 ;  /* 0x2168000018897fae */ /* 0x000fe8000b1a1016 */
[----:B------:R-:W5:Y:S04]  /*9380*/  LDL.LU.64 R28, [R1+0x828] ;  /* 0x00082800011c7983 */ /* 0x000f680000300a00 */
[----:B------:R-:W5:Y:S04]  /*9390*/  LDL.LU.64 R26, [R1+0x820] ;  /* 0x00082000011a7983 */ /* 0x000f680000300a00 */
[----:B------:R-:W5:Y:S04]  /*93a0*/  LDL.LU.64 R24, [R1+0x818] ;  /* 0x0008180001187983 */ /* 0x000f680000300a00 */
[----:B------:R-:W-:Y:S04]  /*93b0*/  LDGSTS.E [R137+0x21a80], desc[UR22][R22.64], P6 ;  /* 0x21a8000016897fae */ /* 0x000fe8000b1a1016 */
[----:B------:R-:W-:Y:S04]  /*93c0*/  LDGSTS.E [R137+0x21e80], desc[UR22][R20.64], P6 ;  /* 0x21e8000014897fae */ /* 0x000fe8000b1a1016 */
[----:B------:R-:W-:Y:S04]  /*93d0*/  LDGSTS.E [R136+0x20300], desc[UR22][R18.64], P6 ;  /* 0x2030000012887fae */ /* 0x000fe8000b1a1016 */
[----:B------:R-:W5:Y:S04]  /*93e0*/  LDL.LU.64 R22, [R1+0x810] ;  /* 0x0008100001167983 */ /* 0x000f680000300a00 */
[----:B------:R-:W5:Y:S04]  /*93f0*/  LDL.LU.64 R20, [R1+0x808] ;  /* 0x0008080001147983 */ /* 0x000f680000300a00 */
[----:B------:R-:W5:Y:S04]  /*9400*/  LDL.LU.64 R18, [R1+0x800] ;  /* 0x0008000001127983 */ /* 0x000f680000300a00 */
[----:B------:R-:W-:Y:S04]  /*9410*/  LDGSTS.E [R136+0x20700], desc[UR22][R16.64], P6 ;  /* 0x2070000010887fae */ /* 0x000fe8000b1a1016 */
[----:B------:R-:W-:Y:S04]  /*9420*/  LDGSTS.E [R136+0x20b00], desc[UR22][R14.64], P6 ;  /* 0x20b000000e887fae */ /* 0x000fe8000b1a1016 */
[----:B------:R1:W-:Y:S04]  /*9430*/  LDGSTS.E [R136+0x20f00], desc[UR22][R8.64], P6 ;  /* 0x20f0000008887fae */ /* 0x0003e8000b1a1016 */
[----:B------:R-:W5:Y:S04]  /*9440*/  LDL.LU.64 R16, [R1+0x7f8] ;  /* 0x0007f80001107983 */ /* 0x000f680000300a00 */
[----:B------:R-:W5:Y:S04]  /*9450*/  LDL.LU.64 R14, [R1+0x7f0] ;  /* 0x0007f000010e7983 */ /* 0x000f680000300a00 */
[----:B------:R-:W1:Y:S04]  /*9460*/  LDL.LU.64 R8, [R1+0x28] ;  /* 0x0000280001087983 */ /* 0x000e680000300a00 */
[----:B------:R1:W-:Y:S04]  /*9470*/  LDGSTS.E [R136+0x21300], desc[UR22][R242.64], P6 ;  /* 0x21300000f2887fae */ /* 0x0003e8000b1a1016 */
[----:B------:R-:W5:Y:S01]  /*9480*/  LDL.LU.64 R242, [R1+0x20] ;  /* 0x0000200001f27983 */ /* 0x000f620000300a00 */
[----:B------:R-:W-:-:S05]  /*9490*/  LOP3.LUT R6, R135, 0x70, RZ, 0x3c, !PT ;  /* 0x0000007087067812 */ /* 0x000fca00078e3cff */
[----:B------:R-:W-:Y:S01]  /*94a0*/  VIADD R135, R6, UR9 ;  /* 0x0000000906877c36 */ /* 0x000fe20008000000 */
[----:B---3--:R3:W-:Y:S04]  /*94b0*/  LDGSTS.E [R136+0x21700], desc[UR22][R244.64], P6 ;  /* 0x21700000f4887fae */ /* 0x0087e8000b1a1016 */
[----:B------:R-:W3:Y:S04]  /*94c0*/  LDL.LU.64 R244, [R1+0x18] ;  /* 0x0000180001f47983 */ /* 0x000ee80000300a00 */
[----:B----4-:R-:W-:Y:S04]  /*94d0*/  LDGSTS.E [R136+0x21b00], desc[UR22][R246.64], P6 ;  /* 0x21b00000f6887fae */ /* 0x010fe8000b1a1016 */
[----:B------:R-:W4:Y:S04]  /*94e0*/  LDL.LU.64 R246, [R1+0x10] ;  /* 0x0000100001f67983 */ /* 0x000f280000300a00 */
[----:B--2---:R-:W-:Y:S04]  /*94f0*/  LDGSTS.E [R136+0x21f00], desc[UR22][R138.64], P6 ;  /* 0x21f000008a887fae */ /* 0x004fe8000b1a1016 */
[----:B------:R2:W-:Y:S04]  /*9500*/  STL.64 [R1+0x7a0], R138 ;  /* 0x0007a08a01007387 */ /* 0x0005e80000100a00 */
[----:B------:R-:W-:Y:S04]  /*9510*/  LDGSTS.E [R135+0x20380], desc[UR22][R12.64], P6 ;  /* 0x203800000c877fae */ /* 0x000fe8000b1a1016 */
[----:B--2---:R-:W2:Y:S04]  /*9520*/  LDL.LU.64 R138, [R1+0x1b0] ;  /* 0x0001b000018a7983 */ /* 0x004ea80000300a00 */
[----:B------:R5:W-:Y:S04]  /*9530*/  STL.64 [R1+0x798], R136 ;  /* 0x0007988801007387 */ /* 0x000be80000100a00 */
[----:B-----5:R-:W-:Y:S04]  /*9540*/  LDGSTS.E [R135+0x20780], desc[UR22][R4.64], P6 ;  /* 0x2078000004877fae */ /* 0x020fe8000b1a1016 */
[----:B------:R-:W-:Y:S04]  /*9550*/  LDGSTS.E [R135+0x20b80], desc[UR22][R248.64], P6 ;  /* 0x20b80000f8877fae */ /* 0x000fe8000b1a1016 */
[----:B------:R-:W5:Y:S04]  /*9560*/  LDL.LU.64 R136, [R1+0x1e8] ;  /* 0x0001e80001887983 */ /* 0x000f680000300a00 */
[----:B------:R-:W4:Y:S04]  /*9570*/  LDL.LU.64 R12, [R1+0x7e8] ;  /* 0x0007e800010c7983 */ /* 0x000f280000300a00 */
[----:B------:R-:W4:Y:S04]  /*9580*/  LDL.LU.64 R4, [R1+0x7e0] ;  /* 0x0007e00001047983 */ /* 0x000f280000300a00 */
[----:B------:R-:W4:Y:S04]  /*9590*/  LDL.LU.64 R248, [R1+0x8] ;  /* 0x0000080001f87983 */ /* 0x000f280000300a00 */
[----:B------:R4:W-:Y:S04]  /*95a0*/  LDGSTS.E [R135+0x20f80], desc[UR22][R10.64], P6 ;  /* 0x20f800000a877fae */ /* 0x0009e8000b1a1016 */
[----:B------:R1:W-:Y:S04]  /*95b0*/  LDGSTS.E [R135+0x21380], desc[UR22][R250.64], P6 ;  /* 0x21380000fa877fae */ /* 0x0003e8000b1a1016 */
[----:B------:R-:W4:Y:S01]  /*95c0*/  LDL.LU.64 R250, [R1] ;  /* 0x0000000001fa7983 */ /* 0x000f220000300a00 */
[----:B------:R-:W-:-:S02]  /*95d0*/  VIADD R6, R3, 0xffffff7c ;  /* 0xffffff7c03067836 */ /* 0x000fc40000000000 */
[----:B-1----:R-:W-:-:S04]  /*95e0*/  IMAD.WIDE R8, R132, 0x4, R8 ;  /* 0x0000000484087825 */ /* 0x002fc800078e0208 */
[----:B------:R-:W-:-:S04]  /*95f0*/  IMAD.WIDE R242, R132, 0x4, R242 ;  /* 0x0000000484f27825 */ /* 0x000fc800078e02f2 */
[C---:B---3--:R-:W-:Y:S01]  /*9600*/  IMAD.WIDE R244, R132.reuse, 0x4, R244 ;  /* 0x0000000484f47825 */ /* 0x048fe200078e02f4 */
[----:B--2---:R-:W-:Y:S04]  /*9610*/  LDGSTS.E [R135+0x21780], desc[UR22][R138.64], P6 ;  /* 0x217800008a877fae */ /* 0x004fe8000b1a1016 */
[----:B-----5:R-:W-:Y:S04]  /*9620*/  LDGSTS.E [R135+0x21b80], desc[UR22][R136.64], P6 ;  /* 0x21b8000088877fae */ /* 0x020fe8000b1a1016 */
[----:B------:R-:W-:Y:S04]  /*9630*/  LDGSTS.E [R135+0x21f80], desc[UR22][R140.64], P6 ;  /* 0x21f800008c877fae */ /* 0x000fe8000b1a1016 */
[----:B------:R-:W0:Y:S01]  /*9640*/  LDGDEPBAR ;  /* 0x00000000000079af */ /* 0x000e220000000000 */
[----:B----4-:R-:W-:Y:S01]  /*9650*/  IMAD.WIDE R10, R132, 0x4, R4 ;  /* 0x00000004840a7825 */ /* 0x010fe200078e0204 */
[----:B------:R-:W-:Y:S01]  /*9660*/  ISETP.GE.U32.AND P6, PT, R6, 0x7ffffefd, PT ;  /* 0x7ffffefd0600780c */ /* 0x000fe20003fc6070 */
[----:B------:R-:W1:Y:S08]  /*9670*/  LDC R5, c[0x0][0x3a0] ;  /* 0x0000e800ff057b82 */ /* 0x000e700000000800 */
[----:B------:R-:W-:Y:S01]  /*9680*/  BAR.SYNC.DEFER_BLOCKING 0x0 ;  /* 0x0000000000007b1d */ /* 0x000fe20000010000 */
[----:B------:R-:W-:-:S02]  /*9690*/  VIADD R4, R3, 0xffffff7b ;  /* 0xffffff7b03047836 */ /* 0x000fc40000000000 */
[----:B------:R-:W-:-:S03]  /*96a0*/  IMAD.WIDE R246, R132, 0x4, R246 ;  /* 0x0000000484f67825 */ /* 0x000fc600078e02f6 */
[----:B------:R2:W-:Y:S04]  /*96b0*/  STL.64 [R1+0x5c0], R10 ;  /* 0x0005c00a01007387 */ /* 0x0005e80000100a00 */
[----:B------:R-:W-:Y:S01]  /*96c0*/  @!PT LDS RZ, [RZ] ;  /* 0x00000000fffff984 */ /* 0x000fe20000000800 */
[----:B------:R-:W-:Y:S01]  /*96d0*/  @!PT LDS RZ, [RZ] ;  /* 0x00000000fffff984 */ /* 0x000fe20000000800 */
[----:B------:R-:W-:Y:S01]  /*96e0*/  @!PT LDS RZ, [RZ] ;  /* 0x00000000fffff984 */ /* 0x000fe20000000800 */
[----:B------:R-:W-:Y:S01]  /*96f0*/  LDGSTS.E [R133+0x10000], desc[UR22][R10.64], !P3 ;  /* 0x100000000a857fae */ /* 0x000fe2000d9a1016 */
[----:B------:R-:W-:Y:S01]  /*9700*/  ISETP.GE.U32.AND P3, PT, R4, 0x7ffffefc, PT ;  /* 0x7ffffefc0400780c */ /* 0x000fe20003f66070 */
[C---:B------:R-:W-:Y:S02]  /*9710*/  VIADD R4, R3.reuse, 0xffffff7a ;  /* 0xffffff7a03047836 */ /* 0x040fe40000000000 */
[----:B------:R3:W-:Y:S03]  /*9720*/  LDGSTS.E [R133+0x10004], desc[UR22][R8.64], !P4 ;  /* 0x1000400008857fae */ /* 0x0007e6000e1a1016 */
[----:B------:R-:W-:Y:S01]  /*9730*/  ISETP.GE.U32.AND P4, PT, R4, 0x7ffffefb, PT ;  /* 0x7ffffefb0400780c */ /* 0x000fe20003f86070 */
[----:B------:R-:W-:Y:S01]  /*9740*/  VIADD R4, R3, 0xffffff79 ;  /* 0xffffff7903047836 */ /* 0x000fe20000000000 */
[----:B------:R4:W-:Y:S04]  /*9750*/  LDGSTS.E [R133+0x10008], desc[UR22][R242.64], !P1 ;  /* 0x10008000f2857fae */ /* 0x0009e8000c9a1016 */
[----:B------:R-:W-:Y:S01]  /*9760*/  ISETP.GE.U32.AND P1, PT, R4, 0x7ffffefa, PT ;  /* 0x7ffffefa0400780c */ /* 0x000fe20003f26070 */
[----:B--2---:R-:W2:Y:S01]  /*9770*/  LDL.LU.64 R10, [R1+0x7d8] ;  /* 0x0007d800010a7983 */ /* 0x004ea20000300a00 */
[----:B------:R-:W-:-:S03]  /*9780*/  IMAD.WIDE R248, R132, 0x4, R248 ;  /* 0x0000000484f87825 */ /* 0x000fc600078e02f8 */
[----:B------:R5:W-:Y:S01]  /*9790*/  STL.64 [R1+0x5b8], R8 ;  /* 0x0005b80801007387 */ /* 0x000be20000100a00 */
[----:B------:R-:W-:-:S03]  /*97a0*/  IMAD.WIDE R250, R132, 0x4, R250 ;  /* 0x0000000484fa7825 */ /* 0x000fc600078e02fa */
[----:B------:R1:W-:Y:S04]  /*97b0*/  LDGSTS.E [R133+0x1000c], desc[UR22][R244.64], !P6 ;  /* 0x1000c000f4857fae */ /* 0x0003e8000f1a1016 */
[----:B------:R1:W-:Y:S04]  /*97c0*/  LDGSTS.E [R133+0x10010], desc[UR22][R246.64], !P3 ;  /* 0x10010000f6857fae */ /* 0x0003e8000d9a1016 */
[----:B-----5:R-:W3:Y:S04]  /*97d0*/  LDL.LU.64 R8, [R1+0x7d0] ;  /* 0x0007d00001087983 */ /* 0x020ee80000300a00 */
[----:B------:R5:W-:Y:S04]  /*97e0*/  STL.64 [R1+0x5b0], R242 ;  /* 0x0005b0f201007387 */ /* 0x000be80000100a00 */
[----:B------:R1:W-:Y:S04]  /*97f0*/  LDGSTS.E [R133+0x10014], desc[UR22][R248.64], !P4 ;  /* 0x10014000f8857fae */ /* 0x0003e8000e1a1016 */
[----:B------:R1:W-:Y:S04]  /*9800*/  LDGSTS.E [R133+0x10018], desc[UR22][R250.64], !P1 ;  /* 0x10018000fa857fae */ /* 0x0003e8000c9a1016 */
[----:B-----5:R-:W4:Y:S04]  /*9810*/  LDL.LU.64 R242, [R1+0x7c8] ;  /* 0x0007c80001f27983 */ /* 0x020f280000300a00 */
[----:B------:R5:W-:Y:S04]  /*9820*/  STL.64 [R1+0x5a8], R244 ;  /* 0x0005a8f401007387 */ /* 0x000be80000100a00 */
[----:B-----5:R-:W1:Y:S04]  /*9830*/  LDL.LU.64 R244, [R1+0x7c0] ;  /* 0x0007c00001f47983 */ /* 0x020e680000300a00 */
[----:B------:R5:W-:Y:S04]  /*9840*/  STL.64 [R1+0x5a0], R246 ;  /* 0x0005a0f601007387 */ /* 0x000be80000100a00 */
[----:B-----5:R-:W5:Y:S04]  /*9850*/  LDL.LU.64 R246, [R1+0x7b8] ;  /* 0x0007b80001f67983 */ /* 0x020f680000300a00 */
[----:B------:R2:W-:Y:S04]  /*9860*/  STL.64 [R1+0x598], R248 ;  /* 0x000598f801007387 */ /* 0x0005e80000100a00 */
[----:B--2---:R-:W2:Y:S04]  /*9870*/  LDL.LU.64 R248, [R1+0x7b0] ;  /* 0x0007b00001f87983 */ /* 0x004ea80000300a00 */
[----:B------:R3:W-:Y:S04]  /*9880*/  STL.64 [R1+0x590], R250 ;  /* 0x000590fa01007387 */ /* 0x0007e80000100a00 */
[----:B---3--:R-:W3:Y:S01]  /*9890*/  LDL.LU.64 R250, [R1+0x7a8] ;  /* 0x0007a80001fa7983 */ /* 0x008ee20000300a00 */
[----:B------:R-:W-:-:S05]  /*98a0*/  VIADD R4, R3, 0xffffff78 ;  /* 0xffffff7803047836 */ /* 0x000fca0000000000 */
[----:B------:R-:W-:Y:S01]  /*98b0*/  ISETP.GE.U32.AND P6, PT, R4, 0x7ffffef9, PT ;  /* 0x7ffffef90400780c */ /* 0x000fe20003fc6070 */
[----:B------:R-:W-:-:S05]  /*98c0*/  VIADD R4, R3, 0xffffff77 ;  /* 0xffffff7703047836 */ /* 0x000fca0000000000 */
[----:B------:R-:W-:Y:S01]  /*98d0*/  ISETP.GE.U32.AND P3, PT, R4, 0x7ffffef8, PT ;  /* 0x7ffffef80400780c */ /* 0x000fe20003f66070 */
[----:B------:R-:W-:-:S05]  /*98e0*/  VIADD R4, R3, 0xffffff76 ;  /* 0xffffff7603047836 */ /* 0x000fca0000000000 */
[----:B------:R-:W-:Y:S02]  /*98f0*/  ISETP.GE.U32.AND P4, PT, R4, 0x7ffffef7, PT ;  /* 0x7ffffef70400780c */ /* 0x000fe40003f86070 */
[----:B------:R-:W-:-:S04]  /*9900*/  IADD3 R4, PT, PT, R3, -0x8b, RZ ;  /* 0xffffff7503047810 */ /* 0x000fc80007ffe0ff */
[----:B------:R-:W-:Y:S01]  /*9910*/  ISETP.GE.U32.AND P1, PT, R4, 0x7ffffef6, PT ;  /* 0x7ffffef60400780c */ /* 0x000fe20003f26070 */
[----:B------:R-:W-:Y:S02]  /*9920*/  VIADD R4, R3, 0xffffff74 ;  /* 0xffffff7403047836 */ /* 0x000fe40000000000 */
[----:B------:R-:W-:-:S04]  /*9930*/  IMAD.WIDE R8, R132, 0x4, R8 ;  /* 0x0000000484087825 */ /* 0x000fc800078e0208 */
[----:B----4-:R-:W-:-:S04]  /*9940*/  IMAD.WIDE R242, R132, 0x4, R242 ;  /* 0x0000000484f27825 */ /* 0x010fc800078e02f2 */
[----:B-1----:R-:W-:-:S04]  /*9950*/  IMAD.WIDE R244, R132, 0x4, R244 ;  /* 0x0000000484f47825 */ /* 0x002fc800078e02f4 */
[----:B-----5:R-:W-:-:S04]  /*9960*/  IMAD.WIDE R246, R132, 0x4, R246 ;  /* 0x0000000484f67825 */ /* 0x020fc800078e02f6 */
[----:B--2---:R-:W-:-:S04]  /*9970*/  IMAD.WIDE R248, R132, 0x4, R248 ;  /* 0x0000000484f87825 */ /* 0x004fc800078e02f8 */
[----:B---3--:R-:W-:-:S05]  /*9980*/  IMAD.WIDE R250, R132, 0x4, R250 ;  /* 0x0000000484fa7825 */ /* 0x008fca00078e02fa */
        /* <DEDUP_REMOVED lines=12> */
[----:B------:R-:W-:Y:S04]  /*9a50*/  STL.64 [R1+0x588], R250 ;  /* 0x000588fa01007387 */ /* 0x000fe80000100a00 */
[----:B------:R-:W-:Y:S04]  /*9a60*/  STL.64 [R1+0x580], R248 ;  /* 0x000580f801007387 */ /* 0x000fe80000100a00 */
[----:B------:R-:W-:Y:S04]  /*9a70*/  STL.64 [R1+0x578], R246 ;  /* 0x000578f601007387 */ /* 0x000fe80000100a00 */
[----:B------:R-:W-:Y:S01]  /*9a80*/  LDGSTS.E [R133+0x1002c], desc[UR22][R242.64], !P6 ;  /* 0x1002c000f2857fae */ /* 0x000fe2000f1a1016 */
[----:B------:R-:W-:Y:S01]  /*9a90*/  ISETP.GE.U32.AND P6, PT, R4, 0x7ffffef1, PT ;  /* 0x7ffffef10400780c */ /* 0x000fe20003fc6070 */
[----:B------:R-:W-:-:S02]  /*9aa0*/  VIADD R4, R3, 0xffffff6f ;  /* 0xffffff6f03047836 */ /* 0x000fc40000000000 */
[----:B------:R-:W-:Y:S04]  /*9ab0*/  STL.64 [R1+0x570], R244 ;  /* 0x000570f401007387 */ /* 0x000fe80000100a00 */
[----:B------:R-:W-:Y:S04]  /*9ac0*/  STL.64 [R1+0x568], R242 ;  /* 0x000568f201007387 */ /* 0x000fe80000100a00 */
[----:B------:R1:W-:Y:S04]  /*9ad0*/  STL.64 [R1+0x560], R8 ;  /* 0x0005600801007387 */ /* 0x0003e80000100a00 */
[----:B------:R1:W-:Y:S01]  /*9ae0*/  LDGSTS.E [R133+0x10030], desc[UR22][R8.64], !P3 ;  /* 0x1003000008857fae */ /* 0x0003e2000d9a1016 */
[----:B------:R-:W-:Y:S01]  /*9af0*/  ISETP.GE.U32.AND P3, PT, R4, 0x7ffffef0, PT ;  /* 0x7ffffef00400780c */ /* 0x000fe20003f66070 */
[----:B------:R-:W-:-:S02]  /*9b00*/  VIADD R4, R3, 0xffffff6e ;  /* 0xffffff6e03047836 */ /* 0x000fc40000000000 */
[----:B-1----:R-:W-:-:S05]  /*9b10*/  IMAD.WIDE R8, R132, 0x4, R10 ;  /* 0x0000000484087825 */ /* 0x002fca00078e020a */
[----:B------:R1:W-:Y:S04]  /*9b20*/  STL.64 [R1+0x558], R8 ;  /* 0x0005580801007387 */ /* 0x0003e80000100a00 */
[----:B------:R1:W-:Y:S01]  /*9b30*/  LDGSTS.E [R133+0x10034], desc[UR22][R8.64], !P4 ;  /* 0x1003400008857fae */ /* 0x0003e2000e1a1016 */
[----:B------:R-:W-:Y:S01]  /*9b40*/  ISETP.GE.U32.AND P4, PT, R4, 0x7ffffeef, PT ;  /* 0x7ffffeef0400780c */ /* 0x000fe20003f86070 */
[----:B------:R-:W-:Y:S02]  /*9b50*/  VIADD R4, R3, 0xffffff6d ;  /* 0xffffff6d03047836 */ /* 0x000fe40000000000 */
        /* <DEDUP_REMOVED lines=18> */
[----:B------:R-:W-:Y:S02]  /*9c80*/  ISETP.GE.U32.AND P4, PT, R4, 0x7ffffeeb, PT ;  /* 0x7ffffeeb0400780c */ /* 0x000fe40003f86070 */
[----:B------:R-:W-:Y:S01]  /*9c90*/  IADD3 R4, PT, PT, R3, -0x97, RZ ;  /* 0xffffff6903047810 */ /* 0x000fe20007ffe0ff */
        /* <DEDUP_REMOVED lines=160> */
[----:B------:R-:W-:-:S04]  /*a6a0*/  IMAD.WIDE R10, R132, 0x4, R86 ;  /* 0x00000004840a7825 */ /* 0x000fc800078e0256 */
[----:B-1----:R-:W-:-:S05]  /*a6b0*/  IMAD.WIDE R8, R132, 0x4, R84 ;  /* 0x0000000484087825 */ /* 0x002fca00078e0254 */
[----:B------:R1:W-:Y:S01]  /*a6c0*/  STL.64 [R1+0x430], R8 ;  /* 0x0004300801007387 */ /* 0x0003e20000100a00 */
[----:B------:R-:W-:-:S03]  /*a6d0*/  VIADD R6, R3, 0x7f ;  /* 0x0000007f03067836 */ /* 0x000fc60000000000 */
[----:B------:R1:W-:Y:S01]  /*a6e0*/  LDGSTS.E [R133+0x100c8], desc[UR22][R8.64], !P1 ;  /* 0x100c800008857fae */ /* 0x0003e2000c9a1016 */
[----:B------:R-:W-:Y:S01]  /*a6f0*/  ISETP.GE.U32.AND P1, PT, R4, 0x7ffffeca, PT ;  /* 0x7ffffeca0400780c */ /* 0x000fe20003f26070 */
[----:B------:R-:W-:Y:S02]  /*a700*/  VIADD R4, R3, 0xffffff48 ;  /* 0xffffff4803047836 */ /* 0x000fe40000000000 */
[----:B------:R-:W-:Y:S04]  /*a710*/  STL.64 [R1+0x428], R10 ;  /* 0x0004280a01007387 */ /* 0x000fe80000100a00 */
[----:B------:R-:W-:Y:S01]  /*a720*/  LDGSTS.E [R133+0x100cc], desc[UR22][R10.64], !P6 ;  /* 0x100cc0000a857fae */ /* 0x000fe2000f1a1016 */
[----:B-1----:R-:W-:Y:S01]  /*a730*/  IMAD.WIDE R8, R132, 0x4, R88 ;  /* 0x0000000484087825 */ /* 0x002fe200078e0258 */
[----:B------:R-:W-:-:S04]  /*a740*/  ISETP.GE.U32.AND P6, PT, R4, 0x7ffffec9, PT ;  /* 0x7ffffec90400780c */ /* 0x000fc80003fc6070 */
[----:B------:R1:W-:Y:S01]  /*a750*/  STL.64 [R1+0x420], R8 ;  /* 0x0004200801007387 */ /* 0x0003e20000100a00 */
[----:B------:R-:W-:-:S03]  /*a760*/  VIADD R4, R3, 0xffffff47 ;  /* 0xffffff4703047836 */ /* 0x000fc60000000000 */
[----:B------:R1:W-:Y:S01]  /*a770*/  LDGSTS.E [R133+0x100d0], desc[UR22][R8.64], !P3 ;  /* 0x100d000008857fae */ /* 0x0003e2000d9a1016 */
[----:B------:R-:W-:Y:S02]  /*a780*/  ISETP.GT.AND P3, PT, R6, 0xff, PT ;  /* 0x000000ff0600780c */ /* 0x000fe40003f64270 */
[----:B------:R-:W2:Y:S01]  /*a790*/  LDC R6, c[0x0][0x3a0] ;  /* 0x0000e800ff067b82 */ /* 0x000ea20000000800 */
[----:B-1----:R-:W-:Y:S01]  /*a7a0*/  IMAD.WIDE R8, R132, 0x4, R90 ;  /* 0x0000000484087825 */ /* 0x002fe200078e025a */
[----:B------:R-:W-:-:S04]  /*a7b0*/  SEL R3, R134, RZ, P3 ;  /* 0x000000ff86037207 */ /* 0x000fc80001800000 */
[----:B------:R1:W-:Y:S01]  /*a7c0*/  LDGSTS.E [R133+0x100d4], desc[UR22][R8.64], !P4 ;  /* 0x100d400008857fae */ /* 0x0003e2000e1a1016 */
[----:B------:R-:W-:Y:S02]  /*a7d0*/  ISETP.GE.U32.AND P4, PT, R4, 0x7ffffec8, PT ;  /* 0x7ffffec80400780c */ /* 0x000fe40003f86070 */
[----:B------:R-:W3:Y:S01]  /*a7e0*/  LDC R4, c[0x0][0x3a0] ;  /* 0x0000e800ff047b82 */ /* 0x000ee20000000800 */
[----:B------:R-:W-:Y:S02]  /*a7f0*/  ISETP.NE.U32.AND P3, PT, R3, RZ, PT ;  /* 0x000000ff0300720c */ /* 0x000fe40003f65070 */
[----:B------:R-:W-:Y:S01]  /*a800*/  IADD3 R3, PT, PT, R5, -0xbb, RZ ;  /* 0xffffff4505037810 */ /* 0x000fe20007ffe0ff */
[----:B------:R1:W-:Y:S04]  /*a810*/  STL.64 [R1+0x418], R8 ;  /* 0x0004180801007387 */ /* 0x0003e80000100a00 */
[----:B------:R-:W4:Y:S01]  /*a820*/  LDC R5, c[0x0][0x3a0] ;  /* 0x0000e800ff057b82 */ /* 0x000f220000000800 */
[----:B-1----:R-:W-:-:S05]  /*a830*/  IMAD.WIDE R8, R132, 0x4, R92 ;  /* 0x0000000484087825 */ /* 0x002fca00078e025c */
[----:B------:R1:W-:Y:S04]  /*a840*/  STL.64 [R1+0x410], R8 ;  /* 0x0004100801007387 */ /* 0x0003e80000100a00 */
[----:B------:R1:W-:Y:S01]  /*a850*/  LDGSTS.E [R133+0x100d8], desc[UR22][R8.64], !P1 ;  /* 0x100d800008857fae */ /* 0x0003e2000c9a1016 */
[----:B------:R-:W-:Y:S01]  /*a860*/  ISETP.GE.U32.AND P1, PT, R3, 0x7ffffec6, PT ;  /* 0x7ffffec60300780c */ /* 0x000fe20003f26070 */
[----:B--2---:R-:W-:Y:S02]  /*a870*/  VIADD R3, R6, 0xffffff44 ;  /* 0xffffff4406037836 */ /* 0x004fe40000000000 */
[----:B------:R-:W2:Y:S01]  /*a880*/  LDC R6, c[0x0][0x3a0] ;  /* 0x0000e800ff067b82 */ /* 0x000ea20000000800 */
[----:B-1----:R-:W-:-:S05]  /*a890*/  IMAD.WIDE R8, R132, 0x4, R94 ;  /* 0x0000000484087825 */ /* 0x002fca00078e025e */
[----:B------:R1:W-:Y:S01]  /*a8a0*/  LDGSTS.E [R133+0x100dc], desc[UR22][R8.64], !P6 ;  /* 0x100dc00008857fae */ /* 0x0003e2000f1a1016 */
[----:B------:R-:W-:Y:S01]  /*a8b0*/  ISETP.GE.U32.AND P6, PT, R3, 0x7ffffec5, PT ;  /* 0x7ffffec50300780c */ /* 0x000fe20003fc6070 */
[----:B---3--:R-:W-:Y:S02]  /*a8c0*/  VIADD R3, R4, 0xffffff43 ;  /* 0xffffff4304037836 */ /* 0x008fe40000000000 */
[----:B------:R1:W-:Y:S01]  /*a8d0*/  STL.64 [R1+0x408], R8 ;  /* 0x0004080801007387 */ /* 0x0003e20000100a00 */
[----:B------:R-:W3:Y:S01]  /*a8e0*/  LDC R4, c[0x0][0x3a0] ;  /* 0x0000e800ff047b82 */ /* 0x000ee20000000800 */
[----:B-1----:R-:W-:-:S05]  /*a8f0*/  IMAD.WIDE R8, R132, 0x4, R96 ;  /* 0x0000000484087825 */ /* 0x002fca00078e0260 */
[----:B------:R1:W-:Y:S01]  /*a900*/  LDGSTS.E [R133+0x100e0], desc[UR22][R8.64], !P4 ;  /* 0x100e000008857fae */ /* 0x0003e2000e1a1016 */
[----:B------:R-:W-:Y:S01]  /*a910*/  ISETP.GE.U32.AND P4, PT, R3, 0x7ffffec4, PT ;  /* 0x7ffffec40300780c */ /* 0x000fe20003f86070 */
[----:B----4-:R-:W-:Y:S02]  /*a920*/  VIADD R3, R5, 0xffffff42 ;  /* 0xffffff4205037836 */ /* 0x010fe40000000000 */
[----:B------:R-:W4:Y:S01]  /*a930*/  LDC R5, c[0x0][0x3a0] ;  /* 0x0000e800ff057b82 */ /* 0x000f220000000800 */
[----:B------:R1:W-:Y:S02]  /*a940*/  STL.64 [R1+0x400], R8 ;  /* 0x0004000801007387 */ /* 0x0003e40000100a00 */
        /* <DEDUP_REMOVED lines=50> */
[----:B------:R-:W-:Y:S02]  /*ac70*/  ISETP.GE.U32.AND P5, PT, R3, 0x7ffffebb, PT ;  /* 0x7ffffebb0300780c */ /* 0x000fe40003fa6070 */
[----:B----4-:R-:W-:Y:S02]  /*ac80*/  IADD3 R3, PT, PT, R5, -0xc7, RZ ;  /* 0xffffff3905037810 */ /* 0x010fe40007ffe0ff */
        /* <DEDUP_REMOVED lines=215> */
[----:B----4-:R-:W-:Y:S01]  /*ba00*/  IADD3 R3, PT, PT, R5, -0xeb, RZ ;  /* 0xffffff1505037810 */ /* 0x010fe20007ffe0ff */
[----:B------:R1:W-:Y:S01]  /*ba10*/  STL.64 [R1+0x290], R8 ;  /* 0x0002900801007387 */ /* 0x0003e20000100a00 */
        /* <DEDUP_REMOVED lines=8> */
[----:B------:R1:W-:Y:S04]  /*baa0*/  STL.64 [R1+0x280], R8 ;  /* 0x0002800801007387 */ /* 0x0003e80000100a00 */
[----:B------:R1:W-:Y:S01]  /*bab0*/  LDGSTS.E [R133+0x1019c], desc[UR22][R8.64], !P6 ;  /* 0x1019c00008857fae */ /* 0x0003e2000f1a1016 */
[----:B------:R-:W-:Y:S01]  /*bac0*/  ISETP.GE.U32.AND P6, PT, R3, 0x7ffffe95, PT ;  /* 0x7ffffe950300780c */ /* 0x000fe20003fc6070 */
[----:B---3--:R-:W-:Y:S02]  /*bad0*/  VIADD R3, R4, 0xffffff13 ;  /* 0xffffff1304037836 */ /* 0x008fe40000000000 */
[----:B------:R-:W3:Y:S01]  /*bae0*/  LDC R4, c[0x0][0x3a0] ;  /* 0x0000e800ff047b82 */ /* 0x000ee20000000800 */
[----:B-1----:R-:W-:-:S05]  /*baf0*/  IMAD.WIDE R8, R132, 0x4, R202 ;  /* 0x0000000484087825 */ /* 0x002fca00078e02ca */
[----:B------:R1:W-:Y:S04]  /*bb00*/  STL.64 [R1+0x278], R8 ;  /* 0x0002780801007387 */ /* 0x0003e80000100a00 */
[----:B------:R1:W-:Y:S01]  /*bb10*/  LDGSTS.E [R133+0x101a0], desc[UR22][R8.64], !P4 ;  /* 0x101a000008857fae */ /* 0x0003e2000e1a1016 */
[----:B------:R-:W-:Y:S01]  /*bb20*/  ISETP.GE.U32.AND P4, PT, R3, 0x7ffffe94, PT ;  /* 0x7ffffe940300780c */ /* 0x000fe20003f86070 */
[----:B----4-:R-:W-:Y:S02]  /*bb30*/  VIADD R3, R5, 0xffffff12 ;  /* 0xffffff1205037836 */ /* 0x010fe40000000000 */
[----:B------:R-:W4:Y:S01]  /*bb40*/  LDC R5, c[0x0][0x3a0] ;  /* 0x0000e800ff057b82 */ /* 0x000f220000000800 */
[----:B-1----:R-:W-:-:S05]  /*bb50*/  IMAD.WIDE R8, R132, 0x4, R204 ;  /* 0x0000000484087825 */ /* 0x002fca00078e02cc */
[----:B------:R1:W-:Y:S04]  /*bb60*/  STL.64 [R1+0x270], R8 ;  /* 0x0002700801007387 */ /* 0x0003e80000100a00 */
[----:B------:R1:W-:Y:S01]  /*bb70*/  LDGSTS.E [R133+0x101a4], desc[UR22][R8.64], !P5 ;  /* 0x101a400008857fae */ /* 0x0003e2000e9a1016 */
[----:B------:R-:W-:Y:S01]  /*bb80*/  ISETP.GE.U32.AND P5, PT, R3, 0x7ffffe93, PT ;  /* 0x7ffffe930300780c */ /* 0x000fe20003fa6070 */
[----:B-1----:R-:W-:-:S05]  /*bb90*/  IMAD.WIDE R8, R132, 0x4, R206 ;  /* 0x0000000484087825 */ /* 0x002fca00078e02ce */
[----:B------:R1:W-:Y:S04]  /*bba0*/  STL.64 [R1+0x268], R8 ;  /* 0x0002680801007387 */ /* 0x0003e80000100a00 */
[----:B------:R1:W-:Y:S01]  /*bbb0*/  LDGSTS.E [R133+0x101a8], desc[UR22][R8.64], !P1 ;  /* 0x101a800008857fae */ /* 0x0003e2000c9a1016 */
[----:B--2---:R-:W-:Y:S02]  /*bbc0*/  VIADD R3, R6, 0xffffff11 ;  /* 0xffffff1106037836 */ /* 0x004fe40000000000 */
[----:B------:R-:W-:Y:S01]  /*bbd0*/  IMAD.WIDE R10, R132, 0x4, R208 ;  /* 0x00000004840a7825 */ /* 0x000fe200078e02d0 */
[----:B------:R-:W2:Y:S08]  /*bbe0*/  LDC R6, c[0x0][0x3a0] ;  /* 0x0000e800ff067b82 */ /* 0x000eb00000000800 */
[----:B-1----:R-:W1:Y:S01]  /*bbf0*/  LDC R8, c[0x0][0x3a0] ;  /* 0x0000e800ff087b82 */ /* 0x002e620000000800 */
[----:B------:R-:W-:Y:S01]  /*bc00*/  ISETP.GE.U32.AND P1, PT, R3, 0x7ffffe92, PT ;  /* 0x7ffffe920300780c */ /* 0x000fe20003f26070 */
[----:B---3--:R-:W-:Y:S01]  /*bc10*/  VIADD R3, R4, 0xffffff10 ;  /* 0xffffff1004037836 */ /* 0x008fe20000000000 */
[----:B------:R3:W-:Y:S04]  /*bc20*/  STL.64 [R1+0x260], R10 ;  /* 0x0002600a01007387 */ /* 0x0007e80000100a00 */
[----:B------:R3:W-:Y:S01]  /*bc30*/  LDGSTS.E [R133+0x101ac], desc[UR22][R10.64], !P6 ;  /* 0x101ac0000a857fae */ /* 0x0007e2000f1a1016 */
[----:B------:R-:W5:Y:S01]  /*bc40*/  LDC R4, c[0x0][0x3a0] ;  /* 0x0000e800ff047b82 */ /* 0x000f620000000800 */
[----:B------:R-:W-:Y:S01]  /*bc50*/  ISETP.GE.U32.AND P6, PT, R3, 0x7ffffe91, PT ;  /* 0x7ffffe910300780c */ /* 0x000fe20003fc6070 */
[----:B----4-:R-:W-:-:S06]  /*bc60*/  VIADD R3, R5, 0xffffff0f ;  /* 0xffffff0f05037836 */ /* 0x010fcc0000000000 */
[----:B------:R-:W4:Y:S01]  /*bc70*/  LDC R5, c[0x0][0x3a0] ;  /* 0x0000e800ff057b82 */ /* 0x000f220000000800 */
[----:B---3--:R-:W-:-:S05]  /*bc80*/  IMAD.WIDE R10, R132, 0x4, R210 ;  /* 0x00000004840a7825 */ /* 0x008fca00078e02d2 */
[----:B------:R3:W-:Y:S01]  /*bc90*/  LDGSTS.E [R133+0x101b0], desc[UR22][R10.64], !P4 ;  /* 0x101b00000a857fae */ /* 0x0007e2000e1a1016 */
[----:B------:R-:W-:Y:S01]  /*bca0*/  ISETP.GE.U32.AND P4, PT, R3, 0x7ffffe90, PT ;  /* 0x7ffffe900300780c */ /* 0x000fe20003f86070 */
[----:B-1----:R-:W-:Y:S01]  /*bcb0*/  VIADD R3, R8, 0xffffff0e ;  /* 0xffffff0e08037836 */ /* 0x002fe20000000000 */
[----:B------:R-:W1:Y:S01]  /*bcc0*/  LDC R9, c[0x0][0x3a0] ;  /* 0x0000e800ff097b82 */ /* 0x000e620000000800 */
[----:B------:R3:W-:Y:S07]  /*bcd0*/  STL.64 [R1+0x258], R10 ;  /* 0x0002580a01007387 */ /* 0x0007ee0000100a00 */
[----:B------:R-:W1:Y:S01]  /*bce0*/  LDC R8, c[0x0][0x3a0] ;  /* 0x0000e800ff087b82 */ /* 0x000e620000000800 */
[----:B---3--:R-:W-:-:S05]  /*bcf0*/  IMAD.WIDE R10, R132, 0x4, R212 ;  /* 0x00000004840a7825 */ /* 0x008fca00078e02d4 */
[----:B------:R3:W-:Y:S01]  /*bd00*/  LDGSTS.E [R133+0x101b4], desc[UR22][R10.64], !P5 ;  /* 0x101b40000a857fae */ /* 0x0007e2000e9a1016 */
[----:B------:R-:W-:Y:S01]  /*bd10*/  ISETP.GE.U32.AND P5, PT, R3, 0x7ffffe8f, PT ;  /* 0x7ffffe8f0300780c */ /* 0x000fe20003fa6070 */
[----:B-----5:R-:W-:Y:S02]  /*bd20*/  VIADD R3, R4, 0xffffff0d ;  /* 0xffffff0d04037836 */ /* 0x020fe40000000000 */
[----:B------:R3:W-:Y:S01]  /*bd30*/  STL.64 [R1+0x250], R10 ;  /* 0x0002500a01007387 */ /* 0x0007e20000100a00 */
[----:B------:R-:W5:Y:S01]  /*bd40*/  LDC R4, c[0x0][0x3a0] ;  /* 0x0000e800ff047b82 */ /* 0x000f620000000800 */
[----:B---3--:R-:W-:-:S05]  /*bd50*/  IMAD.WIDE R10, R132, 0x4, R214 ;  /* 0x00000004840a7825 */ /* 0x008fca00078e02d6 */
[----:B------:R3:W-:Y:S04]  /*bd60*/  STL.64 [R1+0x28], R10 ;  /* 0x0000280a01007387 */ /* 0x0007e80000100a00 */
[----:B------:R3:W-:Y:S01]  /*bd70*/  LDGSTS.E [R133+0x101b8], desc[UR22][R10.64], !P1 ;  /* 0x101b80000a857fae */ /* 0x0007e2000c9a1016 */
[----:B------:R-:W-:Y:S01]  /*bd80*/  ISETP.GE.U32.AND P1, PT, R3, 0x7ffffe8e, PT ;  /* 0x7ffffe8e0300780c */ /* 0x000fe20003f26070 */
[----:B--2---:R-:W-:Y:S02]  /*bd90*/  VIADD R3, R6, 0xffffff0c ;  /* 0xffffff0c06037836 */ /* 0x004fe40000000000 */
[----:B------:R-:W-:Y:S01]  /*bda0*/  IMAD.SHL.U32 R134, R7, 0x80, RZ ;  /* 0x0000008007867824 */ /* 0x000fe200078e00ff */
[----:B------:R-:W2:Y:S01]  /*bdb0*/  LDC R6, c[0x0][0x3a0] ;  /* 0x0000e800ff067b82 */ /* 0x000ea20000000800 */
[----:B---3--:R-:W-:-:S05]  /*bdc0*/  IMAD.WIDE R10, R132, 0x4, R216 ;  /* 0x00000004840a7825 */ /* 0x008fca00078e02d8 */
[----:B------:R3:W-:Y:S04]  /*bdd0*/  STL.64 [R1+0x20], R10 ;  /* 0x0000200a01007387 */ /* 0x0007e80000100a00 */
[----:B------:R3:W-:Y:S01]  /*bde0*/  LDGSTS.E [R133+0x101bc], desc[UR22][R10.64], !P6 ;  /* 0x101bc0000a857fae */ /* 0x0007e2000f1a1016 */
[----:B------:R-:W-:Y:S01]  /*bdf0*/  ISETP.GE.U32.AND P6, PT, R3, 0x7ffffe8d, PT ;  /* 0x7ffffe8d0300780c */ /* 0x000fe20003fc6070 */
[----:B-1----:R-:W-:Y:S02]  /*be00*/  VIADD R3, R8, 0xffffff0b ;  /* 0xffffff0b08037836 */ /* 0x002fe40000000000 */
[C---:B------:R-:W-:Y:S01]  /*be10*/  IMAD.WIDE R242, R132.reuse, 0x4, R234 ;  /* 0x0000000484f27825 */ /* 0x040fe200078e02ea */
[----:B------:R-:W1:Y:S03]  /*be20*/  LDC R8, c[0x0][0x3a0] ;  /* 0x0000e800ff087b82 */ /* 0x000e660000000800 */
[----:B---3--:R-:W-:-:S05]  /*be30*/  IMAD.WIDE R10, R132, 0x4, R218 ;  /* 0x00000004840a7825 */ /* 0x008fca00078e02da */
[----:B------:R3:W-:Y:S04]  /*be40*/  STL.64 [R1+0x18], R10 ;  /* 0x0000180a01007387 */ /* 0x0007e80000100a00 */
[----:B------:R3:W-:Y:S01]  /*be50*/  LDGSTS.E [R133+0x101c0], desc[UR22][R10.64], !P4 ;  /* 0x101c00000a857fae */ /* 0x0007e2000e1a1016 */
[----:B------:R-:W-:Y:S01]  /*be60*/  ISETP.GE.U32.AND P4, PT, R3, 0x7ffffe8c, PT ;  /* 0x7ffffe8c0300780c */ /* 0x000fe20003f86070 */
[----:B----4-:R-:W-:Y:S02]  /*be70*/  VIADD R3, R5, 0xffffff0a ;  /* 0xffffff0a05037836 */ /* 0x010fe40000000000 */
[----:B---3--:R-:W-:-:S05]  /*be80*/  IMAD.WIDE R10, R132, 0x4, R220 ;  /* 0x00000004840a7825 */ /* 0x008fca00078e02dc */
[----:B------:R3:W-:Y:S01]  /*be90*/  LDGSTS.E [R133+0x101c4], desc[UR22][R10.64], !P5 ;  /* 0x101c40000a857fae */ /* 0x0007e2000e9a1016 */
[----:B------:R-:W-:Y:S02]  /*bea0*/  ISETP.GE.U32.AND P5, PT, R3, 0x7ffffe8b, PT ;  /* 0x7ffffe8b0300780c */ /* 0x000fe40003fa6070 */
[----:B-----5:R-:W-:Y:S01]  /*beb0*/  IADD3 R3, PT, PT, R4, -0xf7, RZ ;  /* 0xffffff0904037810 */ /* 0x020fe20007ffe0ff */
[----:B------:R3:W-:Y:S01]  /*bec0*/  STL.64 [R1+0x10], R10 ;  /* 0x0000100a01007387 */ /* 0x0007e20000100a00 */
[----:B------:R-:W-:-:S04]  /*bed0*/  IMAD.WIDE R4, R132, 0x4, R224 ;  /* 0x0000000484047825 */ /* 0x000fc800078e02e0 */
[----:B---3--:R-:W-:-:S05]  /*bee0*/  IMAD.WIDE R10, R132, 0x4, R222 ;  /* 0x00000004840a7825 */ /* 0x008fca00078e02de */
[----:B------:R3:W-:Y:S04]  /*bef0*/  STL.64 [R1+0x8], R10 ;  /* 0x0000080a01007387 */ /* 0x0007e80000100a00 */
[----:B------:R4:W-:Y:S04]  /*bf00*/  STL.64 [R1], R4 ;  /* 0x0000000401007387 */ /* 0x0009e80000100a00 */
[----:B------:R-:W5:Y:S04]  /*bf10*/  LDL.LU.64 R12, [R1+0x110] ;  /* 0x00011000010c7983 */ /* 0x000f680000300a00 */
[----:B------:R-:W2:Y:S04]  /*bf20*/  LDL.LU.64 R22, [R1+0x108] ;  /* 0x0001080001167983 */ /* 0x000ea80000300a00 */
[----:B------:R-:W2:Y:S04]  /*bf30*/  LDL.LU.64 R18, [R1+0x100] ;  /* 0x0001000001127983 */ /* 0x000ea80000300a00 */
[----:B------:R-:W2:Y:S04]  /*bf40*/  LDL.LU.64 R14, [R1+0xf8] ;  /* 0x0000f800010e7983 */ /* 0x000ea80000300a00 */
[----:B------:R-:W-:Y:S01]  /*bf50*/  LDGSTS.E [R133+0x101c8], desc[UR22][R10.64], !P1 ;  /* 0x101c80000a857fae */ /* 0x000fe2000c9a1016 */
[----:B------:R-:W-:-:S03]  /*bf60*/  IMAD.WIDE R244, R132, 0x4, R232 ;  /* 0x0000000484f47825 */ /* 0x000fc600078e02e8 */
[----:B------:R4:W-:Y:S04]  /*bf70*/  LDGSTS.E [R133+0x101cc], desc[UR22][R4.64], !P6 ;  /* 0x101cc00004857fae */ /* 0x0009e8000f1a1016 */
[----:B---3--:R-:W3:Y:S04]  /*bf80*/  LDL.LU.64 R10, [R1+0xf0] ;  /* 0x0000f000010a7983 */ /* 0x008ee80000300a00 */
[----:B------:R-:W3:Y:S01]  /*bf90*/  LDL.LU.64 R30, [R1+0xe8] ;  /* 0x0000e800011e7983 */ /* 0x000ee20000300a00 */
[----:B------:R-:W-:Y:S01]  /*bfa0*/  IMAD.WIDE R246, R132, 0x4, R230 ;  /* 0x0000000484f67825 */ /* 0x000fe200078e02e6 */
[----:B----4-:R-:W4:Y:S02]  /*bfb0*/  LDC R5, c[0x0][0x3a0] ;  /* 0x0000e800ff057b82 */ /* 0x010f240000000800 */
[----:B------:R-:W4:Y:S04]  /*bfc0*/  LDL.LU.64 R24, [R1+0xe0] ;  /* 0x0000e00001187983 */ /* 0x000f280000300a00 */
[----:B------:R-:W4:Y:S01]  /*bfd0*/  LDL.LU.64 R16, [R1+0xd8] ;  /* 0x0000d80001107983 */ /* 0x000f220000300a00 */
[----:B-----5:R-:W-:-:S03]  /*bfe0*/  IMAD.WIDE R54, R134, 0x4, R12 ;  /* 0x0000000486367825 */ /* 0x020fc600078e020c */
[----:B------:R-:W5:Y:S01]  /*bff0*/  LDL.LU.64 R28, [R1+0xd0] ;  /* 0x0000d000011c7983 */ /* 0x000f620000300a00 */
[----:B--2---:R-:W-:-:S03]  /*c000*/  IMAD.WIDE R52, R134, 0x4, R22 ;  /* 0x0000000486347825 */ /* 0x004fc600078e0216 */
[----:B------:R-:W2:Y:S01]  /*c010*/  LDL.LU.64 R26, [R1+0xc8] ;  /* 0x0000c800011a7983 */ /* 0x000ea20000300a00 */
[----:B------:R-:W-:-:S03]  /*c020*/  IMAD.WIDE R48, R134, 0x4, R18 ;  /* 0x0000000486307825 */ /* 0x000fc600078e0212 */
[----:B------:R-:W2:Y:S01]  /*c030*/  LDL.LU.64 R20, [R1+0xc0] ;  /* 0x0000c00001147983 */ /* 0x000ea20000300a00 */
[----:B------:R-:W-:-:S03]  /*c040*/  IMAD.WIDE R44, R134, 0x4, R14 ;  /* 0x00000004862c7825 */ /* 0x000fc600078e020e */
[----:B------:R-:W2:Y:S01]  /*c050*/  LDL.LU.64 R12, [R1+0xb8] ;  /* 0x0000b800010c7983 */ /* 0x000ea20000300a00 */
[----:B------:R-:W-:-:S03]  /*c060*/  IMAD.WIDE R248, R132, 0x4, R228 ;  /* 0x0000000484f87825 */ /* 0x000fc600078e02e4 */
[----:B------:R-:W2:Y:S01]  /*c070*/  LDL.LU.64 R22, [R1+0xb0] ;  /* 0x0000b00001167983 */ /* 0x000ea20000300a00 */
[----:B------:R-:W-:-:S03]  /*c080*/  IMAD.WIDE R250, R132, 0x4, R226 ;  /* 0x0000000484fa7825 */ /* 0x000fc600078e02e2 */
[----:B------:R-:W2:Y:S01]  /*c090*/  LDL.LU.64 R18, [R1+0xa8] ;  /* 0x0000a80001127983 */ /* 0x000ea20000300a00 */
[----:B------:R-:W-:Y:S01]  /*c0a0*/  ISETP.GE.U32.AND P1, PT, R3, 0x7ffffe8a, PT ;  /* 0x7ffffe8a0300780c */ /* 0x000fe20003f26070 */
[----:B------:R-:W1:Y:S02]  /*c0b0*/  LDC R4, c[0x0][0x3a0] ;  /* 0x0000e800ff047b82 */ /* 0x000e640000000800 */
[----:B------:R-:W2:Y:S01]  /*c0c0*/  LDL.LU.64 R14, [R1+0xa0] ;  /* 0x0000a000010e7983 */ /* 0x000ea20000300a00 */
[----:B---3--:R-:W-:-:S03]  /*c0d0*/  IMAD.WIDE R38, R134, 0x4, R10 ;  /* 0x0000000486267825 */ /* 0x008fc600078e020a */
[----:B------:R-:W-:Y:S01]  /*c0e0*/  STL.64 [R1+0x5d8], R54 ;  /* 0x0005d83601007387 */ /* 0x000fe20000100a00 */
[----:B------:R-:W-:-:S03]  /*c0f0*/  IMAD.WIDE R32, R134, 0x4, R30 ;  /* 0x0000000486207825 */ /* 0x000fc600078e021e */
[----:B------:R-:W3:Y:S04]  /*c100*/  LDL.LU.64 R10, [R1+0x98] ;  /* 0x00009800010a7983 */ /* 0x000ee80000300a00 */
[----:B------:R-:W-:Y:S01]  /*c110*/  STL.64 [R1+0x5e8], R52 ;  /* 0x0005e83401007387 */ /* 0x000fe20000100a00 */
[----:B----4-:R-:W-:-:S03]  /*c120*/  IMAD.WIDE R24, R134, 0x4, R24 ;  /* 0x0000000486187825 */ /* 0x010fc600078e0218 */
[----:B------:R-:W-:Y:S04]  /*c130*/  STL.64 [R1+0x600], R48 ;  /* 0x0006003001007387 */ /* 0x000fe80000100a00 */
[----:B------:R-:W-:Y:S04]  /*c140*/  STL.64 [R1+0x618], R44 ;  /* 0x0006182c01007387 */ /* 0x000fe80000100a00 */
[----:B------:R-:W-:Y:S04]  /*c150*/  STL.64 [R1+0x630], R38 ;  /* 0x0006302601007387 */ /* 0x000fe80000100a00 */
[----:B------:R-:W4:Y:S01]  /*c160*/  LDL.LU.64 R66, [R1+0x90] ;  /* 0x0000900001427983 */ /* 0x000f220000300a00 */
[----:B------:R-:W-:-:S03]  /*c170*/  IMAD.WIDE R16, R134, 0x4, R16 ;  /* 0x0000000486107825 */ /* 0x000fc600078e0210 */
[----:B------:R-:W-:Y:S04]  /*c180*/  STL.64 [R1+0x648], R32 ;  /* 0x0006482001007387 */ /* 0x000fe80000100a00 */
[----:B------:R-:W3:Y:S04]  /*c190*/  LDL.LU.64 R64, [R1+0x88] ;  /* 0x0000880001407983 */ /* 0x000ee80000300a00 */
[----:B------:R-:W3:Y:S04]  /*c1a0*/  LDL.LU.64 R62, [R1+0x80] ;  /* 0x00008000013e7983 */ /* 0x000ee80000300a00 */
[----:B------:R-:W-:Y:S04]  /*c1b0*/  STL.64 [R1+0x658], R24 ;  /* 0x0006581801007387 */ /* 0x000fe80000100a00 */
[----:B------:R-:W3:Y:S04]  /*c1c0*/  LDL.LU.64 R40, [R1+0x78] ;  /* 0x0000780001287983 */ /* 0x000ee80000300a00 */
[----:B------:R-:W4:Y:S04]  /*c1d0*/  LDL.LU.64 R34, [R1+0x70] ;  /* 0x0000700001227983 */ /* 0x000f280000300a00 */
[----:B------:R-:W-:Y:S01]  /*c1e0*/  LDGSTS.E [R133+0x101d0], desc[UR22][R250.64], !P4 ;  /* 0x101d0000fa857fae */ /* 0x000fe2000e1a1016 */
[----:B-----5:R-:W-:-:S03]  /*c1f0*/  IMAD.WIDE R234, R134, 0x4, R28 ;  /* 0x0000000486ea7825 */ /* 0x020fc600078e021c */
[----:B------:R-:W-:Y:S01]  /*c200*/  LDGSTS.E [R133+0x101d4], desc[UR22][R248.64], !P5 ;  /* 0x101d4000f8857fae */ /* 0x000fe2000e9a1016 */
[----:B--2---:R-:W-:-:S03]  /*c210*/  IMAD.WIDE R50, R134, 0x4, R26 ;  /* 0x0000000486327825 */ /* 0x004fc600078e021a */
[----:B------:R-:W2:Y:S01]  /*c220*/  LDL.LU.64 R28, [R1+0x68] ;  /* 0x00006800011c7983 */ /* 0x000ea20000300a00 */
[----:B------:R-:W-:-:S03]  /*c230*/  IMAD.WIDE R46, R134, 0x4, R20 ;  /* 0x00000004862e7825 */ /* 0x000fc600078e0214 */
[----:B------:R-:W-:Y:S04]  /*c240*/  LDGSTS.E [R133+0x101d8], desc[UR22][R246.64], !P1 ;  /* 0x101d8000f6857fae */ /* 0x000fe8000c9a1016 */
[----:B------:R-:W5:Y:S01]  /*c250*/  LDL.LU.64 R20, [R1+0x60] ;  /* 0x0000600001147983 */ /* 0x000f620000300a00 */
[----:B------:R-:W-:-:S03]  /*c260*/  IMAD.WIDE R42, R134, 0x4, R12 ;  /* 0x00000004862a7825 */ /* 0x000fc600078e020c */
[----:B------:R-:W-:Y:S04]  /*c270*/  STL.64 [R1+0x660], R16 ;  /* 0x0006601001007387 */ /* 0x000fe80000100a00 */
[----:B------:R-:W-:Y:S04]  /*c280*/  STL.64 [R1+0x5c8], R50 ;  /* 0x0005c83201007387 */ /* 0x000fe80000100a00 */
[----:B------:R-:W5:Y:S04]  /*c290*/  LDL.LU.64 R12, [R1+0x58] ;  /* 0x00005800010c7983 */ /* 0x000f680000300a00 */
[----:B------:R-:W5:Y:S04]  /*c2a0*/  LDL.LU.64 R60, [R1+0x50] ;  /* 0x00005000013c7983 */ /* 0x000f680000300a00 */
[----:B------:R-:W-:Y:S04]  /*c2b0*/  STL.64 [R1+0x5e0], R46 ;  /* 0x0005e02e01007387 */ /* 0x000fe80000100a00 */
[----:B------:R-:W5:Y:S04]  /*c2c0*/  LDL.LU.64 R72, [R1+0x48] ;  /* 0x0000480001487983 */ /* 0x000f680000300a00 */
[----:B------:R-:W5:Y:S04]  /*c2d0*/  LDL.LU.64 R58, [R1+0x40] ;  /* 0x00004000013a7983 */ /* 0x000f680000300a00 */
[----:B------:R-:W-:Y:S04]  /*c2e0*/  STL.64 [R1+0x5f8], R42 ;  /* 0x0005f82a01007387 */ /* 0x000fe80000100a00 */
[----:B------:R-:W5:Y:S04]  /*c2f0*/  LDL.LU.64 R70, [R1+0x38] ;  /* 0x0000380001467983 */ /* 0x000f680000300a00 */
[----:B------:R-:W5:Y:S04]  /*c300*/  LDL.LU.64 R56, [R1+0x30] ;  /* 0x0000300001387983 */ /* 0x000f680000300a00 */
[----:B------:R-:W5:Y:S01]  /*c310*/  LDL.LU.64 R26, [R1+0x130] ;  /* 0x00013000011a7983 */ /* 0x000f620000300a00 */
[----:B------:R-:W-:-:S03]  /*c320*/  IMAD.WIDE R30, R134, 0x4, R18 ;  /* 0x00000004861e7825 */ /* 0x000fc600078e0212 */
[----:B------:R-:W5:Y:S01]  /*c330*/  LDL.LU.64 R18, [R1+0x128] ;  /* 0x0001280001127983 */ /* 0x000f620000300a00 */
[----:B------:R-:W-:-:S04]  /*c340*/  IMAD.WIDE R36, R134, 0x4, R22 ;  /* 0x0000000486247825 */ /* 0x000fc800078e0216 */
[----:B------:R-:W-:-:S04]  /*c350*/  IMAD.WIDE R22, R134, 0x4, R14 ;  /* 0x0000000486167825 */ /* 0x000fc800078e020e */
[C---:B---3--:R-:W-:Y:S02]  /*c360*/  IMAD.WIDE R14, R134.reuse, 0x4, R10 ;  /* 0x00000004860e7825 */ /* 0x048fe400078e020a */
[----:B------:R-:W3:Y:S02]  /*c370*/  LDL.LU.64 R10, [R1+0x120] ;  /* 0x00012000010a7983 */ /* 0x000ee40000300a00 */
[C---:B----4-:R-:W-:Y:S02]  /*c380*/  IMAD.WIDE R232, R134.reuse, 0x4, R66 ;  /* 0x0000000486e87825 */ /* 0x050fe400078e0242 */
[----:B------:R-:W4:Y:S02]  /*c390*/  LDL.LU.64 R68, [R1+0x118] ;  /* 0x0001180001447983 */ /* 0x000f240000300a00 */
[C---:B------:R-:W-:Y:S02]  /*c3a0*/  IMAD.WIDE R40, R134.reuse, 0x4, R40 ;  /* 0x0000000486287825 */ /* 0x040fe400078e0228 */
[----:B------:R-:W-:Y:S02]  /*c3b0*/  STL.64 [R1+0x610], R36 ;  /* 0x0006102401007387 */ /* 0x000fe40000100a00 */
[----:B------:R-:W-:-:S02]  /*c3c0*/  IMAD.WIDE R230, R134, 0x4, R64 ;  /* 0x0000000486e67825 */ /* 0x000fc400078e0240 */
[----:B------:R-:W3:Y:S02]  /*c3d0*/  LDL.LU.64 R66, [R1+0x138] ;  /* 0x0001380001427983 */ /* 0x000ee40000300a00 */
[C---:B------:R-:W-:Y:S02]  /*c3e0*/  IMAD.WIDE R34, R134.reuse, 0x4, R34 ;  /* 0x0000000486227825 */ /* 0x040fe400078e0222 */
[----:B------:R-:W-:Y:S02]  /*c3f0*/  STL.64 [R1+0x628], R30 ;  /* 0x0006281e01007387 */ /* 0x000fe40000100a00 */
[C---:B------:R-:W-:Y:S02]  /*c400*/  IMAD.WIDE R228, R134.reuse, 0x4, R62 ;  /* 0x0000000486e47825 */ /* 0x040fe400078e023e */
[----:B------:R-:W-:Y:S04]  /*c410*/  STL.64 [R1+0x640], R22 ;  /* 0x0006401601007387 */ /* 0x000fe80000100a00 */
[----:B------:R-:W4:Y:S04]  /*c420*/  LDL.LU.64 R64, [R1+0x140] ;  /* 0x0001400001407983 */ /* 0x000f280000300a00 */
[----:B------:R-:W-:Y:S04]  /*c430*/  STL.64 [R1+0x650], R14 ;  /* 0x0006500e01007387 */ /* 0x000fe80000100a00 */
[----:B------:R-:W4:Y:S04]  /*c440*/  LDL.LU.64 R62, [R1+0x148] ;  /* 0x00014800013e7983 */ /* 0x000f280000300a00 */
[----:B------:R-:W-:Y:S04]  /*c450*/  STL.64 [R1+0x5d0], R40 ;  /* 0x0005d02801007387 */ /* 0x000fe80000100a00 */
[----:B------:R-:W-:Y:S01]  /*c460*/  STL.64 [R1+0x5f0], R34 ;  /* 0x0005f02201007387 */ /* 0x000fe20000100a00 */
[----:B--2---:R-:W-:-:S04]  /*c470*/  IMAD.WIDE R28, R134, 0x4, R28 ;  /* 0x00000004861c7825 */ /* 0x004fc800078e021c */
[----:B-----5:R-:W-:-:S04]  /*c480*/  IMAD.WIDE R20, R134, 0x4, R20 ;  /* 0x0000000486147825 */ /* 0x020fc800078e0214 */
[----:B------:R-:W-:-:S04]  /*c490*/  IMAD.WIDE R12, R134, 0x4, R12 ;  /* 0x00000004860c7825 */ /* 0x000fc800078e020c */
[C---:B------:R-:W-:Y:S02]  /*c4a0*/  IMAD.WIDE R226, R134.reuse, 0x4, R60 ;  /* 0x0000000486e27825 */ /* 0x040fe400078e023c */
[----:B------:R-:W2:Y:S04]  /*c4b0*/  LDL.LU.64 R60, [R1+0x150] ;  /* 0x00015000013c7983 */ /* 0x000ea80000300a00 */
[----:B------:R-:W-:Y:S04]  /*c4c0*/  STL.64 [R1+0x608], R28 ;  /* 0x0006081c01007387 */ /* 0x000fe80000100a00 */
[----:B------:R-:W-:Y:S01]  /*c4d0*/  STL.64 [R1+0x620], R20 ;  /* 0x0006201401007387 */ /* 0x000fe20000100a00 */
[----:B------:R-:W-:-:S03]  /*c4e0*/  IMAD.WIDE R222, R134, 0x4, R58 ;  /* 0x0000000486de7825 */ /* 0x000fc600078e023a */
[----:B------:R-:W5:Y:S04]  /*c4f0*/  LDL.LU.64 R58, [R1+0x158] ;  /* 0x00015800013a7983 */ /* 0x000f680000300a00 */
[----:B------:R-:W-:Y:S01]  /*c500*/  STL.64 [R1+0x638], R12 ;  /* 0x0006380c01007387 */ /* 0x000fe20000100a00 */
[----:B------:R-:W-:-:S03]  /*c510*/  IMAD.WIDE R208, R134, 0x4, R56 ;  /* 0x0000000486d07825 */ /* 0x000fc600078e0238 */
[----:B------:R-:W5:Y:S01]  /*c520*/  LDL.LU.64 R56, [R1+0x170] ;  /* 0x0001700001387983 */ /* 0x000f620000300a00 */
[----:B------:R-:W-:-:S05]  /*c530*/  IMAD.WIDE R26, R134, 0x4, R26 ;  /* 0x00000004861a7825 */ /* 0x000fca00078e021a */
[----:B------:R-:W-:Y:S04]  /*c540*/  STL.64 [R1+0x40], R26 ;  /* 0x0000401a01007387 */ /* 0x000fe80000100a00 */
[----:B------:R-:W5:Y:S01]  /*c550*/  LDL.LU.64 R104, [R1+0x168] ;  /* 0x0001680001687983 */ /* 0x000f620000300a00 */
[----:B------:R-:W-:Y:S02]  /*c560*/  VIADD R3, R9, 0xffffff08 ;  /* 0xffffff0809037836 */ /* 0x000fe40000000000 */
[----:B------:R-:W-:Y:S01]  /*c570*/  IMAD.WIDE R18, R134, 0x4, R18 ;  /* 0x0000000486127825 */ /* 0x000fe200078e0212 */
[----:B------:R-:W5:Y:S02]  /*c580*/  LDL.LU.64 R102, [R1+0x160] ;  /* 0x0001600001667983 */ /* 0x000f640000300a00 */
[----:B------:R-:W-:Y:S01]  /*c590*/  ISETP.GE.U32.AND P6, PT, R3, 0x7ffffe89, PT ;  /* 0x7ffffe890300780c */ /* 0x000fe20003fc6070 */
[----:B-1----:R-:W-:Y:S01]  /*c5a0*/  VIADD R3, R8, 0xffffff07 ;  /* 0xffffff0708037836 */ /* 0x002fe20000000000 */
[----:B------:R-:W5:Y:S01]  /*c5b0*/  LDL.LU.64 R100, [R1+0x178] ;  /* 0x0001780001647983 */ /* 0x000f620000300a00 */
[----:B------:R-:W1:Y:S03]  /*c5c0*/  LDC R8, c[0x0][0x3a0] ;  /* 0x0000e800ff087b82 */ /* 0x000e660000000800 */
[----:B------:R-:W-:Y:S01]  /*c5d0*/  ISETP.GE.U32.AND P4, PT, R3, 0x7ffffe88, PT ;  /* 0x7ffffe880300780c */ /* 0x000fe20003f86070 */
[----:B------:R-:W-:-:S04]  /*c5e0*/  VIADD R3, R6, 0xffffff06 ;  /* 0xffffff0606037836 */ /* 0x000fc80000000000 */
[----:B------:R-:W4:Y:S01]  /*c5f0*/  LDC R6, c[0x0][0x3a0] ;  /* 0x0000e800ff067b82 */ /* 0x000f220000000800 */
[----:B------:R-:W-:Y:S01]  /*c600*/  ISETP.GE.U32.AND P5, PT, R3, 0x7ffffe87, PT ;  /* 0x7ffffe870300780c */ /* 0x000fe20003fa6070 */
[----:B------:R-:W-:Y:S01]  /*c610*/  VIADD R3, R5, 0xffffff05 ;  /* 0xffffff0505037836 */ /* 0x000fe20000000000 */
[----:B------:R-:W-:Y:S05]  /*c620*/  LDGSTS.E [R133+0x101dc], desc[UR22][R244.64], !P6 ;  /* 0x101dc000f4857fae */ /* 0x000fea000f1a1016 */
[----:B------:R-:W4:Y:S01]  /*c630*/  LDC R5, c[0x0][0x3a0] ;  /* 0x0000e800ff057b82 */ /* 0x000f220000000800 */
[----:B------:R-:W-:Y:S01]  /*c640*/  ISETP.GE.U32.AND P1, PT, R3, 0x7ffffe86, PT ;  /* 0x7ffffe860300780c */ /* 0x000fe20003f26070 */
[----:B------:R-:W-:Y:S01]  /*c650*/  VIADD R3, R4, 0xffffff04 ;  /* 0xffffff0404037836 */ /* 0x000fe20000000000 */
[----:B------:R-:W-:Y:S01]  /*c660*/  STL.64 [R1+0x50], R18 ;  /* 0x0000501201007387 */ /* 0x000fe20000100a00 */
[----:B---3--:R-:W-:-:S03]  /*c670*/  IMAD.WIDE R10, R134, 0x4, R10 ;  /* 0x00000004860a7825 */ /* 0x008fc600078e020a */
[----:B------:R-:W3:Y:S01]  /*c680*/  LDL.LU.64 R98, [R1+0x180] ;  /* 0x0001800001627983 */ /* 0x000ee20000300a00 */
[----:B------:R-:W-:-:S03]  /*c690*/  ISETP.GE.U32.AND P6, PT, R3, 0x7ffffe85, PT ;  /* 0x7ffffe850300780c */ /* 0x000fc60003fc6070 */
[----:B------:R-:W3:Y:S01]  /*c6a0*/  LDL.LU.64 R96, [R1+0x188] ;  /* 0x0001880001607983 */ /* 0x000ee20000300a00 */
[----:B-1----:R-:W-:-:S03]  /*c6b0*/  VIADD R3, R8, 0xffffff03 ;  /* 0xffffff0308037836 */ /* 0x002fc60000000000 */
[----:B------:R-:W3:Y:S04]  /*c6c0*/  LDL.LU.64 R94, [R1+0x190] ;  /* 0x00019000015e7983 */ /* 0x000ee80000300a00 */
[----:B------:R-:W3:Y:S04]  /*c6d0*/  LDL.LU.64 R92, [R1+0x198] ;  /* 0x00019800015c7983 */ /* 0x000ee80000300a00 */
[----:B------:R-:W3:Y:S04]  /*c6e0*/  LDL.LU.64 R90, [R1+0x1a0] ;  /* 0x0001a000015a7983 */ /* 0x000ee80000300a00 */
[----:B------:R-:W-:Y:S04]  /*c6f0*/  STL.64 [R1+0x58], R10 ;  /* 0x0000580a01007387 */ /* 0x000fe80000100a00 */
[----:B------:R-:W3:Y:S01]  /*c700*/  LDL.LU.64 R88, [R1+0x1a8] ;  /* 0x0001a80001587983 */ /* 0x000ee20000300a00 */
[----:B------:R-:W-:-:S03]  /*c710*/  IMAD.WIDE R236, R132, 0x4, R236 ;  /* 0x0000000484ec7825 */ /* 0x000fc600078e02ec */
[----:B------:R-:W3:Y:S04]  /*c720*/  LDL.LU.64 R86, [R1+0x1b8] ;  /* 0x0001b80001567983 */ /* 0x000ee80000300a00 */
[----:B------:R-:W3:Y:S04]  /*c730*/  LDL.LU.64 R84, [R1+0x1c0] ;  /* 0x0001c00001547983 */ /* 0x000ee80000300a00 */
[----:B------:R-:W-:Y:S01]  /*c740*/  LDGSTS.E [R133+0x101e0], desc[UR22][R242.64], !P4 ;  /* 0x101e0000f2857fae */ /* 0x000fe2000e1a1016 */
[----:B------:R-:W-:Y:S01]  /*c750*/  ISETP.GE.U32.AND P4, PT, R3, 0x7ffffe84, PT ;  /* 0x7ffffe840300780c */ /* 0x000fe20003f86070 */
[----:B----4-:R-:W-:-:S02]  /*c760*/  VIADD R3, R6, 0xffffff02 ;  /* 0xffffff0206037836 */ /* 0x010fc40000000000 */
[----:B------:R-:W4:Y:S01]  /*c770*/  LDL.LU.64 R82, [R1+0x1c8] ;  /* 0x0001c80001527983 */ /* 0x000f220000300a00 */
[----:B------:R-:W-:-:S03]  /*c780*/  IMAD.WIDE R224, R134, 0x4, R72 ;  /* 0x0000000486e07825 */ /* 0x000fc600078e0248 */
[----:B------:R-:W3:Y:S01]  /*c790*/  LDL.LU.64 R80, [R1+0x1d0] ;  /* 0x0001d00001507983 */ /* 0x000ee20000300a00 */
        /* <DEDUP_REMOVED lines=9> */
[----:B------:R-:W-:Y:S01]  /*c830*/  LDGSTS.E [R133+0x101e4], desc[UR22][R236.64], !P5 ;  /* 0x101e4000ec857fae */ /* 0x000fe2000e9a1016 */
[----:B------:R-:W-:Y:S01]  /*c840*/  ISETP.GE.U32.AND P5, PT, R3, 0x7ffffe83, PT ;  /* 0x7ffffe830300780c */ /* 0x000fe20003fa6070 */
[----:B------:R-:W-:Y:S02]  /*c850*/  VIADD R3, R5, 0xffffff01 ;  /* 0xffffff0105037836 */ /* 0x000fe40000000000 */
[----:B------:R-:W3:Y:S04]  /*c860*/  LDL.LU.64 R70, [R1+0x200] ;  /* 0x0002000001467983 */ /* 0x000ee80000300a00 */
[----:B------:R-:W3:Y:S04]  /*c870*/  LDL.LU.64 R68, [R1+0x208] ;  /* 0x0002080001447983 */ /* 0x000ee80000300a00 */
[----:B------:R-:W3:Y:S04]  /*c880*/  LDL.LU.64 R66, [R1+0x210] ;  /* 0x0002100001427983 */ /* 0x000ee80000300a00 */
[----:B------:R-:W3:Y:S04]  /*c890*/  LDL.LU.64 R64, [R1+0x218] ;  /* 0x0002180001407983 */ /* 0x000ee80000300a00 */
[----:B------:R-:W3:Y:S01]  /*c8a0*/  LDL.LU.64 R62, [R1+0x228] ;  /* 0x00022800013e7983 */ /* 0x000ee20000300a00 */
[----:B------:R-:W-:-:S04]  /*c8b0*/  IMAD.WIDE R6, R134, 0x4, R138 ;  /* 0x0000000486067825 */ /* 0x000fc800078e028a */
[C---:B--2---:R-:W-:Y:S02]  /*c8c0*/  IMAD.WIDE R188, R134.reuse, 0x4, R60 ;  /* 0x0000000486bc7825 */ /* 0x044fe400078e023c */
[----:B------:R-:W2:Y:S02]  /*c8d0*/  LDL.LU.64 R60, [R1+0x230] ;  /* 0x00023000013c7983 */ /* 0x000ea40000300a00 */
[C---:B-----5:R-:W-:Y:S02]  /*c8e0*/  IMAD.WIDE R186, R134.reuse, 0x4, R58 ;  /* 0x0000000486ba7825 */ /* 0x060fe400078e023a */
[----:B------:R-:W5:Y:S02]  /*c8f0*/  LDL.LU.64 R58, [R1+0x238] ;  /* 0x00023800013a7983 */ /* 0x000f640000300a00 */
[C---:B------:R-:W-:Y:S02]  /*c900*/  IMAD.WIDE R4, R134.reuse, 0x4, R56 ;  /* 0x0000000486047825 */ /* 0x040fe400078e0238 */
[----:B------:R-:W2:Y:S04]  /*c910*/  LDL.LU.64 R56, [R1+0x240] ;  /* 0x0002400001387983 */ /* 0x000ea80000300a00 */
[----:B------:R1:W-:Y:S01]  /*c920*/  STL.64 [R1+0x38], R4 ;  /* 0x0000380401007387 */ /* 0x0003e20000100a00 */
[----:B------:R-:W-:-:S05]  /*c930*/  IMAD.WIDE R8, R134, 0x4, R104 ;  /* 0x0000000486087825 */ /* 0x000fca00078e0268 */
[----:B------:R1:W-:Y:S04]  /*c940*/  STL.64 [R1+0x48], R8 ;  /* 0x0000480801007387 */ /* 0x0003e80000100a00 */
[----:B------:R-:W2:Y:S01]  /*c950*/  LDL.LU.64 R138, [R1+0x7a0] ;  /* 0x0007a000018a7983 */ /* 0x000ea20000300a00 */
[----:B------:R-:W-:-:S03]  /*c960*/  IMAD.WIDE R156, R134, 0x4, R136 ;  /* 0x00000004869c7825 */ /* 0x000fc600078e0288 */
[----:B------:R1:W-:Y:S01]  /*c970*/  STL.64 [R1+0x30], R6 ;  /* 0x0000300601007387 */ /* 0x0003e20000100a00 */
[----:B------:R-:W-:-:S03]  /*c980*/  IMAD.WIDE R194, R134, 0x4, R140 ;  /* 0x0000000486c27825 */ /* 0x000fc600078e028c */
[----:B------:R-:W4:Y:S01]  /*c990*/  LDL.LU.64 R136, [R1+0x798] ;  /* 0x0007980001887983 */ /* 0x000f220000300a00 */
[----:B------:R-:W-:Y:S01]  /*c9a0*/  UIADD3 UR5, UPT, UPT, UR6, -0x100, URZ ;  /* 0xffffff0006057890 */ /* 0x000fe2000fffe0ff */
[----:B------:R-:W-:-:S03]  /*c9b0*/  IMAD.WIDE R238, R132, 0x4, R238 ;  /* 0x0000000484ee7825 */ /* 0x000fc600078e02ee */
[----:B------:R-:W-:Y:S01]  /*c9c0*/  UISETP.GE.U32.AND UP1, UPT, UR5, 0x7ffffe81, UPT ;  /* 0x7ffffe810500788c */ /* 0x000fe2000bf26070 */
[----:B------:R-:W-:Y:S01]  /*c9d0*/  IMAD.WIDE R240, R132, 0x4, R240 ;  /* 0x0000000484f07825 */ /* 0x000fe200078e02f0 */
[----:B------:R-:W-:Y:S01]  /*c9e0*/  LDGSTS.E [R133+0x101e8], desc[UR22][R238.64], !P1 ;  /* 0x101e8000ee857fae */ /* 0x000fe2000c9a1016 */
[----:B------:R-:W-:Y:S02]  /*c9f0*/  ISETP.GE.U32.AND P1, PT, R3, 0x7ffffe82, PT ;  /* 0x7ffffe820300780c */ /* 0x000fe40003f26070 */
[C---:B------:R-:W-:Y:S01]  /*ca00*/  IMAD.WIDE R184, R134.reuse, 0x4, R102 ;  /* 0x0000000486b87825 */ /* 0x040fe200078e0266 */
[----:B------:R-:W-:Y:S01]  /*ca10*/  LDGSTS.E [R133+0x101ec], desc[UR22][R240.64], !P6 ;  /* 0x101ec000f0857fae */ /* 0x000fe2000f1a1016 */
[----:B------:R-:W-:Y:S01]  /*ca20*/  PLOP3.LUT P6, PT, PT, PT, UP1, 0x80, 0x8 ;  /* 0x000000000008781c */ /* 0x000fe20003fcf018 */
[----:B------:R-:W1:Y:S01]  /*ca30*/  LDC R3, c[0x0][0x3a0] ;  /* 0x0000e800ff037b82 */ /* 0x000e620000000800 */
[----:B--2---:R-:W-:Y:S02]  /*ca40*/  IMAD.WIDE R142, R134, 0x4, R138 ;  /* 0x00000004868e7825 */ /* 0x004fe400078e028a */
[----:B------:R-:W2:Y:S04]  /*ca50*/  LDL.LU.64 R138, [R1+0x790] ;  /* 0x00079000018a7983 */ /* 0x000ea80000300a00 */
[----:B------:R-:W2:Y:S01]  /*ca60*/  LDL.LU.64 R140, [R1+0x788] ;  /* 0x00078800018c7983 */ /* 0x000ea20000300a00 */
[----:B---3--:R-:W-:-:S04]  /*ca70*/  IMAD.WIDE R202, R132, 0x4, R62 ;  /* 0x0000000484ca7825 */ /* 0x008fc800078e023e */
[C---:B------:R-:W-:Y:S01]  /*ca80*/  IMAD.WIDE R200, R132.reuse, 0x4, R60 ;  /* 0x0000000484c87825 */ /* 0x040fe200078e023c */
[----:B------:R-:W-:Y:S03]  /*ca90*/  LDGSTS.E [R133+0x101f0], desc[UR22][R202.64], !P4 ;  /* 0x101f0000ca857fae */ /* 0x000fe6000e1a1016 */
[C---:B-----5:R-:W-:Y:S01]  /*caa0*/  IMAD.WIDE R198, R132.reuse, 0x4, R58 ;  /* 0x0000000484c67825 */ /* 0x060fe200078e023a */
[----:B------:R-:W-:Y:S03]  /*cab0*/  LDGSTS.E [R133+0x101f4], desc[UR22][R200.64], !P5 ;  /* 0x101f4000c8857fae */ /* 0x000fe6000e9a1016 */
[----:B------:R-:W-:Y:S01]  /*cac0*/  IMAD.WIDE R196, R132, 0x4, R56 ;  /* 0x0000000484c47825 */ /* 0x000fe200078e0238 */
[----:B------:R-:W-:Y:S04]  /*cad0*/  LDGSTS.E [R133+0x101f8], desc[UR22][R198.64], !P1 ;  /* 0x101f8000c6857fae */ /* 0x000fe8000c9a1016 */
[----:B------:R-:W-:Y:S01]  /*cae0*/  LDGSTS.E [R133+0x101fc], desc[UR22][R196.64], !P6 ;  /* 0x101fc000c4857fae */ /* 0x000fe2000f1a1016 */
[----:B------:R-:W-:-:S03]  /*caf0*/  IMAD.WIDE R170, R134, 0x4, R88 ;  /* 0x0000000486aa7825 */ /* 0x000fc600078e0258 */
[----:B------:R-:W0:Y:S01]  /*cb00*/  LDGDEPBAR ;  /* 0x00000000000079af */ /* 0x000e220000000000 */
[----:B------:R-:W-:-:S03]  /*cb10*/  IMAD.WIDE R154, R134, 0x4, R74 ;  /* 0x00000004869a7825 */ /* 0x000fc600078e024a */
[----:B------:R-:W-:Y:S04]  /*cb20*/  LDGSTS.E [R252+0x28000], desc[UR22][R54.64], P3 ;  /* 0x2800000036fc7fae */ /* 0x000fe800099a1016 */
[----:B------:R-:W-:Y:S04]  /*cb30*/  LDGSTS.E [R252+0x28400], desc[UR22][R234.64], P3 ;  /* 0x28400000eafc7fae */ /* 0x000fe800099a1016 */
[----:B------:R-:W-:Y:S04]  /*cb40*/  LDGSTS.E [R252+0x28800], desc[UR22][R232.64], P3 ;  /* 0x28800000e8fc7fae */ /* 0x000fe800099a1016 */
[----:B------:R-:W-:Y:S04]  /*cb50*/  LDGSTS.E [R252+0x28c00], desc[UR22][R226.64], P3 ;  /* 0x28c00000e2fc7fae */ /* 0x000fe800099a1016 */
[----:B------:R-:W-:Y:S01]  /*cb60*/  LDGSTS.E [R252+0x29000], desc[UR22][R206.64], P3 ;  /* 0x29000000cefc7fae */ /* 0x000fe200099a1016 */
[----:B------:R-:W-:-:S03]  /*cb70*/  IMAD.WIDE R182, R134, 0x4, R100 ;  /* 0x0000000486b67825 */ /* 0x000fc600078e0264 */
[----:B------:R-:W-:Y:S01]  /*cb80*/  LDGSTS.E [R252+0x29400], desc[UR22][R184.64], P3 ;  /* 0x29400000b8fc7fae */ /* 0x000fe200099a1016 */
[----:B------:R-:W-:-:S03]  /*cb90*/  IMAD.WIDE R168, R134, 0x4, R86 ;  /* 0x0000000486a87825 */ /* 0x000fc600078e0256 */
[----:B------:R-:W-:Y:S01]  /*cba0*/  LDGSTS.E [R252+0x29800], desc[UR22][R170.64], P3 ;  /* 0x29800000aafc7fae */ /* 0x000fe200099a1016 */
[----:B------:R-:W-:-:S03]  /*cbb0*/  IMAD.WIDE R152, R134, 0x4, R72 ;  /* 0x0000000486987825 */ /* 0x000fc600078e0248 */
[----:B------:R-:W-:Y:S01]  /*cbc0*/  LDGSTS.E [R252+0x29c00], desc[UR22][R154.64], P3 ;  /* 0x29c000009afc7fae */ /* 0x000fe200099a1016 */
[----:B------:R-:W-:-:S04]  /*cbd0*/  IMAD.WIDE R180, R134, 0x4, R98 ;  /* 0x0000000486b47825 */ /* 0x000fc800078e0262 */
[----:B------:R-:W-:-:S04]  /*cbe0*/  IMAD.WIDE R166, R134, 0x4, R84 ;  /* 0x0000000486a67825 */ /* 0x000fc800078e0254 */
[----:B------:R-:W-:-:S04]  /*cbf0*/  IMAD.WIDE R150, R134, 0x4, R70 ;  /* 0x0000000486967825 */ /* 0x000fc800078e0246 */
[----:B------:R-:W-:-:S04]  /*cc00*/  IMAD.WIDE R178, R134, 0x4, R96 ;  /* 0x0000000486b27825 */ /* 0x000fc800078e0260 */
[----:B----4-:R-:W-:-:S04]  /*cc10*/  IMAD.WIDE R164, R134, 0x4, R82 ;  /* 0x0000000486a47825 */ /* 0x010fc800078e0252 */
[----:B------:R-:W-:-:S04]  /*cc20*/  IMAD.WIDE R148, R134, 0x4, R68 ;  /* 0x0000000486947825 */ /* 0x000fc800078e0244 */
        /* <DEDUP_REMOVED lines=8> */
[----:B-1----:R-:W-:Y:S01]  /*ccb0*/  VIADD R3, R3, 0xfffffefd ;  /* 0xfffffefd03037836 */ /* 0x002fe20000000000 */
[----:B--2---:R-:W-:Y:S04]  /*ccc0*/  LDGSTS.E [R141+0x28080], desc[UR22][R52.64], P3 ;  /* 0x28080000348d7fae */ /* 0x004fe800099a1016 */
[----:B------:R-:W-:Y:S04]  /*ccd0*/  LDGSTS.E [R141+0x28480], desc[UR22][R50.64], P3 ;  /* 0x28480000328d7fae */ /* 0x000fe800099a1016 */
        /* <DEDUP_REMOVED lines=42> */
[----:B------:R1:W-:Y:S04]  /*cf80*/  LDGSTS.E [R136+0x29300], desc[UR22][R4.64], P3 ;  /* 0x2930000004887fae */ /* 0x0003e800099a1016 */
[----:B------:R2:W-:Y:S04]  /*cf90*/  LDGSTS.E [R136+0x29700], desc[UR22][R172.64], P3 ;  /* 0x29700000ac887fae */ /* 0x0005e800099a1016 */
[----:B------:R2:W-:Y:S04]  /*cfa0*/  LDGSTS.E [R136+0x29b00], desc[UR22][R158.64], P3 ;  /* 0x29b000009e887fae */ /* 0x0005e800099a1016 */
[----:B------:R2:W-:Y:S01]  /*cfb0*/  LDGSTS.E [R136+0x29f00], desc[UR22][R142.64], P3 ;  /* 0x29f000008e887fae */ /* 0x0005e200099a1016 */
[----:B-1----:R-:W1:Y:S03]  /*cfc0*/  LDC R4, c[0x0][0x3a0] ;  /* 0x0000e800ff047b82 */ /* 0x002e660000000800 */
[----:B------:R2:W-:Y:S04]  /*cfd0*/  LDGSTS.E [R135+0x28380], desc[UR22][R16.64], P3 ;  /* 0x2838000010877fae */ /* 0x0005e800099a1016 */
[----:B------:R2:W-:Y:S04]  /*cfe0*/  LDGSTS.E [R135+0x28780], desc[UR22][R14.64], P3 ;  /* 0x287800000e877fae */ /* 0x0005e800099a1016 */
[----:B------:R2:W-:Y:S04]  /*cff0*/  LDGSTS.E [R135+0x28b80], desc[UR22][R12.64], P3 ;  /* 0x28b800000c877fae */ /* 0x0005e800099a1016 */
[----:B------:R2:W-:Y:S04]  /*d000*/  LDGSTS.E [R135+0x28f80], desc[UR22][R10.64], P3 ;  /* 0x28f800000a877fae */ /* 0x0005e800099a1016 */
[----:B------:R2:W-:Y:S04]  /*d010*/  LDGSTS.E [R135+0x29380], desc[UR22][R8.64], P3 ;  /* 0x2938000008877fae */ /* 0x0005e800099a1016 */
[----:B------:R2:W-:Y:S04]  /*d020*/  LDGSTS.E [R135+0x29780], desc[UR22][R6.64], P3 ;  /* 0x2978000006877fae */ /* 0x0005e800099a1016 */
[----:B------:R2:W-:Y:S04]  /*d030*/  LDGSTS.E [R135+0x29b80], desc[UR22][R156.64], P3 ;  /* 0x29b800009c877fae */ /* 0x0005e800099a1016 */
[----:B------:R2:W-:Y:S04]  /*d040*/  LDGSTS.E [R135+0x29f80], desc[UR22][R194.64], P3 ;  /* 0x29f80000c2877fae */ /* 0x0005e800099a1016 */
[----:B------:R-:W0:Y:S01]  /*d050*/  LDGDEPBAR ;  /* 0x00000000000079af */ /* 0x000e220000000000 */
[----:B-1----:R-:W-:Y:S01]  /*d060*/  VIADD R4, R4, 0xfffffefe ;  /* 0xfffffefe04047836 */ /* 0x002fe20000000000 */
[----:B------:R-:W-:-:S04]  /*d070*/  ISETP.GE.U32.AND P3, PT, R3, 0x7ffffe7e, PT ;  /* 0x7ffffe7e0300780c */ /* 0x000fc80003f66070 */
[----:B------:R-:W-:Y:S01]  /*d080*/  ISETP.GE.U32.AND P1, PT, R4, 0x7ffffe7f, PT ;  /* 0x7ffffe7f0400780c */ /* 0x000fe20003f26070 */
[----:B------:R-:W-:-:S04]  /*d090*/  DEPBAR.LE SB0, 0x2 ;  /* 0x000080800000791a */ /* 0x000fc80000000000 */
[----:B------:R-:W-:Y:S06]  /*d0a0*/  BAR.SYNC.DEFER_BLOCKING 0x0 ;  /* 0x0000000000007b1d */ /* 0x000fec0000010000 */
[----:B--2---:R-:W-:Y:S05]  /*d0b0*/  @!P0 BRA `(.L_x_6) ;  /* 0x0000000000848947 */ /* 0x004fea0003800000 */
[----:B------:R-:W-:Y:S04]  /*d0c0*/  LDS.128 R4, [R133] ;  /* 0x0000000085047984 */ /* 0x000fe80000000c00 */
[----:B------:R-:W-:Y:S04]  /*d0d0*/  LDS.128 R8, [R133+0x10] ;  /* 0x0000100085087984 */ /* 0x000fe80000000c00 */
        /* <DEDUP_REMOVED lines=29> */
[----:B------:R-:W1:Y:S02]  /*d2b0*/  LDS.128 R128, [R133+0x1f0] ;  /* 0x0001f00085807984 */ /* 0x000e640000000c00 */
[----:B-1----:R1:W-:Y:S02]  /*d2c0*/  STTM.x128 tmem[UR11+0x40], R4 ;  /* 0x00004004000079ed */ /* 0x0023e400083c000b */
.L_x_6:
[----:B-1----:R-:W2:Y:S01]  /*d2d0*/  LDL.LU.64 R10, [R1+0x5c0] ;  /* 0x0005c000010a7983 */ /* 0x002ea20000300a00 */
[----:B------:R-:W1:Y:S03]  /*d2e0*/  LDC R5, c[0x0][0x3a0] ;  /* 0x0000e800ff057b82 */ /* 0x000e660000000800 */
[----:B------:R-:W3:Y:S04]  /*d2f0*/  LDL.LU.64 R8, [R1+0x5b8] ;  /* 0x0005b80001087983 */ /* 0x000ee80000300a00 */
[----:B------:R-:W4:Y:S01]  /*d300*/  LDL.LU.64 R6, [R1+0x5b0] ;  /* 0x0005b00001067983 */ /* 0x000f220000300a00 */
[----:B------:R-:W-:Y:S01]  /*d310*/  SHF.R.S32.HI R4, RZ, 0x1f, R132 ;  /* 0x0000001fff047819 */ /* 0x000fe20000011484 */
[----:B------:R-:W-:Y:S01]  /*d320*/  UIADD3 UR6, UPT, UPT, UR6, -0x101, URZ ;  /* 0xfffffeff06067890 */ /* 0x000fe2000fffe0ff */
[C---:B------:R-:W-:Y:S01]  /*d330*/  SHF.L.U32 R3, R132.reuse, 0x2, RZ ;  /* 0x0000000284037819 */ /* 0x040fe200000006ff */
[----:B------:R-:W5:Y:S01]  /*d340*/  FENCE.VIEW.ASYNC.T ;  /* 0x00000000000073c6 */ /* 0x000f620000000200 */
[----:B------:R-:W-:Y:S01]  /*d350*/  SHF.L.U64.HI R132, R132, 0x2, R4 ;  /* 0x0000000284847819 */ /* 0x000fe20000010204 */
[----:B------:R-:W-:-:S02]  /*d360*/  UISETP.GE.U32.AND UP1, UPT, UR6, 0x7ffffe80, UPT ;  /* 0x7ffffe800600788c */ /* 0x000fc4000bf26070 */
[----:B------:R-:W-:Y:S01]  /*d370*/  UIADD3 UR12, UPT, UPT, UR10, 0x40, URZ ;  /* 0x000000400a0c7890 */ /* 0x000fe2000fffe0ff */
[----:B-----5:R-:W-:Y:S03]  /*d380*/  BAR.SYNC.DEFER_BLOCKING 0x0 ;  /* 0x0000000000007b1d */ /* 0x020fe60000010000 */
[----:B------:R-:W-:Y:S01]  /*d390*/  PLOP3.LUT P6, PT, PT, PT, UP1, 0x80, 0x8 ;  /* 0x000000000008781c */ /* 0x000fe20003fcf018 */
[----:B-1----:R-:W-:Y:S01]  /*d3a0*/  VIADD R5, R5, 0x7f ;  /* 0x0000007f05057836 */ /* 0x002fe20000000000 */
[-C--:B--2---:R-:W-:Y:S02]  /*d3b0*/  IADD3 R218, P0, PT, R10, R3.reuse, RZ ;  /* 0x000000030ada7210 */ /* 0x084fe40007f1e0ff */
[----:B---3--:R-:W-:-:S03]  /*d3c0*/  IADD3 R216, P4, PT, R8, R3, RZ ;  /* 0x0000000308d87210 */ /* 0x008fc60007f9e0ff */
[--C-:B------:R-:W-:Y:S01]  /*d3d0*/  IMAD.X R219, R11, 0x1, R132.reuse, P0 ;  /* 0x000000010bdb7824 */ /* 0x100fe200000e0684 */
[----:B------:R-:W-:Y:S02]  /*d3e0*/  ISETP.NE.U32.AND P0, PT, RZ, UR8, PT ;  /* 0x00000008ff007c0c */ /* 0x000fe4000bf05070 */
[----:B----4-:R-:W-:Y:S01]  /*d3f0*/  IADD3 R214, P5, PT, R6, R3, RZ ;  /* 0x0000000306d67210 */ /* 0x010fe20007fbe0ff */
[----:B------:R-:W-:Y:S01]  /*d400*/  IMAD.X R217, R9, 0x1, R132, P4 ;  /* 0x0000000109d97824 */ /* 0x000fe200020e0684 */
[----:B------:R-:W-:-:S03]  /*d410*/  ISETP.LT.OR P4, PT, R5, 0x80, P0 ;  /* 0x000000800500780c */ /* 0x000fc60000781670 */
[----:B------:R-:W-:-:S10]  /*d420*/  IMAD.X R215, R7, 0x1, R132, P5 ;  /* 0x0000000107d77824 */ /* 0x000fd400028e0684 */
[----:B------:R-:W-:Y:S05]  /*d430*/  @P4 BRA `(.L_x_7) ;  /* 0x0000000400444947 */ /* 0x000fea0003800000 */
[----:B------:R-:W-:Y:S01]  /*d440*/  UIADD3 UR18, UPT, UPT, UR9, 0x20000, URZ ;  /* 0x0002000009127890 */ /* 0x000fe2000fffe0ff */
[----:B------:R-:W-:Y:S01]  /*d450*/  UMOV UR20, URZ ;  /* 0x000000ff00147c82 */ /* 0x000fe20008000000 */
[----:B------:R-:W-:Y:S02]  /*d460*/  UIADD3 UR38, UPT, UPT, UR10, 0x48, URZ ;  /* 0x000000480a267890 */ /* 0x000fe4000fffe0ff */
[----:B------:R-:W-:Y:S02]  /*d470*/  USHF.R.U32.HI UR70, URZ, 0x4, UR18 ;  /* 0x00000004ff467899 */ /* 0x000fe40008011612 */
[----:B------:R-:W-:Y:S02]  /*d480*/  UIADD3 UR60, UPT, UPT, UR10, 0x50, URZ ;  /* 0x000000500a3c7890 */ /* 0x000fe4000fffe0ff */
[----:B------:R-:W-:Y:S02]  /*d490*/  USGXT.U32 UR70, UR70, 0xe ;  /* 0x0000000e4646789a */ /* 0x000fe40008000000 */
[----:B------:R-:W-:-:S02]  /*d4a0*/  UIADD3 UR75, UPT, UPT, UR10, 0x58, URZ ;  /* 0x000000580a4b7890 */ /* 0x000fc4000fffe0ff */
[----:B------:R-:W-:Y:S02]  /*d4b0*/  UIADD3 UR24, UP1, UPT, UR70, 0x2, URZ ;  /* 0x0000000246187890 */ /* 0x000fe4000ff3e0ff */
[----:B------:R-:W-:Y:S02]  /*d4c0*/  UIADD3 UR13, UPT, UPT, UR10, 0x60, URZ ;  /* 0x000000600a0d7890 */ /* 0x000fe4000fffe0ff */
[----:B------:R-:W-:Y:S02]  /*d4d0*/  UIADD3.X UR25, UPT, UPT, UR20, 0x40004040, URZ, UP1, !UPT ;  /* 0x4000404014197890 */ /* 0x000fe40008ffe4ff */
[----:B------:R-:W-:Y:S02]  /*d4e0*/  UIADD3 UR6, UPT, UPT, UR10, 0x68, URZ ;  /* 0x000000680a067890 */ /* 0x000fe4000fffe0ff */
[----:B------:R-:W-:Y:S02]  /*d4f0*/  UIADD3.64 UR58, UPT, UPT, UR24, 0x2, URZ ;  /* 0x00000002183a7897 */ /* 0x000fe4000fffe0ff */
[----:B------:R-:W-:-:S02]  /*d500*/  UIADD3.64 UR54, UPT, UPT, UR24, 0x4, URZ ;  /* 0x0000000418367897 */ /* 0x000fc4000fffe0ff */
[----:B------:R-:W-:Y:S02]  /*d510*/  UIADD3.64 UR52, UPT, UPT, UR24, 0x1fe, URZ ;  /* 0x000001fe18347897 */ /* 0x000fe4000fffe0ff */
[----:B------:R-:W-:Y:S01]  /*d520*/  UIADD3.64 UR50, UPT, UPT, UR24, 0x200, URZ ;  /* 0x0000020018327897 */ /* 0x000fe2000fffe0ff */
[----:B------:R-:W-:Y:S01]  /*d530*/  UMOV UR72, 0x0 ;  /* 0x0000000000487882 */ /* 0x000fe20000000000 */
[----:B------:R-:W-:Y:S01]  /*d540*/  UMOV UR73, 0x8100910 ;  /* 0x0810091000497882 */ /* 0x000fe20000000000 */
[----:B------:R-:W-:Y:S02]  /*d550*/  UIADD3 UR7, UPT, UPT, UR10, 0x70, URZ ;  /* 0x000000700a077890 */ /* 0x000fe4000fffe0ff */
[----:B------:R-:W-:Y:S01]  /*d560*/  UIADD3.64 UR48, UPT, UPT, UR24, 0x202, URZ ;  /* 0x0000020218307897 */ /* 0x000fe2000fffe0ff */
[----:B------:R-:W-:Y:S01]  /*d570*/  UMOV UR71, 0x40004040 ;  /* 0x4000404000477882 */ /* 0x000fe20000000000 */
[----:B------:R-:W-:Y:S01]  /*d580*/  UMOV UR66, 0x0 ;  /* 0x0000000000427882 */ /* 0x000fe20000000000 */
[----:B------:R-:W-:Y:S01]  /*d590*/  UMOV UR67, 0x8100910 ;  /* 0x0810091000437882 */ /* 0x000fe20000000000 */
[----:B------:R-:W-:-:S02]  /*d5a0*/  UIADD3 UR8, UPT, UPT, UR10, 0x78, URZ ;  /* 0x000000780a087890 */ /* 0x000fc4000fffe0ff */
[----:B------:R-:W-:Y:S01]  /*d5b0*/  UTCHMMA tmem[UR12], gdesc[UR70], tmem[UR10], tmem[UR72], idesc[UR73], !UPT ;  /* 0x00ff48460c0079ea */ /* 0x000fe2000f80000a */
[----:B------:R-:W-:Y:S02]  /*d5c0*/  UIADD3.64 UR46, UPT, UPT, UR24, 0x204, URZ ;  /* 0x00000204182e7897 */ /* 0x000fe4000fffe0ff */
[----:B------:R1:W-:Y:S01]  /*d5d0*/  UTCHMMA tmem[UR38], gdesc[UR24], tmem[UR10], tmem[UR66], idesc[UR67], UPT ;  /* 0x00ff4218260079ea */ /* 0x0003e2000b80000a */
[----:B------:R-:W-:Y:S01]  /*d5e0*/  UIADD3 UR14, UPT, UPT, UR10, 0x80, URZ ;  /* 0x000000800a0e7890 */ /* 0x000fe2000fffe0ff */
[----:B------:R-:W-:Y:S01]  /*d5f0*/  UMOV UR34, UR4 ;  /* 0x0000000400227c82 */ /* 0x000fe20008000000 */
[----:B------:R-:W-:Y:S01]  /*d600*/  UMOV UR35, URZ ;  /* 0x000000ff00237c82 */ /* 0x000fe20008000000 */
[----:B------:R-:W-:Y:S01]  /*d610*/  UIADD3.64 UR44, UPT, UPT, UR24, 0x3fe, URZ ;  /* 0x000003fe182c7897 */ /* 0x000fe2000fffe0ff */
[----:B------:R-:W-:Y:S01]  /*d620*/  UMOV UR56, 0x0 ;  /* 0x0000000000387882 */ /* 0x000fe20000000000 */
[----:B------:R-:W-:Y:S01]  /*d630*/  UMOV UR57, 0x8100910 ;  /* 0x0810091000397882 */ /* 0x000fe20000000000 */
[----:B------:R-:W-:-:S02]  /*d640*/  UIADD3 UR15, UPT, UPT, UR10, 0x88, URZ ;  /* 0x000000880a0f7890 */ /* 0x000fc4000fffe0ff */
[----:B------:R2:W-:Y:S01]  /*d650*/  UTCHMMA tmem[UR60], gdesc[UR58], tmem[UR10], tmem[UR56], idesc[UR57], UPT ;  /* 0x00ff383a3c0079ea */ /* 0x0005e2000b80000a */
[----:B------:R-:W-:Y:S01]  /*d660*/  UIADD3.64 UR42, UPT, UPT, UR24, 0x400, URZ ;  /* 0x00000400182a7897 */ /* 0x000fe2000fffe0ff */
[----:B------:R-:W-:Y:S01]  /*d670*/  UMOV UR28, 0x0 ;  /* 0x00000000001c7882 */ /* 0x000fe20000000000 */
[----:B------:R-:W-:Y:S01]  /*d680*/  UMOV UR29, 0x8100910 ;  /* 0x08100910001d7882 */ /* 0x000fe20000000000 */
[----:B------:R-:W-:Y:S02]  /*d690*/  UIADD3 UR16, UPT, UPT, UR10, 0x90, URZ ;  /* 0x000000900a107890 */ /* 0x000fe4000fffe0ff */
[----:B------:R3:W-:Y:S01]  /*d6a0*/  UTCHMMA tmem[UR75], gdesc[UR54], tmem[UR10], tmem[UR28], idesc[UR29], UPT ;  /* 0x00ff1c364b0079ea */ /* 0x0007e2000b80000a */
[----:B------:R-:W-:Y:S01]  /*d6b0*/  UMOV UR74, UR34 ;  /* 0x00000022004a7c82 */ /* 0x000fe20008000000 */
[----:B-1----:R-:W-:Y:S01]  /*d6c0*/  UIADD3.64 UR38, UPT, UPT, UR24, 0x402, URZ ;  /* 0x0000040218267897 */ /* 0x002fe2000fffe0ff */
[----:B------:R3:W-:Y:S01]  /*d6d0*/  UTCHMMA tmem[UR13], gdesc[UR52], tmem[UR10], tmem[UR72], idesc[UR73], UPT ;  /* 0x00ff48340d0079ea */ /* 0x0007e2000b80000a */
[----:B------:R-:W-:-:S02]  /*d6e0*/  UIADD3 UR17, UPT, UPT, UR10, 0x98, URZ ;  /* 0x000000980a117890 */ /* 0x000fc4000fffe0ff */
[----:B------:R-:W-:Y:S02]  /*d6f0*/  UIADD3.64 UR34, UPT, UPT, UR24, 0x404, URZ ;  /* 0x0000040418227897 */ /* 0x000fe4000fffe0ff */
[----:B------:R-:W-:Y:S02]  /*d700*/  UIADD3 UR18, UPT, UPT, UR10, 0xa0, URZ ;  /* 0x000000a00a127890 */ /* 0x000fe4000fffe0ff */
[----:B--2---:R-:W-:Y:S01]  /*d710*/  UIADD3.64 UR60, UPT, UPT, UR24, 0x5fe, URZ ;  /* 0x000005fe183c7897 */ /* 0x004fe2000fffe0ff */
[----:B------:R-:W-:Y:S01]  /*d720*/  UMOV UR58, 0x0 ;  /* 0x00000000003a7882 */ /* 0x000fe20000000000 */
[----:B------:R-:W-:Y:S01]  /*d730*/  UMOV UR59, 0x8100910 ;  /* 0x08100910003b7882 */ /* 0x000fe20000000000 */
[----:B------:R-:W-:Y:S02]  /*d740*/  UIADD3 UR19, UPT, UPT, UR10, 0xa8, URZ ;  /* 0x000000a80a137890 */ /* 0x000fe4000fffe0ff */
[----:B------:R3:W-:Y:S01]  /*d750*/  UTCHMMA tmem[UR6], gdesc[UR50], tmem[UR10], tmem[UR58], idesc[UR59], UPT ;  /* 0x00ff3a32060079ea */ /* 0x0007e2000b80000a */
[----:B------:R-:W-:Y:S01]  /*d760*/  UIADD3.64 UR62, UPT, UPT, UR24, 0x600, URZ ;  /* 0x00000600183e7897 */ /* 0x000fe2000fffe0ff */
[----:B------:R3:W-:Y:S01]  /*d770*/  UTCHMMA tmem[UR7], gdesc[UR48], tmem[UR10], tmem[UR56], idesc[UR57], UPT ;  /* 0x00ff3830070079ea */ /* 0x0007e2000b80000a */
[----:B------:R-:W-:-:S02]  /*d780*/  UIADD3 UR64, UPT, UPT, UR10, 0xb0, URZ ;  /* 0x000000b00a407890 */ /* 0x000fc4000fffe0ff */
[----:B------:R3:W-:Y:S01]  /*d790*/  UTCHMMA tmem[UR8], gdesc[UR46], tmem[UR10], tmem[UR66], idesc[UR67], UPT ;  /* 0x00ff422e080079ea */ /* 0x0007e2000b80000a */
[----:B------:R-:W-:Y:S01]  /*d7a0*/  UIADD3.64 UR68, UPT, UPT, UR24, 0x602, URZ ;  /* 0x0000060218447897 */ /* 0x000fe2000fffe0ff */
[----:B------:R3:W-:Y:S01]  /*d7b0*/  UTCHMMA tmem[UR14], gdesc[UR44], tmem[UR10], tmem[UR72], idesc[UR73], UPT ;  /* 0x00ff482c0e0079ea */ /* 0x0007e2000b80000a */
[----:B------:R-:W-:Y:S02]  /*d7c0*/  UIADD3 UR65, UPT, UPT, UR10, 0xb8, URZ ;  /* 0x000000b80a417890 */ /* 0x000fe4000fffe0ff */
[----:B------:R-:W-:Y:S01]  /*d7d0*/  UIADD3.64 UR70, UPT, UPT, UR24, 0x604, URZ ;  /* 0x0000060418467897 */ /* 0x000fe2000fffe0ff */
[----:B------:R-:W-:Y:S01]  /*d7e0*/  UMOV UR76, 0x0 ;  /* 0x00000000004c7882 */ /* 0x000fe20000000000 */
[----:B------:R-:W-:Y:S01]  /*d7f0*/  UMOV UR77, 0x8100910 ;  /* 0x08100910004d7882 */ /* 0x000fe20000000000 */
[----:B------:R-:W-:Y:S01]  /*d800*/  UMOV UR40, 0x0 ;  /* 0x0000000000287882 */ /* 0x000fe20000000000 */
[----:B------:R-:W-:Y:S01]  /*d810*/  UMOV UR41, 0x8100910 ;  /* 0x0810091000297882 */ /* 0x000fe20000000000 */
[----:B------:R-:W-:Y:S01]  /*d820*/  UMOV UR36, 0x0 ;  /* 0x0000000000247882 */ /* 0x000fe20000000000 */
[----:B------:R-:W-:Y:S01]  /*d830*/  UMOV UR37, 0x8100910 ;  /* 0x0810091000257882 */ /* 0x000fe20000000000 */
[----:B------:R3:W-:Y:S01]  /*d840*/  UTCHMMA tmem[UR15], gdesc[UR42], tmem[UR10], tmem[UR76], idesc[UR77], UPT ;  /* 0x00ff4c2a0f0079ea */ /* 0x0007e2000b80000a */
        /* <DEDUP_REMOVED lines=12> */
[----:B------:R3:W-:Y:S01]  /*d910*/  UTCHMMA tmem[UR64], gdesc[UR68], tmem[UR10], tmem[UR26], idesc[UR27], UPT ;  /* 0x00ff1a44400079ea */ /* 0x0007e2000b80000a */
[----:B------:R3:W-:Y:S01]  /*d920*/  UTCHMMA tmem[UR65], gdesc[UR70], tmem[UR10], tmem[UR20], idesc[UR21], UPT ;  /* 0x00ff1446410079ea */ /* 0x0007e2000b80000a */
[----:B------:R3:W-:Y:S01]  /*d930*/  UTCBAR [UR74], URZ ;  /* 0x000000ff4a0073e9 */ /* 0x0007e200080000ff */
[----:B------:R-:W-:Y:S01]  /*d940*/  NOP ;  /* 0x0000000000007918 */ /* 0x000fe20000000000 */
.L_x_7:
[----:B------:R-:W2:Y:S01]  /*d950*/  LDL.LU.64 R18, [R1+0x5a8] ;  /* 0x0005a80001127983 */ /* 0x000ea20000300a00 */
[----:B------:R-:W1:Y:S03]  /*d960*/  LDC R4, c[0x0][0x3a0] ;  /* 0x0000e800ff047b82 */ /* 0x000e660000000800 */
[----:B------:R-:W4:Y:S04]  /*d970*/  LDL.LU.64 R16, [R1+0x5a0] ;  /* 0x0005a00001107983 */ /* 0x000f280000300a00 */
[----:B------:R-:W5:Y:S01]  /*d980*/  LDL.LU.64 R14, [R1+0x598] ;  /* 0x00059800010e7983 */ /* 0x000f620000300a00 */
[----:B------:R-:W3:Y:S03]  /*d990*/  LDC R6, c[0x0][0x3a0] ;  /* 0x0000e800ff067b82 */ /* 0x000ee60000000800 */
[----:B------:R-:W5:Y:S04]  /*d9a0*/  LDL.LU.64 R12, [R1+0x590] ;  /* 0x00059000010c7983 */ /* 0x000f680000300a00 */
[----:B------:R-:W5:Y:S01]  /*d9b0*/  LDL.LU.64 R10, [R1+0x588] ;  /* 0x00058800010a7983 */ /* 0x000f620000300a00 */
[----:B------:R-:W3:Y:S03]  /*d9c0*/  LDC R5, c[0x0][0x3a0] ;  /* 0x0000e800ff057b82 */ /* 0x000ee60000000800 */
[----:B------:R-:W5:Y:S04]  /*d9d0*/  LDL.LU.64 R8, [R1+0x580] ;  /* 0x0005800001087983 */ /* 0x000f680000300a00 */
[----:B------:R-:W-:Y:S01]  /*d9e0*/  STL.64 [R1+0x7b8], R160 ;  /* 0x0007b8a001007387 */ /* 0x000fe20000100a00 */
[----:B-1----:R-:W-:Y:S01]  /*d9f0*/  VIADD R4, R4, 0xfffffefc ;  /* 0xfffffefc04047836 */ /* 0x002fe20000000000 */
[----:B------:R-:W1:Y:S02]  /*da00*/  LDC R0, c[0x0][0x3a0] ;  /* 0x0000e800ff007b82 */ /* 0x000e640000000800 */
[----:B------:R-:W-:Y:S06]  /*da10*/  STL.64 [R1+0x7b0], R144 ;  /* 0x0007b09001007387 */ /* 0x000fec0000100a00 */
[----:B------:R-:W-:Y:S01]  /*da20*/  BAR.SYNC.DEFER_BLOCKING 0x0 ;  /* 0x0000000000007b1d */ /* 0x000fe20000010000 */
[----:B------:R-:W-:Y:S01]  /*da30*/  ISETP.GE.U32.AND P4, PT, R4, 0x7ffffe7d, PT ;  /* 0x7ffffe7d0400780c */ /* 0x000fe20003f86070 */
[----:B---3--:R-:W-:-:S06]  /*da40*/  VIADD R4, R6, 0xfffffefa ;  /* 0xfffffefa06047836 */ /* 0x008fcc0000000000 */
[----:B------:R-:W3:Y:S01]  /*da50*/  LDC R6, c[0x0][0x3a0] ;  /* 0x0000e800ff067b82 */ /* 0x000ee20000000800 */
[----:B------:R-:W-:Y:S01]  /*da60*/  STL.64 [R1+0x7a8], R172 ;  /* 0x0007a8ac01007387 */ /* 0x000fe20000100a00 */
[----:B------:R-:W-:-:S03]  /*da70*/  VIADD R5, R5, 0xfffffefb ;  /* 0xfffffefb05057836 */ /* 0x000fc60000000000 */
[----:B------:R1:W-:Y:S04]  /*da80*/  STL.64 [R1+0x7a0], R158 ;  /* 0x0007a09e01007387 */ /* 0x0003e80000100a00 */
[----:B------:R1:W-:Y:S04]  /*da90*/  STL.64 [R1+0x798], R142 ;  /* 0x0007988e01007387 */ /* 0x0003e80000100a00 */
[----:B------:R1:W-:Y:S04]  /*daa0*/  STL.64 [R1+0x790], R156 ;  /* 0x0007909c01007387 */ /* 0x0003e80000100a00 */
[----:B------:R1:W-:Y:S04]  /*dab0*/  STL.64 [R1+0x788], R194 ;  /* 0x000788c201007387 */ /* 0x0003e80000100a00 */
[----:B------:R-:W-:Y:S01]  /*dac0*/  @!PT LDS RZ, [RZ] ;  /* 0x00000000fffff984 */ /* 0x000fe20000000800 */
[----:B------:R-:W-:Y:S01]  /*dad0*/  @!PT LDS RZ, [RZ] ;  /* 0x00000000fffff984 */ /* 0x000fe20000000800 */
[----:B------:R-:W-:Y:S01]  /*dae0*/  @!PT LDS RZ, [RZ] ;  /* 0x00000000fffff984 */ /* 0x000fe20000000800 */
[----:B------:R-:W-:Y:S04]  /*daf0*/  LDGSTS.E [R133], desc[UR22][R218.64], !P6 ;  /* 0x00000000da857fae */ /* 0x000fe8000f1a1016 */
[----:B------:R-:W-:Y:S01]  /*db00*/  LDGSTS.E [R133+0x4], desc[UR22][R216.64], !P1 ;  /* 0x00004000d8857fae */ /* 0x000fe2000c9a1016 */
[----:B------:R-:W-:-:S02]  /*db10*/  ISETP.GE.U32.AND P1, PT, R4, 0x7ffffe7b, PT ;  /* 0x7ffffe7b0400780c */ /* 0x000fc40003f26070 */
[----:B------:R-:W1:Y:S01]  /*db20*/  LDC R4, c[0x0][0x3a0] ;  /* 0x0000e800ff047b82 */ /* 0x000e620000000800 */
[----:B------:R-:W-:Y:S01]  /*db30*/  LDGSTS.E [R133+0x8], desc[UR22][R214.64], !P3 ;  /* 0x00008000d6857fae */ /* 0x000fe2000d9a1016 */
[----:B------:R-:W-:-:S06]  /*db40*/  ISETP.GE.U32.AND P3, PT, R5, 0x7ffffe7c, PT ;  /* 0x7ffffe7c0500780c */ /* 0x000fcc0003f66070 */
[----:B------:R-:W1:Y:S01]  /*db50*/  LDC R5, c[0x0][0x3a0] ;  /* 0x0000e800ff057b82 */ /* 0x000e620000000800 */
[----:B--2---:R-:W-:-:S05]  /*db60*/  IADD3 R212, P5, PT, R18, R3, RZ ;  /* 0x0000000312d47210 */ /* 0x004fca0007fbe0ff */
[--C-:B------:R-:W-:Y:S01]  /*db70*/  IMAD.X R213, R19, 0x1, R132.reuse, P5 ;  /* 0x0000000113d57824 */ /* 0x100fe200028e0684 */
[-C--:B----4-:R-:W-:Y:S01]  /*db80*/  IADD3 R210, P5, PT, R16, R3.reuse, RZ ;  /* 0x0000000310d27210 */ /* 0x090fe20007fbe0ff */
[----:B------:R-:W2:Y:S04]  /*db90*/  LDL.LU.64 R18, [R1+0x578] ;  /* 0x0005780001127983 */ /* 0x000ea80000300a00 */
[--C-:B------:R-:W-:Y:S01]  /*dba0*/  IMAD.X R211, R17, 0x1, R132.reuse, P5 ;  /* 0x0000000111d37824 */ /* 0x100fe200028e0684 */
[-C--:B-----5:R-:W-:Y:S01]  /*dbb0*/  IADD3 R130, P5, PT, R14, R3.reuse, RZ ;  /* 0x000000030e827210 */ /* 0x0a0fe20007fbe0ff */
[----:B------:R-:W4:Y:S04]  /*dbc0*/  LDL.LU.64 R16, [R1+0x570] ;  /* 0x0005700001107983 */ /* 0x000f280000300a00 */
[--C-:B------:R-:W-:Y:S01]  /*dbd0*/  IMAD.X R131, R15, 0x1, R132.reuse, P5 ;  /* 0x000000010f837824 */ /* 0x100fe200028e0684 */
[-C--:B------:R-:W-:Y:S01]  /*dbe0*/  IADD3 R126, P5, PT, R12, R3.reuse, RZ ;  /* 0x000000030c7e7210 */ /* 0x080fe20007fbe0ff */
[----:B------:R-:W5:Y:S04]  /*dbf0*/  LDL.LU.64 R14, [R1+0x568] ;  /* 0x00056800010e7983 */ /* 0x000f680000300a00 */
[--C-:B------:R-:W-:Y:S01]  /*dc00*/  IMAD.X R127, R13, 0x1, R132.reuse, P5 ;  /* 0x000000010d7f7824 */ /* 0x100fe200028e0684 */
[-C--:B------:R-:W-:Y:S01]  /*dc10*/  IADD3 R122, P5, PT, R10, R3.reuse, RZ ;  /* 0x000000030a7a7210 */ /* 0x080fe20007fbe0ff */
[----:B------:R-:W3:Y:S04]  /*dc20*/  LDL.LU.64 R12, [R1+0x560] ;  /* 0x00056000010c7983 */ /* 0x000ee80000300a00 */
[--C-:B------:R-:W-:Y:S01]  /*dc30*/  IMAD.X R123, R11, 0x1, R132.reuse, P5 ;  /* 0x000000010b7b7824 */ /* 0x100fe200028e0684 */
[----:B------:R-:W-:Y:S01]  /*dc40*/  IADD3 R118, P5, PT, R8, R3, RZ ;  /* 0x0000000308767210 */ /* 0x000fe20007fbe0ff */
[----:B------:R-:W3:Y:S04]  /*dc50*/  LDL.LU.64 R10, [R1+0x558] ;  /* 0x00055800010a7983 */ /* 0x000ee80000300a00 */
[----:B------:R-:W-:Y:S01]  /*dc60*/  IMAD.X R119, R9, 0x1, R132, P5 ;  /* 0x0000000109777824 */ /* 0x000fe200028e0684 */
[----:B------:R-:W-:Y:S04]  /*dc70*/  LDGSTS.E [R133+0xc], desc[UR22][R212.64], !P4 ;  /* 0x0000c000d4857fae */ /* 0x000fe8000e1a1016 */
[----:B------:R-:W3:Y:S01]  /*dc80*/  LDL.LU.64 R8, [R1+0x550] ;  /* 0x0005500001087983 */ /* 0x000ee20000300a00 */
[----:B-1----:R-:W-:-:S03]  /*dc90*/  VIADD R4, R4, 0xfffffef9 ;  /* 0xfffffef904047836 */ /* 0x002fc60000000000 */
[----:B------:R-:W-:Y:S01]  /*dca0*/  LDGSTS.E [R133+0x10], desc[UR22][R210.64], !P3 ;  /* 0x00010000d2857fae */ /* 0x000fe2000d9a1016 */
[----:B--2---:R-:W-:-:S03]  /*dcb0*/  IADD3 R114, P5, PT, R18, R3, RZ ;  /* 0x0000000312727210 */ /* 0x004fc60007fbe0ff */
[----:B------:R-:W-:Y:S02]  /*dcc0*/  LDGSTS.E [R133+0x14], desc[UR22][R130.64], !P1 ;  /* 0x0001400082857fae */ /* 0x000fe4000c9a1016 */
[--C-:B------:R-:W-:Y:S01]  /*dcd0*/  IMAD.X R115, R19, 0x1, R132.reuse, P5 ;  /* 0x0000000113737824 */ /* 0x100fe200028e0684 */
[-C--:B----4-:R-:W-:Y:S01]  /*dce0*/  IADD3 R110, P5, PT, R16, R3.reuse, RZ ;  /* 0x00000003106e7210 */ /* 0x090fe20007fbe0ff */
[----:B------:R-:W2:Y:S04]  /*dcf0*/  LDL.LU.64 R18, [R1+0x548] ;  /* 0x0005480001127983 */ /* 0x000ea80000300a00 */
[--C-:B------:R-:W-:Y:S01]  /*dd00*/  IMAD.X R111, R17, 0x1, R132.reuse, P5 ;  /* 0x00000001116f7824 */ /* 0x100fe200028e0684 */
[-C--:B-----5:R-:W-:Y:S01]  /*dd10*/  IADD3 R106, P5, PT, R14, R3.reuse, RZ ;  /* 0x000000030e6a7210 */ /* 0x0a0fe20007fbe0ff */
[----:B------:R-:W4:Y:S04]  /*dd20*/  LDL.LU.64 R16, [R1+0x540] ;  /* 0x0005400001107983 */ /* 0x000f280000300a00 */
[--C-:B------:R-:W-:Y:S01]  /*dd30*/  IMAD.X R107, R15, 0x1, R132.reuse, P5 ;  /* 0x000000010f6b7824 */ /* 0x100fe200028e0684 */
[-C--:B---3--:R-:W-:Y:S01]  /*dd40*/  IADD3 R102, P5, PT, R12, R3.reuse, RZ ;  /* 0x000000030c667210 */ /* 0x088fe20007fbe0ff */
[----:B------:R-:W3:Y:S04]  /*dd50*/  LDL.LU.64 R14, [R1+0x538] ;  /* 0x00053800010e7983 */ /* 0x000ee80000300a00 */
[--C-:B------:R-:W-:Y:S01]  /*dd60*/  IMAD.X R103, R13, 0x1, R132.reuse, P5 ;  /* 0x000000010d677824 */ /* 0x100fe200028e0684 */
[----:B------:R-:W-:Y:S01]  /*dd70*/  IADD3 R98, P5, PT, R10, R3, RZ ;  /* 0x000000030a627210 */ /* 0x000fe20007fbe0ff */
[----:B------:R-:W5:Y:S04]  /*dd80*/  LDL.LU.64 R12, [R1+0x530] ;  /* 0x00053000010c7983 */ /* 0x000f680000300a00 */
[----:B------:R-:W-:-:S02]  /*dd90*/  IMAD.X R99, R11, 0x1, R132, P5 ;  /* 0x000000010b637824 */ /* 0x000fc400028e0684 */
[----:B------:R-:W5:Y:S01]  /*dda0*/  LDL.LU.64 R10, [R1+0x528] ;  /* 0x00052800010a7983 */ /* 0x000f620000300a00 */
[----:B------:R-:W-:-:S05]  /*ddb0*/  IADD3 R94, P5, PT, R8, R3, RZ ;  /* 0x00000003085e7210 */ /* 0x000fca0007fbe0ff */
[----:B------:R-:W-:Y:S02]  /*ddc0*/  IMAD.X R95, R9, 0x1, R132, P5 ;  /* 0x00000001095f7824 */ /* 0x000fe400028e0684 */
[----:B------:R-:W5:Y:S01]  /*ddd0*/  LDL.LU.64 R8, [R1+0x520] ;  /* 0x0005200001087983 */ /* 0x000f620000300a00 */
[----:B--2---:R-:W-:-:S05]  /*dde0*/  IADD3 R90, P5, PT, R18, R3, RZ ;  /* 0x00000003125a7210 */ /* 0x004fca0007fbe0ff */
[--C-:B------:R-:W-:Y:S01]  /*ddf0*/  IMAD.X R91, R19, 0x1, R132.reuse, P5 ;  /* 0x00000001135b7824 */ /* 0x100fe200028e0684 */
[-C--:B----4-:R-:W-:Y:S01]  /*de00*/  IADD3 R86, P5, PT, R16, R3.reuse, RZ ;  /* 0x0000000310567210 */ /* 0x090fe20007fbe0ff */
[----:B------:R-:W2:Y:S04]  /*de10*/  LDL.LU.64 R18, [R1+0x518] ;  /* 0x0005180001127983 */ /* 0x000ea80000300a00 */
[--C-:B------:R-:W-:Y:S01]  /*de20*/  IMAD.X R87, R17, 0x1, R132.reuse, P5 ;  /* 0x0000000111577824 */ /* 0x100fe200028e0684 */
[-C--:B---3--:R-:W-:Y:S01]  /*de30*/  IADD3 R82, P5, PT, R14, R3.reuse, RZ ;  /* 0x000000030e527210 */ /* 0x088fe20007fbe0ff */
[----:B------:R-:W3:Y:S04]  /*de40*/  LDL.LU.64 R16, [R1+0x510] ;  /* 0x0005100001107983 */ /* 0x000ee80000300a00 */
[--C-:B------:R-:W-:Y:S01]  /*de50*/  IMAD.X R83, R15, 0x1, R132.reuse, P5 ;  /* 0x000000010f537824 */ /* 0x100fe200028e0684 */
[-C--:B-----5:R-:W-:Y:S01]  /*de60*/  IADD3 R78, P5, PT, R12, R3.reuse, RZ ;  /* 0x000000030c4e7210 */ /* 0x0a0fe20007fbe0ff */
[----:B------:R-:W4:Y:S04]  /*de70*/  LDL.LU.64 R14, [R1+0x508] ;  /* 0x00050800010e7983 */ /* 0x000f280000300a00 */
        /* <DEDUP_REMOVED lines=10> */
[-C--:B---3--:R-:W-:Y:S01]  /*df20*/  IADD3 R62, P5, PT, R16, R3.reuse, RZ ;  /* 0x00000003103e7210 */ /* 0x088fe20007fbe0ff */
[----:B------:R-:W2:Y:S04]  /*df30*/  LDL.LU.64 R18, [R1+0x4e8] ;  /* 0x0004e80001127983 */ /* 0x000ea80000300a00 */
[--C-:B------:R-:W-:Y:S01]  /*df40*/  IMAD.X R63, R17, 0x1, R132.reuse, P5 ;  /* 0x00000001113f7824 */ /* 0x100fe200028e0684 */
[-C--:B----4-:R-:W-:Y:S01]  /*df50*/  IADD3 R58, P5, PT, R14, R3.reuse, RZ ;  /* 0x000000030e3a7210 */ /* 0x090fe20007fbe0ff */
        /* <DEDUP_REMOVED lines=30> */
[----:B------:R-:W-:Y:S01]  /*e140*/  ISETP.GE.U32.AND P4, PT, R4, 0x7ffffe7a, PT ;  /* 0x7ffffe7a0400780c */ /* 0x000fe20003f86070 */
[----:B------:R-:W-:Y:S02]  /*e150*/  VIADD R4, R6, 0xfffffef7 ;  /* 0xfffffef706047836 */ /* 0x000fe40000000000 */
[----:B------:R-:W1:Y:S03]  /*e160*/  LDC R6, c[0x0][0x3a0] ;  /* 0x0000e800ff067b82 */ /* 0x000e660000000800 */
[----:B------:R-:W-:-:S05]  /*e170*/  ISETP.GE.U32.AND P1, PT, R4, 0x7ffffe78, PT ;  /* 0x7ffffe780400780c */ /* 0x000fca0003f26070 */
[----:B------:R-:W1:Y:S01]  /*e180*/  LDC R4, c[0x0][0x3a0] ;  /* 0x0000e800ff047b82 */ /* 0x000e620000000800 */
[----:B------:R-:W-:Y:S01]  /*e190*/  IADD3 R5, PT, PT, R5, -0x108, RZ ;  /* 0xfffffef805057810 */ /* 0x000fe20007ffe0ff */
[----:B------:R-:W-:Y:S03]  /*e1a0*/  LDGSTS.E [R133+0x18], desc[UR22][R126.64], !P4 ;  /* 0x000180007e857fae */ /* 0x000fe6000e1a1016 */
[----:B------:R-:W-:-:S03]  /*e1b0*/  ISETP.GE.U32.AND P3, PT, R5, 0x7ffffe79, PT ;  /* 0x7ffffe790500780c */ /* 0x000fc60003f66070 */
[----:B------:R-:W1:Y:S10]  /*e1c0*/  LDC R5, c[0x0][0x3a0] ;  /* 0x0000e800ff057b82 */ /* 0x000e740000000800 */
[----:B------:R-:W-:Y:S04]  /*e1d0*/  LDGSTS.E [R133+0x1c], desc[UR22][R122.64], !P3 ;  /* 0x0001c0007a857fae */ /* 0x000fe8000d9a1016 */
[----:B------:R-:W-:Y:S01]  /*e1e0*/  LDGSTS.E [R133+0x20], desc[UR22][R118.64], !P1 ;  /* 0x0002000076857fae */ /* 0x000fe2000c9a1016 */
[----:B-1----:R-:W-:-:S05]  /*e1f0*/  VIADD R4, R4, 0xfffffef6 ;  /* 0xfffffef604047836 */ /* 0x002fca0000000000 */
[----:B------:R-:W-:Y:S01]  /*e200*/  ISETP.GE.U32.AND P4, PT, R4, 0x7ffffe77, PT ;  /* 0x7ffffe770400780c */ /* 0x000fe20003f86070 */
[----:B------:R-:W-:Y:S02]  /*e210*/  VIADD R4, R6, 0xfffffef4 ;  /* 0xfffffef406047836 */ /* 0x000fe40000000000 */
[----:B------:R-:W1:Y:S03]  /*e220*/  LDC R6, c[0x0][0x3a0] ;  /* 0x0000e800ff067b82 */ /* 0x000e660000000800 */
[----:B------:R-:W-:-:S05]  /*e230*/  ISETP.GE.U32.AND P1, PT, R4, 0x7ffffe75, PT ;  /* 0x7ffffe750400780c */ /* 0x000fca0003f26070 */
[----:B------:R-:W1:Y:S01]  /*e240*/  LDC R4, c[0x0][0x3a0] ;  /* 0x0000e800ff047b82 */ /* 0x000e620000000800 */
[----:B------:R-:W-:Y:S01]  /*e250*/  VIADD R5, R5, 0xfffffef5 ;  /* 0xfffffef505057836 */ /* 0x000fe20000000000 */
[----:B------:R-:W-:Y:S04]  /*e260*/  LDGSTS.E [R133+0x24], desc[UR22][R114.64], !P4 ;  /* 0x0002400072857fae */ /* 0x000fe8000e1a1016 */
[----:B------:R-:W-:Y:S02]  /*e270*/  ISETP.GE.U32.AND P3, PT, R5, 0x7ffffe76, PT ;  /* 0x7ffffe760500780c */ /* 0x000fe40003f66070 */
[----:B------:R-:W2:Y:S11]  /*e280*/  LDC R5, c[0x0][0x3a0] ;  /* 0x0000e800ff057b82 */ /* 0x000eb60000000800 */
        /* <DEDUP_REMOVED lines=8> */
[-C--:B--2---:R-:W-:Y:S01]  /*e310*/  IADD3 R32, P5, PT, R18, R3.reuse, RZ ;  /* 0x0000000312207210 */ /* 0x084fe20007fbe0ff */
[----:B------:R-:W-:Y:S04]  /*e320*/  LDGSTS.E [R133+0x30], desc[UR22][R102.64], !P4 ;  /* 0x0003000066857fae */ /* 0x000fe8000e1a1016 */
        /* <DEDUP_REMOVED lines=13> */
[----:B------:R-:W2:Y:S01]  /*e400*/  LDL.LU.64 R10, [R1+0x468] ;  /* 0x00046800010a7983 */ /* 0x000ea20000300a00 */
[----:B------:R-:W-:-:S05]  /*e410*/  IADD3 R22, P5, PT, R8, R3, RZ ;  /* 0x0000000308167210 */ /* 0x000fca0007fbe0ff */
[----:B------:R-:W-:Y:S02]  /*e420*/  IMAD.X R23, R9, 0x1, R132, P5 ;  /* 0x0000000109177824 */ /* 0x000fe400028e0684 */
[----:B------:R-:W2:Y:S04]  /*e430*/  LDL.LU.64 R8, [R1+0x460] ;  /* 0x0004600001087983 */ /* 0x000ea80000300a00 */
[----:B------:R-:W2:Y:S01]  /*e440*/  LDL.LU.64 R68, [R1+0x458] ;  /* 0x0004580001447983 */ /* 0x000ea20000300a00 */
[----:B------:R-:W-:Y:S01]  /*e450*/  IADD3 R5, PT, PT, R5, -0x10e, RZ ;  /* 0xfffffef205057810 */ /* 0x000fe20007ffe0ff */
[----:B-1----:R-:W-:Y:S02]  /*e460*/  VIADD R4, R4, 0xfffffef0 ;  /* 0xfffffef004047836 */ /* 0x002fe40000000000 */
[----:B------:R-:W2:Y:S01]  /*e470*/  LDL.LU.64 R52, [R1+0x450] ;  /* 0x0004500001347983 */ /* 0x000ea20000300a00 */
[----:B------:R-:W-:-:S02]  /*e480*/  ISETP.GE.U32.AND P3, PT, R5, 0x7ffffe73, PT ;  /* 0x7ffffe730500780c */ /* 0x000fc40003f66070 */
[----:B------:R-:W1:Y:S01]  /*e490*/  LDC R5, c[0x0][0x3a0] ;  /* 0x0000e800ff057b82 */ /* 0x000e620000000800 */
[----:B------:R-:W-:Y:S01]  /*e4a0*/  ISETP.GE.U32.AND P4, PT, R4, 0x7ffffe71, PT ;  /* 0x7ffffe710400780c */ /* 0x000fe20003f86070 */
[----:B------:R-:W-:Y:S01]  /*e4b0*/  VIADD R4, R6, 0xfffffeee ;  /* 0xfffffeee06047836 */ /* 0x000fe20000000000 */
[----:B------:R-:W3:Y:S04]  /*e4c0*/  LDL.LU.64 R42, [R1+0x448] ;  /* 0x00044800012a7983 */ /* 0x000ee80000300a00 */
[----:B------:R-:W4:Y:S01]  /*e4d0*/  LDL.LU.64 R64, [R1+0x440] ;  /* 0x0004400001407983 */ /* 0x000f220000300a00 */
[----:B------:R-:W1:Y:S03]  /*e4e0*/  LDC R6, c[0x0][0x3a0] ;  /* 0x0000e800ff067b82 */ /* 0x000e660000000800 */
[----:B------:R-:W-:Y:S04]  /*e4f0*/  LDGSTS.E [R133+0x34], desc[UR22][R98.64], !P3 ;  /* 0x0003400062857fae */ /* 0x000fe8000d9a1016 */
[----:B------:R-:W-:Y:S01]  /*e500*/  LDGSTS.E [R133+0x38], desc[UR22][R94.64], !P1 ;  /* 0x000380005e857fae */ /* 0x000fe2000c9a1016 */
[----:B------:R-:W-:-:S02]  /*e510*/  ISETP.GE.U32.AND P1, PT, R4, 0x7ffffe6f, PT ;  /* 0x7ffffe6f0400780c */ /* 0x000fc40003f26070 */
[----:B------:R-:W1:Y:S01]  /*e520*/  LDC R4, c[0x0][0x3a0] ;  /* 0x0000e800ff047b82 */ /* 0x000e620000000800 */
[----:B------:R-:W-:Y:S04]  /*e530*/  LDGSTS.E [R133+0x3c], desc[UR22][R90.64], !P4 ;  /* 0x0003c0005a857fae */ /* 0x000fe8000e1a1016 */
[----:B------:R-:W5:Y:S01]  /*e540*/  LDL.LU.64 R56, [R1+0x438] ;  /* 0x0004380001387983 */ /* 0x000f620000300a00 */
[----:B-1----:R-:W-:-:S03]  /*e550*/  VIADD R5, R5, 0xfffffeef ;  /* 0xfffffeef05057836 */ /* 0x002fc60000000000 */
[----:B------:R-:W5:Y:S02]  /*e560*/  LDL.LU.64 R60, [R1+0x430] ;  /* 0x00043000013c7983 */ /* 0x000f640000300a00 */
[----:B------:R-:W-:Y:S02]  /*e570*/  ISETP.GE.U32.AND P3, PT, R5, 0x7ffffe70, PT ;  /* 0x7ffffe700500780c */ /* 0x000fe40003f66070 */
[----:B------:R-:W1:Y:S01]  /*e580*/  LDC R5, c[0x0][0x3a0] ;  /* 0x0000e800ff057b82 */ /* 0x000e620000000800 */
[----:B------:R-:W5:Y:S01]  /*e590*/  LDL.LU.64 R76, [R1+0x428] ;  /* 0x00042800014c7983 */ /* 0x000f620000300a00 */
[----:B------:R-:W-:-:S09]  /*e5a0*/  VIADD R4, R4, 0xfffffeed ;  /* 0xfffffeed04047836 */ /* 0x000fd20000000000 */
[----:B------:R-:W-:Y:S01]  /*e5b0*/  LDGSTS.E [R133+0x40], desc[UR22][R86.64], !P3 ;  /* 0x0004000056857fae */ /* 0x000fe2000d9a1016 */
[----:B------:R-:W-:Y:S01]  /*e5c0*/  ISETP.GE.U32.AND P4, PT, R4, 0x7ffffe6e, PT ;  /* 0x7ffffe6e0400780c */ /* 0x000fe20003f86070 */
[----:B------:R-:W-:Y:S02]  /*e5d0*/  VIADD R4, R6, 0xfffffeeb ;  /* 0xfffffeeb06047836 */ /* 0x000fe40000000000 */
[----:B------:R-:W-:Y:S01]  /*e5e0*/  LDGSTS.E [R133+0x44], desc[UR22][R82.64], !P1 ;  /* 0x0004400052857fae */ /* 0x000fe2000c9a1016 */
[----:B------:R-:W1:Y:S02]  /*e5f0*/  LDC R6, c[0x0][0x3a0] ;  /* 0x0000e800ff067b82 */ /* 0x000e640000000800 */
[----:B------:R-:W-:-:S06]  /*e600*/  ISETP.GE.U32.AND P1, PT, R4, 0x7ffffe6c, PT ;  /* 0x7ffffe6c0400780c */ /* 0x000fcc0003f26070 */
[----:B------:R-:W1:Y:S02]  /*e610*/  LDC R4, c[0x0][0x3a0] ;  /* 0x0000e800ff047b82 */ /* 0x000e640000000800 */
[----:B-1----:R-:W-:Y:S01]  /*e620*/  IADD3 R5, PT, PT, R5, -0x114, RZ ;  /* 0xfffffeec05057810 */ /* 0x002fe20007ffe0ff */
[----:B------:R-:W-:Y:S03]  /*e630*/  LDGSTS.E [R133+0x48], desc[UR22][R78.64], !P4 ;  /* 0x000480004e857fae */ /* 0x000fe6000e1a1016 */
[----:B------:R-:W-:Y:S02]  /*e640*/  ISETP.GE.U32.AND P3, PT, R5, 0x7ffffe6d, PT ;  /* 0x7ffffe6d0500780c */ /* 0x000fe40003f66070 */
[----:B------:R-:W1:Y:S11]  /*e650*/  LDC R5, c[0x0][0x3a0] ;  /* 0x0000e800ff057b82 */ /* 0x000e760000000800 */
[----:B------:R-:W-:Y:S04]  /*e660*/  LDGSTS.E [R133+0x4c], desc[UR22][R74.64], !P3 ;  /* 0x0004c0004a857fae */ /* 0x000fe8000d9a1016 */
[----:B------:R-:W-:Y:S01]  /*e670*/  LDGSTS.E [R133+0x50], desc[UR22][R70.64], !P1 ;  /* 0x0005000046857fae */ /* 0x000fe2000c9a1016 */
[----:B------:R-:W-:-:S05]  /*e680*/  VIADD R4, R4, 0xfffffeea ;  /* 0xfffffeea04047836 */ /* 0x000fca0000000000 */
[----:B------:R-:W-:Y:S01]  /*e690*/  ISETP.GE.U32.AND P4, PT, R4, 0x7ffffe6b, PT ;  /* 0x7ffffe6b0400780c */ /* 0x000fe20003f86070 */
[----:B------:R-:W-:Y:S02]  /*e6a0*/  VIADD R4, R6, 0xfffffee8 ;  /* 0xfffffee806047836 */ /* 0x000fe40000000000 */
[----:B------:R-:W1:Y:S03]  /*e6b0*/  LDC R6, c[0x0][0x3a0] ;  /* 0x0000e800ff067b82 */ /* 0x000e660000000800 */
[----:B------:R-:W-:-:S05]  /*e6c0*/  ISETP.GE.U32.AND P1, PT, R4, 0x7ffffe69, PT ;  /* 0x7ffffe690400780c */ /* 0x000fca0003f26070 */
[----:B------:R-:W1:Y:S02]  /*e6d0*/  LDC R4, c[0x0][0x3a0] ;  /* 0x0000e800ff047b82 */ /* 0x000e640000000800 */
[----:B-1----:R-:W-:Y:S01]  /*e6e0*/  VIADD R5, R5, 0xfffffee9 ;  /* 0xfffffee905057836 */ /* 0x002fe20000000000 */
[----:B------:R-:W-:Y:S04]  /*e6f0*/  LDGSTS.E [R133+0x54], desc[UR22][R66.64], !P4 ;  /* 0x0005400042857fae */ /* 0x000fe8000e1a1016 */
[----:B------:R-:W-:Y:S02]  /*e700*/  ISETP.GE.U32.AND P3, PT, R5, 0x7ffffe6a, PT ;  /* 0x7ffffe6a0500780c */ /* 0x000fe40003f66070 */
[----:B------:R-:W1:Y:S11]  /*e710*/  LDC R5, c[0x0][0x3a0] ;  /* 0x0000e800ff057b82 */ /* 0x000e760000000800 */
[----:B------:R-:W-:Y:S04]  /*e720*/  LDGSTS.E [R133+0x58], desc[UR22][R62.64], !P3 ;  /* 0x000580003e857fae */ /* 0x000fe8000d9a1016 */
[----:B------:R-:W-:Y:S01]  /*e730*/  LDGSTS.E [R133+0x5c], desc[UR22][R58.64], !P1 ;  /* 0x0005c0003a857fae */ /* 0x000fe2000c9a1016 */
[----:B------:R-:W-:-:S05]  /*e740*/  VIADD R4, R4, 0xfffffee7 ;  /* 0xfffffee704047836 */ /* 0x000fca0000000000 */
[----:B------:R-:W-:Y:S01]  /*e750*/  ISETP.GE.U32.AND P4, PT, R4, 0x7ffffe68, PT ;  /* 0x7ffffe680400780c */ /* 0x000fe20003f86070 */
[----:B------:R-:W-:Y:S02]  /*e760*/  VIADD R4, R6, 0xfffffee5 ;  /* 0xfffffee506047836 */ /* 0x000fe40000000000 */
[----:B------:R-:W2:Y:S03]  /*e770*/  LDC R6, c[0x0][0x3a0] ;  /* 0x0000e800ff067b82 */ /* 0x000ea60000000800 */
[----:B------:R-:W-:-:S05]  /*e780*/  ISETP.GE.U32.AND P1, PT, R4, 0x7ffffe66, PT ;  /* 0x7ffffe660400780c */ /* 0x000fca0003f26070 */
[----:B------:R-:W2:Y:S01]  /*e790*/  LDC R4, c[0x0][0x3a0] ;  /* 0x0000e800ff047b82 */ /* 0x000ea20000000800 */
[----:B-1----:R-:W-:Y:S01]  /*e7a0*/  IADD3 R5, PT, PT, R5, -0x11a, RZ ;  /* 0xfffffee605057810 */ /* 0x002fe20007ffe0ff */
[----:B------:R-:W-:Y:S03]  /*e7b0*/  LDGSTS.E [R133+0x60], desc[UR22][R54.64], !P4 ;  /* 0x0006000036857fae */ /* 0x000fe6000e1a1016 */
[----:B------:R-:W-:-:S03]  /*e7c0*/  ISETP.GE.U32.AND P3, PT, R5, 0x7ffffe67, PT ;  /* 0x7ffffe670500780c */ /* 0x000fc60003f66070 */
[----:B------:R-:W1:Y:S10]  /*e7d0*/  LDC R5, c[0x0][0x3a0] ;  /* 0x0000e800ff057b82 */ /* 0x000e740000000800 */
[----:B------:R-:W-:Y:S04]  /*e7e0*/  LDGSTS.E [R133+0x64], desc[UR22][R50.64], !P3 ;  /* 0x0006400032857fae */ /* 0x000fe8000d9a1016 */
[----:B------:R-:W-:Y:S01]  /*e7f0*/  LDGSTS.E [R133+0x68], desc[UR22][R48.64], !P1 ;  /* 0x0006800030857fae */ /* 0x000fe2000c9a1016 */
[----:B--2---:R-:W-:-:S05]  /*e800*/  VIADD R4, R4, 0xfffffee4 ;  /* 0xfffffee404047836 */ /* 0x004fca0000000000 */
[----:B------:R-:W-:Y:S01]  /*e810*/  ISETP.GE.U32.AND P4, PT, R4, 0x7ffffe65, PT ;  /* 0x7ffffe650400780c */ /* 0x000fe20003f86070 */
[----:B------:R-:W-:Y:S02]  /*e820*/  VIADD R4, R6, 0xfffffee2 ;  /* 0xfffffee206047836 */ /* 0x000fe40000000000 */
[----:B------:R-:W2:Y:S03]  /*e830*/  LDC R6, c[0x0][0x3a0] ;  /* 0x0000e800ff067b82 */ /* 0x000ea60000000800 */
[----:B------:R-:W-:-:S05]  /*e840*/  ISETP.GE.U32.AND P1, PT, R4, 0x7ffffe63, PT ;  /* 0x7ffffe630400780c */ /* 0x000fca0003f26070 */
[----:B------:R-:W2:Y:S01]  /*e850*/  LDC R4, c[0x0][0x3a0] ;  /* 0x0000e800ff047b82 */ /* 0x000ea20000000800 */
[----:B-1----:R-:W-:Y:S01]  /*e860*/  VIADD R5, R5, 0xfffffee3 ;  /* 0xfffffee305057836 */ /* 0x002fe20000000000 */
[----:B------:R-:W-:Y:S04]  /*e870*/  LDGSTS.E [R133+0x6c], desc[UR22][R46.64], !P4 ;  /* 0x0006c0002e857fae */ /* 0x000fe8000e1a1016 */
[----:B------:R-:W-:Y:S02]  /*e880*/  ISETP.GE.U32.AND P3, PT, R5, 0x7ffffe64, PT ;  /* 0x7ffffe640500780c */ /* 0x000fe40003f66070 */
[----:B------:R-:W1:Y:S11]  /*e890*/  LDC R5, c[0x0][0x3a0] ;  /* 0x0000e800ff057b82 */ /* 0x000e760000000800 */
[----:B------:R-:W-:Y:S04]  /*e8a0*/  LDGSTS.E [R133+0x70], desc[UR22][R44.64], !P3 ;  /* 0x000700002c857fae */ /* 0x000fe8000d9a1016 */
[----:B------:R-:W-:Y:S01]  /*e8b0*/  LDGSTS.E [R133+0x74], desc[UR22][R40.64], !P1 ;  /* 0x0007400028857fae */ /* 0x000fe2000c9a1016 */
[----:B------:R-:W-:-:S05]  /*e8c0*/  IADD3 R20, P5, PT, R18, R3, RZ ;  /* 0x0000000312147210 */ /* 0x000fca0007fbe0ff */
[----:B------:R-:W-:Y:S01]  /*e8d0*/  IMAD.X R21, R19, 0x1, R132, P5 ;  /* 0x0000000113157824 */ /* 0x000fe200028e0684 */
[----:B---3--:R-:W-:-:S05]  /*e8e0*/  IADD3 R18, P5, PT, R16, R3, RZ ;  /* 0x0000000310127210 */ /* 0x008fca0007fbe0ff */
[----:B------:R-:W-:Y:S01]  /*e8f0*/  IMAD.X R19, R17, 0x1, R132, P5 ;  /* 0x0000000111137824 */ /* 0x000fe200028e0684 */
[----:B----4-:R-:W-:-:S05]  /*e900*/  IADD3 R16, P5, PT, R14, R3, RZ ;  /* 0x000000030e107210 */ /* 0x010fca0007fbe0ff */
[----:B------:R-:W-:Y:S01]  /*e910*/  IMAD.X R17, R15, 0x1, R132, P5 ;  /* 0x000000010f117824 */ /* 0x000fe200028e0684 */
[----:B-----5:R-:W-:-:S05]  /*e920*/  IADD3 R14, P5, PT, R12, R3, RZ ;  /* 0x000000030c0e7210 */ /* 0x020fca0007fbe0ff */
[----:B------:R-:W-:Y:S01]  /*e930*/  IMAD.X R15, R13, 0x1, R132, P5 ;  /* 0x000000010d0f7824 */ /* 0x000fe200028e0684 */
[----:B------:R-:W-:-:S05]  /*e940*/  IADD3 R12, P5, PT, R10, R3, RZ ;  /* 0x000000030a0c7210 */ /* 0x000fca0007fbe0ff */
[----:B------:R-:W-:Y:S01]  /*e950*/  IMAD.X R13, R11, 0x1, R132, P5 ;  /* 0x000000010b0d7824 */ /* 0x000fe200028e0684 */
[----:B------:R-:W-:-:S05]  /*e960*/  IADD3 R10, P5, PT, R8, R3, RZ ;  /* 0x00000003080a7210 */ /* 0x000fca0007fbe0ff */
[----:B------:R-:W-:Y:S01]  /*e970*/  IMAD.X R11, R9, 0x1, R132, P5 ;  /* 0x00000001090b7824 */ /* 0x000fe200028e0684 */
[----:B------:R-:W-:-:S05]  /*e980*/  IADD3 R8, P5, PT, R68, R3, RZ ;  /* 0x0000000344087210 */ /* 0x000fca0007fbe0ff */
[----:B------:R-:W-:Y:S02]  /*e990*/  IMAD.X R9, R69, 0x1, R132, P5 ;  /* 0x0000000145097824 */ /* 0x000fe400028e0684 */
[----:B------:R-:W3:Y:S04]  /*e9a0*/  LDL.LU.64 R68, [R1+0x420] ;  /* 0x0004200001447983 */ /* 0x000ee80000300a00 */
[----:B------:R-:W4:Y:S01]  /*e9b0*/  LDL.LU.64 R72, [R1+0x418] ;  /* 0x0004180001487983 */ /* 0x000f220000300a00 */
[----:B--2---:R-:W-:Y:S01]  /*e9c0*/  VIADD R4, R4, 0xfffffee1 ;  /* 0xfffffee104047836 */ /* 0x004fe20000000000 */
[----:B-1----:R-:W-:Y:S02]  /*e9d0*/  IADD3 R5, PT, PT, R5, -0x120, RZ ;  /* 0xfffffee005057810 */ /* 0x002fe40007ffe0ff */
[----:B------:R-:W2:Y:S02]  /*e9e0*/  LDL.LU.64 R88, [R1+0x410] ;  /* 0x0004100001587983 */ /* 0x000ea40000300a00 */
[----:B------:R-:W-:Y:S01]  /*e9f0*/  ISETP.GE.U32.AND P4, PT, R4, 0x7ffffe62, PT ;  /* 0x7ffffe620400780c */ /* 0x000fe20003f86070 */
[----:B------:R-:W-:Y:S01]  /*ea00*/  VIADD R4, R6, 0xfffffedf ;  /* 0xfffffedf06047836 */ /* 0x000fe20000000000 */
[----:B------:R-:W-:Y:S01]  /*ea10*/  ISETP.GE.U32.AND P3, PT, R5, 0x7ffffe61, PT ;  /* 0x7ffffe610500780c */ /* 0x000fe20003f66070 */
[----:B------:R-:W1:Y:S01]  /*ea20*/  LDC R6, c[0x0][0x3a0] ;  /* 0x0000e800ff067b82 */ /* 0x000e620000000800 */
[----:B------:R-:W5:Y:S02]  /*ea30*/  LDL.LU.64 R80, [R1+0x408] ;  /* 0x0004080001507983 */ /* 0x000f640000300a00 */
[----:B------:R-:W-:-:S02]  /*ea40*/  ISETP.GE.U32.AND P1, PT, R4, 0x7ffffe60, PT ;  /* 0x7ffffe600400780c */ /* 0x000fc40003f26070 */
[----:B------:R-:W2:Y:S03]  /*ea50*/  LDL.LU.64 R84, [R1+0x400] ;  /* 0x0004000001547983 */ /* 0x000ea60000300a00 */
[----:B------:R-:W1:Y:S01]  /*ea60*/  LDC R4, c[0x0][0x3a0] ;  /* 0x0000e800ff047b82 */ /* 0x000e620000000800 */
[----:B------:R-:W2:Y:S04]  /*ea70*/  LDL.LU.64 R100, [R1+0x3f8] ;  /* 0x0003f80001647983 */ /* 0x000ea80000300a00 */
[----:B------:R-:W-:Y:S03]  /*ea80*/  LDGSTS.E [R133+0x78], desc[UR22][R38.64], !P4 ;  /* 0x0007800026857fae */ /* 0x000fe6000e1a1016 */
[----:B------:R-:W1:Y:S01]  /*ea90*/  LDC R5, c[0x0][0x3a0] ;  /* 0x0000e800ff057b82 */ /* 0x000e620000000800 */
[----:B------:R-:W-:Y:S04]  /*eaa0*/  LDGSTS.E [R133+0x7c], desc[UR22][R36.64], !P3 ;  /* 0x0007c00024857fae */ /* 0x000fe8000d9a1016 */
[----:B------:R-:W-:Y:S04]  /*eab0*/  LDGSTS.E [R133+0x80], desc[UR22][R34.64], !P1 ;  /* 0x0008000022857fae */ /* 0x000fe8000c9a1016 */
[----:B------:R-:W2:Y:S04]  /*eac0*/  LDL.LU.64 R92, [R1+0x3f0] ;  /* 0x0003f000015c7983 */ /* 0x000ea80000300a00 */
[----:B------:R-:W2:Y:S01]  /*ead0*/  LDL.LU.64 R96, [R1+0x3e8] ;  /* 0x0003e80001607983 */ /* 0x000ea20000300a00 */
[----:B-1----:R-:W-:-:S03]  /*eae0*/  VIADD R4, R4, 0xfffffede ;  /* 0xfffffede04047836 */ /* 0x002fc60000000000 */
[----:B------:R-:W2:Y:S02]  /*eaf0*/  LDL.LU.64 R112, [R1+0x3e0] ;  /* 0x0003e00001707983 */ /* 0x000ea40000300a00 */
[----:B------:R-:W-:Y:S01]  /*eb00*/  ISETP.GE.U32.AND P4, PT, R4, 0x7ffffe5f, PT ;  /* 0x7ffffe5f0400780c */ /* 0x000fe20003f86070 */
[----:B------:R-:W-:Y:S01]  /*eb10*/  VIADD R4, R6, 0xfffffedc ;  /* 0xfffffedc06047836 */ /* 0x000fe20000000000 */
[----:B------:R-:W2:Y:S01]  /*eb20*/  LDL.LU.64 R104, [R1+0x3d8] ;  /* 0x0003d80001687983 */ /* 0x000ea20000300a00 */
[----:B------:R-:W1:Y:S03]  /*eb30*/  LDC R6, c[0x0][0x3a0] ;  /* 0x0000e800ff067b82 */ /* 0x000e660000000800 */
[----:B------:R-:W-:Y:S01]  /*eb40*/  ISETP.GE.U32.AND P1, PT, R4, 0x7ffffe5d, PT ;  /* 0x7ffffe5d0400780c */ /* 0x000fe20003f26070 */
[----:B------:R-:W-:Y:S01]  /*eb50*/  VIADD R5, R5, 0xfffffedd ;  /* 0xfffffedd05057836 */ /* 0x000fe20000000000 */
[----:B------:R-:W2:Y:S03]  /*eb60*/  LDL.LU.64 R108, [R1+0x3d0] ;  /* 0x0003d000016c7983 */ /* 0x000ea60000300a00 */
[----:B------:R-:W1:Y:S01]  /*eb70*/  LDC R4, c[0x0][0x3a0] ;  /* 0x0000e800ff047b82 */ /* 0x000e620000000800 */
[----:B------:R-:W-:Y:S01]  /*eb80*/  ISETP.GE.U32.AND P3, PT, R5, 0x7ffffe5e, PT ;  /* 0x7ffffe5e0500780c */ /* 0x000fe20003f66070 */
[----:B------:R-:W-:Y:S04]  /*eb90*/  LDGSTS.E [R133+0x84], desc[UR22][R32.64], !P4 ;  /* 0x0008400020857fae */ /* 0x000fe8000e1a1016 */
[----:B------:R-:W2:Y:S02]  /*eba0*/  LDL.LU.64 R124, [R1+0x3c8] ;  /* 0x0003c800017c7983 */ /* 0x000ea40000300a00 */
[----:B------:R-:W1:Y:S02]  /*ebb0*/  LDC R5, c[0x0][0x3a0] ;  /* 0x0000e800ff057b82 */ /* 0x000e640000000800 */
[----:B------:R-:W2:Y:S04]  /*ebc0*/  LDL.LU.64 R116, [R1+0x3c0] ;  /* 0x0003c00001747983 */ /* 0x000ea80000300a00 */
[----:B------:R-:W-:Y:S04]  /*ebd0*/  LDGSTS.E [R133+0x88], desc[UR22][R30.64], !P3 ;  /* 0x000880001e857fae */ /* 0x000fe8000d9a1016 */
[----:B------:R-:W-:Y:S04]  /*ebe0*/  LDGSTS.E [R133+0x8c], desc[UR22][R28.64], !P1 ;  /* 0x0008c0001c857fae */ /* 0x000fe8000c9a1016 */
        /* <DEDUP_REMOVED lines=8> */
[----:B------:R-:W2:Y:S04]  /*ec70*/  LDL.LU.64 R160, [R1+0x3a0] ;  /* 0x0003a00001a07983 */ /* 0x000ea80000300a00 */
[----:B------:R-:W1:Y:S01]  /*ec80*/  LDC R4, c[0x0][0x3a0] ;  /* 0x0000e800ff047b82 */ /* 0x000e620000000800 */
[----:B------:R-:W-:Y:S01]  /*ec90*/  IADD3 R5, PT, PT, R5, -0x126, RZ ;  /* 0xfffffeda05057810 */ /* 0x000fe20007ffe0ff */
[----:B------:R-:W-:Y:S03]  /*eca0*/  LDGSTS.E [R133+0x90], desc[UR22][R26.64], !P4 ;  /* 0x000900001a857fae */ /* 0x000fe6000e1a1016 */
[----:B------:R-:W-:Y:S01]  /*ecb0*/  ISETP.GE.U32.AND P3, PT, R5, 0x7ffffe5b, PT ;  /* 0x7ffffe5b0500780c */ /* 0x000fe20003f66070 */
[----:B------:R-:W2:Y:S02]  /*ecc0*/  LDL.LU.64 R144, [R1+0x398] ;  /* 0x0003980001907983 */ /* 0x000ea40000300a00 */
[----:B------:R-:W1:Y:S02]  /*ecd0*/  LDC R5, c[0x0][0x3a0] ;  /* 0x0000e800ff057b82 */ /* 0x000e640000000800 */
[----:B------:R-:W2:Y:S04]  /*ece0*/  LDL.LU.64 R142, [R1+0x390] ;  /* 0x00039000018e7983 */ /* 0x000ea80000300a00 */
[----:B------:R-:W2:Y:S04]  /*ecf0*/  LDL.LU.64 R172, [R1+0x388] ;  /* 0x0003880001ac7983 */ /* 0x000ea80000300a00 */
        /* <DEDUP_REMOVED lines=11> */
[----:B------:R-:W1:Y:S11]  /*edb0*/  LDC R5, c[0x0][0x3a0] ;  /* 0x0000e800ff057b82 */ /* 0x000e760000000800 */
        /* <DEDUP_REMOVED lines=11> */
[----:B------:R-:W3:Y:S10]  /*ee70*/  LDC R5, c[0x0][0x3a0] ;  /* 0x0000e800ff057b82 */ /* 0x000ef40000000800 */
[----:B------:R-:W-:Y:S04]  /*ee80*/  LDGSTS.E [R133+0xac], desc[UR22][R12.64], !P3 ;  /* 0x000ac0000c857fae */ /* 0x000fe8000d9a1016 */
[----:B------:R-:W-:Y:S01]  /*ee90*/  LDGSTS.E [R133+0xb0], desc[UR22][R10.64], !P1 ;  /* 0x000b00000a857fae */ /* 0x000fe2000c9a1016 */
[----:B-1----:R-:W-:-:S05]  /*eea0*/  VIADD R4, R4, 0xfffffed2 ;  /* 0xfffffed204047836 */ /* 0x002fca0000000000 */
[----:B------:R-:W-:Y:S01]  /*eeb0*/  ISETP.GE.U32.AND P4, PT, R4, 0x7ffffe53, PT ;  /* 0x7ffffe530400780c */ /* 0x000fe20003f86070 */
[----:B------:R-:W-:Y:S01]  /*eec0*/  VIADD R4, R6, 0xfffffed0 ;  /* 0xfffffed006047836 */ /* 0x000fe20000000000 */
[-C--:B------:R-:W-:Y:S01]  /*eed0*/  IADD3 R6, P5, PT, R52, R3.reuse, RZ ;  /* 0x0000000334067210 */ /* 0x080fe20007fbe0ff */
[----:B---3--:R-:W-:Y:S01]  /*eee0*/  VIADD R5, R5, 0xfffffed1 ;  /* 0xfffffed105057836 */ /* 0x008fe20000000000 */
[----:B------:R-:W1:Y:S02]  /*eef0*/  LDC R52, c[0x0][0x3a0] ;  /* 0x0000e800ff347b82 */ /* 0x000e640000000800 */
[----:B------:R-:W-:Y:S01]  /*ef00*/  ISETP.GE.U32.AND P1, PT, R4, 0x7ffffe51, PT ;  /* 0x7ffffe510400780c */ /* 0x000fe20003f26070 */
[----:B------:R-:W-:Y:S01]  /*ef10*/  IMAD.X R7, R53, 0x1, R132, P5 ;  /* 0x0000000135077824 */ /* 0x000fe200028e0684 */
[----:B------:R-:W-:-:S04]  /*ef20*/  IADD3 R4, P5, PT, R42, R3, RZ ;  /* 0x000000032a047210 */ /* 0x000fc80007fbe0ff */
[----:B------:R-:W3:Y:S01]  /*ef30*/  LDC R42, c[0x0][0x3a0] ;  /* 0x0000e800ff2a7b82 */ /* 0x000ee20000000800 */
[----:B------:R-:W-:Y:S01]  /*ef40*/  ISETP.GE.U32.AND P3, PT, R5, 0x7ffffe52, PT ;  /* 0x7ffffe520500780c */ /* 0x000fe20003f66070 */
[----:B------:R-:W-:Y:S01]  /*ef50*/  IMAD.X R5, R43, 0x1, R132, P5 ;  /* 0x000000012b057824 */ /* 0x000fe200028e0684 */
[----:B------:R-:W-:Y:S05]  /*ef60*/  LDGSTS.E [R133+0xb4], desc[UR22][R8.64], !P4 ;  /* 0x000b400008857fae */ /* 0x000fea000e1a1016 */
[----:B------:R-:W4:Y:S06]  /*ef70*/  LDC R43, c[0x0][0x3a0] ;  /* 0x0000e800ff2b7b82 */ /* 0x000f2c0000000800 */
[----:B------:R-:W-:Y:S04]  /*ef80*/  LDGSTS.E [R133+0xb8], desc[UR22][R6.64], !P3 ;  /* 0x000b800006857fae */ /* 0x000fe8000d9a1016 */
[----:B------:R-:W-:Y:S01]  /*ef90*/  LDGSTS.E [R133+0xbc], desc[UR22][R4.64], !P1 ;  /* 0x000bc00004857fae */ /* 0x000fe2000c9a1016 */
[----:B---3--:R-:W-:-:S05]  /*efa0*/  VIADD R42, R42, 0xfffffecf ;  /* 0xfffffecf2a2a7836 */ /* 0x008fca0000000000 */
[----:B------:R-:W-:Y:S01]  /*efb0*/  ISETP.GE.U32.AND P4, PT, R42, 0x7ffffe50, PT ;  /* 0x7ffffe502a00780c */ /* 0x000fe20003f86070 */
[----:B-1----:R-:W-:Y:S01]  /*efc0*/  VIADD R42, R52, 0xfffffecd ;  /* 0xfffffecd342a7836 */ /* 0x002fe20000000000 */
[----:B----4-:R-:W-:-:S04]  /*efd0*/  IADD3 R43, PT, PT, R43, -0x132, RZ ;  /* 0xfffffece2b2b7810 */ /* 0x010fc80007ffe0ff */
[----:B------:R-:W-:Y:S02]  /*efe0*/  ISETP.GE.U32.AND P1, PT, R42, 0x7ffffe4e, PT ;  /* 0x7ffffe4e2a00780c */ /* 0x000fe40003f26070 */
[-C--:B------:R-:W-:Y:S02]  /*eff0*/  IADD3 R42, P5, PT, R64, R3.reuse, RZ ;  /* 0x00000003402a7210 */ /* 0x080fe40007fbe0ff */
[----:B------:R-:W-:Y:S01]  /*f000*/  ISETP.GE.U32.AND P3, PT, R43, 0x7ffffe4f, PT ;  /* 0x7ffffe4f2b00780c */ /* 0x000fe20003f66070 */
[----:B------:R-:W1:Y:S02]  /*f010*/  LDC R64, c[0x0][0x3a0] ;  /* 0x0000e800ff407b82 */ /* 0x000e640000000800 */
[----:B------:R-:W-:Y:S01]  /*f020*/  IMAD.X R43, R65, 0x1, R132, P5 ;  /* 0x00000001412b7824 */ /* 0x000fe200028e0684 */
[----:B------:R-:W-:-:S04]  /*f030*/  IADD3 R52, P5, PT, R56, R3, RZ ;  /* 0x0000000338347210 */ /* 0x000fc80007fbe0ff */
[----:B------:R-:W-:Y:S01]  /*f040*/  LDGSTS.E [R133+0xc0], desc[UR22][R42.64], !P4 ;  /* 0x000c00002a857fae */ /* 0x000fe2000e1a1016 */
[--C-:B------:R-:W-:Y:S01]  /*f050*/  IMAD.X R53, R57, 0x1, R132.reuse, P5 ;  /* 0x0000000139357824 */ /* 0x100fe200028e0684 */
[----:B------:R-:W-:Y:S02]  /*f060*/  IADD3 R56, P5, PT, R60, R3, RZ ;  /* 0x000000033c387210 */ /* 0x000fe40007fbe0ff */
[----:B------:R-:W3:Y:S02]  /*f070*/  LDC R60, c[0x0][0x3a0] ;  /* 0x0000e800ff3c7b82 */ /* 0x000ee40000000800 */
[----:B------:R-:W-:Y:S01]  /*f080*/  LDGSTS.E [R133+0xc4], desc[UR22][R52.64], !P3 ;  /* 0x000c400034857fae */ /* 0x000fe2000d9a1016 */
[----:B------:R-:W-:-:S05]  /*f090*/  IMAD.X R57, R61, 0x1, R132, P5 ;  /* 0x000000013d397824 */ /* 0x000fca00028e0684 */
[----:B------:R-:W4:Y:S01]  /*f0a0*/  LDC R61, c[0x0][0x3a0] ;  /* 0x0000e800ff3d7b82 */ /* 0x000f220000000800 */
[----:B------:R-:W-:Y:S01]  /*f0b0*/  LDGSTS.E [R133+0xc8], desc[UR22][R56.64], !P1 ;  /* 0x000c800038857fae */ /* 0x000fe2000c9a1016 */
[----:B---3--:R-:W-:-:S05]  /*f0c0*/  VIADD R60, R60, 0xfffffecc ;  /* 0xfffffecc3c3c7836 */ /* 0x008fca0000000000 */
[----:B------:R-:W-:Y:S01]  /*f0d0*/  ISETP.GE.U32.AND P4, PT, R60, 0x7ffffe4d, PT ;  /* 0x7ffffe4d3c00780c */ /* 0x000fe20003f86070 */
[----:B-1----:R-:W-:Y:S02]  /*f0e0*/  VIADD R60, R64, 0xfffffeca ;  /* 0xfffffeca403c7836 */ /* 0x002fe40000000000 */
[----:B----4-:R-:W-:-:S03]  /*f0f0*/  VIADD R61, R61, 0xfffffecb ;  /* 0xfffffecb3d3d7836 */ /* 0x010fc60000000000 */
        /* <DEDUP_REMOVED lines=16> */
[----:B-1----:R-:W-:Y:S01]  /*f200*/  VIADD R72, R76, 0xfffffec7 ;  /* 0xfffffec74c487836 */ /* 0x002fe20000000000 */
[----:B----4-:R-:W-:-:S04]  /*f210*/  IADD3 R73, PT, PT, R73, -0x138, RZ ;  /* 0xfffffec849497810 */ /* 0x010fc80007ffe0ff */
[----:B------:R-:W-:Y:S02]  /*f220*/  ISETP.GE.U32.AND P1, PT, R72, 0x7ffffe48, PT ;  /* 0x7ffffe484800780c */ /* 0x000fe40003f26070 */
[-C--:B--2---:R-:W-:Y:S02]  /*f230*/  IADD3 R72, P5, PT, R88, R3.reuse, RZ ;  /* 0x0000000358487210 */ /* 0x084fe40007fbe0ff */
[----:B------:R-:W-:Y:S01]  /*f240*/  ISETP.GE.U32.AND P3, PT, R73, 0x7ffffe49, PT ;  /* 0x7ffffe494900780c */ /* 0x000fe20003f66070 */
[----:B------:R-:W1:Y:S02]  /*f250*/  LDC R88, c[0x0][0x3a0] ;  /* 0x0000e800ff587b82 */ /* 0x000e640000000800 */
[----:B------:R-:W-:Y:S01]  /*f260*/  IMAD.X R73, R89, 0x1, R132, P5 ;  /* 0x0000000159497824 */ /* 0x000fe200028e0684 */
[----:B-----5:R-:W-:-:S04]  /*f270*/  IADD3 R76, P5, PT, R80, R3, RZ ;  /* 0x00000003504c7210 */ /* 0x020fc80007fbe0ff */
[----:B------:R-:W-:Y:S01]  /*f280*/  LDGSTS.E [R133+0xd8], desc[UR22][R72.64], !P4 ;  /* 0x000d800048857fae */ /* 0x000fe2000e1a1016 */
[--C-:B------:R-:W-:Y:S01]  /*f290*/  IMAD.X R77, R81, 0x1, R132.reuse, P5 ;  /* 0x00000001514d7824 */ /* 0x100fe200028e0684 */
[----:B------:R-:W-:Y:S02]  /*f2a0*/  IADD3 R80, P5, PT, R84, R3, RZ ;  /* 0x0000000354507210 */ /* 0x000fe40007fbe0ff */
[----:B------:R-:W2:Y:S02]  /*f2b0*/  LDC R84, c[0x0][0x3a0] ;  /* 0x0000e800ff547b82 */ /* 0x000ea40000000800 */
[----:B------:R-:W-:Y:S01]  /*f2c0*/  LDGSTS.E [R133+0xdc], desc[UR22][R76.64], !P3 ;  /* 0x000dc0004c857fae */ /* 0x000fe2000d9a1016 */
[----:B------:R-:W-:-:S05]  /*f2d0*/  IMAD.X R81, R85, 0x1, R132, P5 ;  /* 0x0000000155517824 */ /* 0x000fca00028e0684 */
[----:B------:R-:W3:Y:S01]  /*f2e0*/  LDC R85, c[0x0][0x3a0] ;  /* 0x0000e800ff557b82 */ /* 0x000ee20000000800 */
[----:B------:R-:W-:Y:S01]  /*f2f0*/  LDGSTS.E [R133+0xe0], desc[UR22][R80.64], !P1 ;  /* 0x000e000050857fae */ /* 0x000fe2000c9a1016 */
[----:B--2---:R-:W-:-:S05]  /*f300*/  VIADD R84, R84, 0xfffffec6 ;  /* 0xfffffec654547836 */ /* 0x004fca0000000000 */
[----:B------:R-:W-:Y:S01]  /*f310*/  ISETP.GE.U32.AND P4, PT, R84, 0x7ffffe47, PT ;  /* 0x7ffffe475400780c */ /* 0x000fe20003f86070 */
[----:B-1----:R-:W-:Y:S02]  /*f320*/  VIADD R84, R88, 0xfffffec4 ;  /* 0xfffffec458547836 */ /* 0x002fe40000000000 */
[----:B---3--:R-:W-:-:S03]  /*f330*/  VIADD R85, R85, 0xfffffec5 ;  /* 0xfffffec555557836 */ /* 0x008fc60000000000 */
        /* <DEDUP_REMOVED lines=16> */
[----:B-1----:R-:W-:Y:S01]  /*f440*/  VIADD R96, R100, 0xfffffec1 ;  /* 0xfffffec164607836 */ /* 0x002fe20000000000 */
[----:B---3--:R-:W-:-:S04]  /*f450*/  IADD3 R97, PT, PT, R97, -0x13e, RZ ;  /* 0xfffffec261617810 */ /* 0x008fc80007ffe0ff */
        /* <DEDUP_REMOVED lines=37> */
[----:B------:R-:W-:Y:S02]  /*f6b0*/  IADD3 R120, P5, PT, R158, R3, RZ ;  /* 0x000000039e787210 */ /* 0x000fe40007fbe0ff */
[----:B------:R-:W-:-:S03]  /*f6c0*/  ISETP.GE.U32.AND P3, PT, R121, 0x7ffffe3d, PT ;  /* 0x7ffffe3d7900780c */ /* 0x000fc60003f66070 */
[----:B------:R-:W-:Y:S02]  /*f6d0*/  IMAD.X R121, R159, 0x1, R132, P5 ;  /* 0x000000019f797824 */ /* 0x000fe400028e0684 */
[----:B------:R-:W2:Y:S04]  /*f6e0*/  LDL.LU.64 R158, [R1+0x380] ;  /* 0x00038000019e7983 */ /* 0x000ea80000300a00 */
[----:B------:R-:W3:Y:S04]  /*f6f0*/  LDL.LU.64 R156, [R1+0x378] ;  /* 0x00037800019c7983 */ /* 0x000ee80000300a00 */
[----:B------:R-:W4:Y:S01]  /*f700*/  LDL.LU.64 R194, [R1+0x370] ;  /* 0x0003700001c27983 */ /* 0x000f220000300a00 */
[----:B------:R-:W-:-:S03]  /*f710*/  IADD3 R124, P5, PT, R128, R3, RZ ;  /* 0x00000003807c7210 */ /* 0x000fc60007fbe0ff */
[----:B------:R-:W-:Y:S02]  /*f720*/  LDGSTS.E [R133+0x108], desc[UR22][R120.64], !P4 ;  /* 0x0010800078857fae */ /* 0x000fe4000e1a1016 */
[--C-:B------:R-:W-:Y:S01]  /*f730*/  IMAD.X R125, R129, 0x1, R132.reuse, P5 ;  /* 0x00000001817d7824 */ /* 0x100fe200028e0684 */
[----:B------:R-:W-:Y:S02]  /*f740*/  IADD3 R128, P5, PT, R160, R3, RZ ;  /* 0x00000003a0807210 */ /* 0x000fe40007fbe0ff */
[----:B------:R-:W1:Y:S02]  /*f750*/  LDC R160, c[0x0][0x3a0] ;  /* 0x0000e800ffa07b82 */ /* 0x000e640000000800 */
[----:B------:R-:W-:Y:S01]  /*f760*/  LDGSTS.E [R133+0x10c], desc[UR22][R124.64], !P3 ;  /* 0x0010c0007c857fae */ /* 0x000fe2000d9a1016 */
[----:B------:R-:W-:-:S05]  /*f770*/  IMAD.X R129, R161, 0x1, R132, P5 ;  /* 0x00000001a1817824 */ /* 0x000fca00028e0684 */
[----:B------:R-:W5:Y:S01]  /*f780*/  LDC R161, c[0x0][0x3a0] ;  /* 0x0000e800ffa17b82 */ /* 0x000f620000000800 */
[----:B------:R-:W-:Y:S01]  /*f790*/  VIADD R0, R0, 0xfffffeb8 ;  /* 0xfffffeb800007836 */ /* 0x000fe20000000000 */
[----:B------:R-:W-:Y:S01]  /*f7a0*/  LDGSTS.E [R133+0x110], desc[UR22][R128.64], !P1 ;  /* 0x0011000080857fae */ /* 0x000fe2000c9a1016 */
[----:B-1----:R-:W-:-:S05]  /*f7b0*/  VIADD R160, R160, 0xfffffeb9 ;  /* 0xfffffeb9a0a07836 */ /* 0x002fca0000000000 */
[----:B------:R-:W-:Y:S02]  /*f7c0*/  ISETP.GE.U32.AND P3, PT, R160, 0x7ffffe3a, PT ;  /* 0x7ffffe3aa000780c */ /* 0x000fe40003f66070 */
[----:B------:R-:W-:Y:S01]  /*f7d0*/  IADD3 R160, P5, PT, R144, R3, RZ ;  /* 0x0000000390a07210 */ /* 0x000fe20007fbe0ff */
[----:B-----5:R-:W-:-:S05]  /*f7e0*/  VIADD R161, R161, 0xfffffeba ;  /* 0xfffffebaa1a17836 */ /* 0x020fca0000000000 */
[----:B------:R-:W-:Y:S01]  /*f7f0*/  ISETP.GE.U32.AND P4, PT, R161, 0x7ffffe3b, PT ;  /* 0x7ffffe3ba100780c */ /* 0x000fe20003f86070 */
[----:B------:R-:W-:Y:S01]  /*f800*/  IMAD.X R161, R145, 0x1, R132, P5 ;  /* 0x0000000191a17824 */ /* 0x000fe200028e0684 */
[----:B------:R-:W-:-:S05]  /*f810*/  IADD3 R144, P5, PT, R142, R3, RZ ;  /* 0x000000038e907210 */ /* 0x000fca0007fbe0ff */
[--C-:B------:R-:W-:Y:S01]  /*f820*/  IMAD.X R145, R143, 0x1, R132.reuse, P5 ;  /* 0x000000018f917824 */ /* 0x100fe200028e0684 */
[----:B------:R-:W-:Y:S02]  /*f830*/  IADD3 R142, P5, PT, R172, R3, RZ ;  /* 0x00000003ac8e7210 */ /* 0x000fe40007fbe0ff */
[----:B------:R-:W-:Y:S01]  /*f840*/  ISETP.GE.U32.AND P1, PT, R0, 0x7ffffe39, PT ;  /* 0x7ffffe390000780c */ /* 0x000fe20003f26070 */
[----:B------:R1:W-:Y:S01]  /*f850*/  STL.64 [R1+0x60], R160 ;  /* 0x000060a001007387 */ /* 0x0003e20000100a00 */
[----:B------:R-:W5:Y:S01]  /*f860*/  LDC R0, c[0x0][0x3a0] ;  /* 0x0000e800ff007b82 */ /* 0x000f620000000800 */
[----:B------:R-:W-:Y:S02]  /*f870*/  IMAD.X R143, R173, 0x1, R132, P5 ;  /* 0x00000001ad8f7824 */ /* 0x000fe400028e0684 */
[----:B------:R1:W-:Y:S04]  /*f880*/  LDGSTS.E [R133+0x114], desc[UR22][R160.64], !P4 ;  /* 0x00114000a0857fae */ /* 0x0003e8000e1a1016 */
[----:B------:R1:W-:Y:S04]  /*f890*/  STL.64 [R1+0x68], R144 ;  /* 0x0000689001007387 */ /* 0x0003e80000100a00 */
[----:B------:R-:W-:Y:S04]  /*f8a0*/  LDGSTS.E [R133+0x118], desc[UR22][R144.64], !P3 ;  /* 0x0011800090857fae */ /* 0x000fe8000d9a1016 */
[----:B------:R1:W-:Y:S02]  /*f8b0*/  STL.64 [R1+0x70], R142 ;  /* 0x0000708e01007387 */ /* 0x0003e40000100a00 */
[----:B-1----:R-:W1:Y:S02]  /*f8c0*/  LDC R160, c[0x0][0x3a0] ;  /* 0x0000e800ffa07b82 */ /* 0x002e640000000800 */
[----:B------:R-:W-:Y:S04]  /*f8d0*/  LDGSTS.E [R133+0x11c], desc[UR22][R142.64], !P1 ;  /* 0x0011c0008e857fae */ /* 0x000fe8000c9a1016 */
[----:B------:R-:W4:Y:S02]  /*f8e0*/  LDL.LU.64 R144, [R1+0x368] ;  /* 0x0003680001907983 */ /* 0x000f240000300a00 */
[----:B------:R-:W5:Y:S02]  /*f8f0*/  LDC R161, c[0x0][0x3a0] ;  /* 0x0000e800ffa17b82 */ /* 0x000f640000000800 */
[----:B------:R-:W4:Y:S04]  /*f900*/  LDL.LU.64 R142, [R1+0x360] ;  /* 0x00036000018e7983 */ /* 0x000f280000300a00 */
[----:B------:R-:W4:Y:S01]  /*f910*/  LDL.LU.64 R172, [R1+0x358] ;  /* 0x0003580001ac7983 */ /* 0x000f220000300a00 */
[----:B-1----:R-:W-:-:S04]  /*f920*/  IADD3 R160, PT, PT, R160, -0x14a, RZ ;  /* 0xfffffeb6a0a07810 */ /* 0x002fc80007ffe0ff */
[----:B------:R-:W-:Y:S01]  /*f930*/  ISETP.GE.U32.AND P3, PT, R160, 0x7ffffe37, PT ;  /* 0x7ffffe37a000780c */ /* 0x000fe20003f66070 */
[----:B-----5:R-:W-:-:S05]  /*f940*/  VIADD R161, R161, 0xfffffeb7 ;  /* 0xfffffeb7a1a17836 */ /* 0x020fca0000000000 */
[----:B------:R-:W-:Y:S01]  /*f950*/  ISETP.GE.U32.AND P4, PT, R161, 0x7ffffe38, PT ;  /* 0x7ffffe38a100780c */ /* 0x000fe20003f86070 */
[----:B------:R-:W-:-:S05]  /*f960*/  VIADD R0, R0, 0xfffffeb5 ;  /* 0xfffffeb500007836 */ /* 0x000fca0000000000 */
[----:B------:R-:W-:Y:S02]  /*f970*/  ISETP.GE.U32.AND P1, PT, R0, 0x7ffffe36, PT ;  /* 0x7ffffe360000780c */ /* 0x000fe40003f26070 */
[----:B------:R-:W1:Y:S01]  /*f980*/  LDC R0, c[0x0][0x3a0] ;  /* 0x0000e800ff007b82 */ /* 0x000e620000000800 */
[----:B--2---:R-:W-:-:S05]  /*f990*/  IADD3 R160, P5, PT, R158, R3, RZ ;  /* 0x000000039ea07210 */ /* 0x004fca0007fbe0ff */
[----:B------:R-:W-:Y:S01]  /*f9a0*/  IMAD.X R161, R159, 0x1, R132, P5 ;  /* 0x000000019fa17824 */ /* 0x000fe200028e0684 */
[----:B---3--:R-:W-:-:S04]  /*f9b0*/  IADD3 R158, P5, PT, R156, R3, RZ ;  /* 0x000000039c9e7210 */ /* 0x008fc80007fbe0ff */
[----:B------:R2:W-:Y:S01]  /*f9c0*/  LDGSTS.E [R133+0x120], desc[UR22][R160.64], !P4 ;  /* 0x00120000a0857fae */ /* 0x0005e2000e1a1016 */
[--C-:B------:R-:W-:Y:S01]  /*f9d0*/  IMAD.X R159, R157, 0x1, R132.reuse, P5 ;  /* 0x000000019d9f7824 */ /* 0x100fe200028e0684 */
[----:B----4-:R-:W-:Y:S02]  /*f9e0*/  IADD3 R156, P5, PT, R194, R3, RZ ;  /* 0x00000003c29c7210 */ /* 0x010fe40007fbe0ff */
[----:B------:R2:W-:Y:S03]  /*f9f0*/  STL.64 [R1+0x78], R160 ;  /* 0x000078a001007387 */ /* 0x0005e60000100a00 */
[----:B------:R-:W-:Y:S01]  /*fa00*/  IMAD.X R157, R195, 0x1, R132, P5 ;  /* 0x00000001c39d7824 */ /* 0x000fe200028e0684 */
[----:B------:R3:W-:Y:S04]  /*fa10*/  STL.64 [R1+0x80], R158 ;  /* 0x0000809e01007387 */ /* 0x0007e80000100a00 */
[----:B------:R-:W-:Y:S04]  /*fa20*/  LDGSTS.E [R133+0x124], desc[UR22][R158.64], !P3 ;  /* 0x001240009e857fae */ /* 0x000fe8000d9a1016 */
[----:B------:R4:W-:Y:S01]  /*fa30*/  STL.64 [R1+0x88], R156 ;  /* 0x0000889c01007387 */ /* 0x0009e20000100a00 */
[----:B--2---:R-:W2:Y:S03]  /*fa40*/  LDC R160, c[0x0][0x3a0] ;  /* 0x0000e800ffa07b82 */ /* 0x004ea60000000800 */
[----:B------:R-:W-:Y:S04]  /*fa50*/  LDGSTS.E [R133+0x128], desc[UR22][R156.64], !P1 ;  /* 0x001280009c857fae */ /* 0x000fe8000c9a1016 */
[----:B---3--:R-:W3:Y:S01]  /*fa60*/  LDL.LU.64 R158, [R1+0x350] ;  /* 0x00035000019e7983 */ /* 0x008ee20000300a00 */
[----:B------:R-:W5:Y:S03]  /*fa70*/  LDC R161, c[0x0][0x3a0] ;  /* 0x0000e800ffa17b82 */ /* 0x000f660000000800 */
[----:B----4-:R-:W4:Y:S04]  /*fa80*/  LDL.LU.64 R156, [R1+0x348] ;  /* 0x00034800019c7983 */ /* 0x010f280000300a00 */
[----:B------:R-:W4:Y:S01]  /*fa90*/  LDL.LU.64 R194, [R1+0x340] ;  /* 0x0003400001c27983 */ /* 0x000f220000300a00 */
[----:B--2---:R-:W-:-:S05]  /*faa0*/  VIADD R160, R160, 0xfffffeb3 ;  /* 0xfffffeb3a0a07836 */ /* 0x004fca0000000000 */
[----:B------:R-:W-:Y:S01]  /*fab0*/  ISETP.GE.U32.AND P3, PT, R160, 0x7ffffe34, PT ;  /* 0x7ffffe34a000780c */ /* 0x000fe20003f66070 */
[----:B-----5:R-:W-:-:S05]  /*fac0*/  VIADD R161, R161, 0xfffffeb4 ;  /* 0xfffffeb4a1a17836 */ /* 0x020fca0000000000 */
[----:B------:R-:W-:Y:S01]  /*fad0*/  ISETP.GE.U32.AND P4, PT, R161, 0x7ffffe35, PT ;  /* 0x7ffffe35a100780c */ /* 0x000fe20003f86070 */
[----:B-1----:R-:W-:-:S05]  /*fae0*/  VIADD R0, R0, 0xfffffeb2 ;  /* 0xfffffeb200007836 */ /* 0x002fca0000000000 */
[----:B------:R-:W-:Y:S02]  /*faf0*/  ISETP.GE.U32.AND P1, PT, R0, 0x7ffffe33, PT ;  /* 0x7ffffe330000780c */ /* 0x000fe40003f26070 */
[----:B------:R-:W1:Y:S01]  /*fb00*/  LDC R0, c[0x0][0x3a0] ;  /* 0x0000e800ff007b82 */ /* 0x000e620000000800 */
[----:B------:R-:W-:-:S05]  /*fb10*/  IADD3 R160, P5, PT, R144, R3, RZ ;  /* 0x0000000390a07210 */ /* 0x000fca0007fbe0ff */
[----:B------:R-:W-:Y:S01]  /*fb20*/  IMAD.X R161, R145, 0x1, R132, P5 ;  /* 0x0000000191a17824 */ /* 0x000fe200028e0684 */
[----:B------:R-:W-:-:S04]  /*fb30*/  IADD3 R144, P5, PT, R142, R3, RZ ;  /* 0x000000038e907210 */ /* 0x000fc80007fbe0ff */
[----:B------:R2:W-:Y:S01]  /*fb40*/  LDGSTS.E [R133+0x12c], desc[UR22][R160.64], !P4 ;  /* 0x0012c000a0857fae */ /* 0x0005e2000e1a1016 */
[--C-:B------:R-:W-:Y:S01]  /*fb50*/  IMAD.X R145, R143, 0x1, R132.reuse, P5 ;  /* 0x000000018f917824 */ /* 0x100fe200028e0684 */
[----:B------:R-:W-:Y:S02]  /*fb60*/  IADD3 R142, P5, PT, R172, R3, RZ ;  /* 0x00000003ac8e7210 */ /* 0x000fe40007fbe0ff */
[----:B------:R2:W-:Y:S03]  /*fb70*/  STL.64 [R1+0x90], R160 ;  /* 0x000090a001007387 */ /* 0x0005e60000100a00 */
[----:B------:R-:W-:Y:S01]  /*fb80*/  IMAD.X R143, R173, 0x1, R132, P5 ;  /* 0x00000001ad8f7824 */ /* 0x000fe200028e0684 */
[----:B------:R5:W-:Y:S04]  /*fb90*/  STL.64 [R1+0x98], R144 ;  /* 0x0000989001007387 */ /* 0x000be80000100a00 */
[----:B------:R-:W-:Y:S01]  /*fba0*/  LDGSTS.E [R133+0x130], desc[UR22][R144.64], !P3 ;  /* 0x0013000090857fae */ /* 0x000fe2000d9a1016 */
[----:B--2---:R-:W2:Y:S03]  /*fbb0*/  LDC R160, c[0x0][0x3a0] ;  /* 0x0000e800ffa07b82 */ /* 0x004ea60000000800 */
[----:B------:R1:W-:Y:S04]  /*fbc0*/  STL.64 [R1+0xa0], R142 ;  /* 0x0000a08e01007387 */ /* 0x0003e80000100a00 */
[----:B------:R-:W-:Y:S01]  /*fbd0*/  LDGSTS.E [R133+0x134], desc[UR22][R142.64], !P1 ;  /* 0x001340008e857fae */ /* 0x000fe2000c9a1016 */
[----:B------:R-:W2:Y:S03]  /*fbe0*/  LDC R161, c[0x0][0x3a0] ;  /* 0x0000e800ffa17b82 */ /* 0x000ea60000000800 */
[----:B-----5:R-:W5:Y:S04]  /*fbf0*/  LDL.LU.64 R144, [R1+0x338] ;  /* 0x0003380001907983 */ /* 0x020f680000300a00 */
[----:B-1----:R-:W5:Y:S04]  /*fc00*/  LDL.LU.64 R142, [R1+0x330] ;  /* 0x00033000018e7983 */ /* 0x002f680000300a00 */
[----:B------:R-:W5:Y:S01]  /*fc10*/  LDL.LU.64 R172, [R1+0x328] ;  /* 0x0003280001ac7983 */ /* 0x000f620000300a00 */
[----:B--2---:R-:W-:-:S04]  /*fc20*/  IADD3 R160, PT, PT, R160, -0x150, RZ ;  /* 0xfffffeb0a0a07810 */ /* 0x004fc80007ffe0ff */
[----:B------:R-:W-:Y:S01]  /*fc30*/  ISETP.GE.U32.AND P3, PT, R160, 0x7ffffe31, PT ;  /* 0x7ffffe31a000780c */ /* 0x000fe20003f66070 */
[----:B------:R-:W-:-:S05]  /*fc40*/  VIADD R161, R161, 0xfffffeb1 ;  /* 0xfffffeb1a1a17836 */ /* 0x000fca0000000000 */
[----:B------:R-:W-:Y:S01]  /*fc50*/  ISETP.GE.U32.AND P4, PT, R161, 0x7ffffe32, PT ;  /* 0x7ffffe32a100780c */ /* 0x000fe20003f86070 */
[----:B------:R-:W-:-:S05]  /*fc60*/  VIADD R0, R0, 0xfffffeaf ;  /* 0xfffffeaf00007836 */ /* 0x000fca0000000000 */
[----:B------:R-:W-:Y:S02]  /*fc70*/  ISETP.GE.U32.AND P1, PT, R0, 0x7ffffe30, PT ;  /* 0x7ffffe300000780c */ /* 0x000fe40003f26070 */
[----:B------:R-:W1:Y:S01]  /*fc80*/  LDC R0, c[0x0][0x3a0] ;  /* 0x0000e800ff007b82 */ /* 0x000e620000000800 */
[----:B---3--:R-:W-:-:S05]  /*fc90*/  IADD3 R160, P5, PT, R158, R3, RZ ;  /* 0x000000039ea07210 */ /* 0x008fca0007fbe0ff */
[----:B------:R-:W-:Y:S01]  /*fca0*/  IMAD.X R161, R159, 0x1, R132, P5 ;  /* 0x000000019fa17824 */ /* 0x000fe200028e0684 */
[----:B----4-:R-:W-:-:S04]  /*fcb0*/  IADD3 R158, P5, PT, R156, R3, RZ ;  /* 0x000000039c9e7210 */ /* 0x010fc80007fbe0ff */
        /* <DEDUP_REMOVED lines=10> */
[----:B------:R-:W1:Y:S03]  /*fd60*/  LDC R161, c[0x0][0x3a0] ;  /* 0x0000e800ffa17b82 */ /* 0x000e660000000800 */
[----:B---3--:R-:W3:Y:S04]  /*fd70*/  LDL.LU.64 R158, [R1+0x320] ;  /* 0x00032000019e7983 */ /* 0x008ee80000300a00 */
[----:B----4-:R-:W4:Y:S04]  /*fd80*/  LDL.LU.64 R156, [R1+0x318] ;  /* 0x00031800019c7983 */ /* 0x010f280000300a00 */
[----:B------:R-:W4:Y:S01]  /*fd90*/  LDL.LU.64 R194, [R1+0x310] ;  /* 0x0003100001c27983 */ /* 0x000f220000300a00 */
[----:B--2---:R-:W-:-:S05]  /*fda0*/  VIADD R160, R160, 0xfffffead ;  /* 0xfffffeada0a07836 */ /* 0x004fca0000000000 */
[----:B------:R-:W-:Y:S01]  /*fdb0*/  ISETP.GE.U32.AND P3, PT, R160, 0x7ffffe2e, PT ;  /* 0x7ffffe2ea000780c */ /* 0x000fe20003f66070 */
[----:B-1----:R-:W-:-:S05]  /*fdc0*/  VIADD R161, R161, 0xfffffeae ;  /* 0xfffffeaea1a17836 */ /* 0x002fca0000000000 */
[----:B------:R-:W-:Y:S01]  /*fdd0*/  ISETP.GE.U32.AND P4, PT, R161, 0x7ffffe2f, PT ;  /* 0x7ffffe2fa100780c */ /* 0x000fe20003f86070 */
[----:B------:R-:W-:-:S05]  /*fde0*/  VIADD R0, R0, 0xfffffeac ;  /* 0xfffffeac00007836 */ /* 0x000fca0000000000 */
[----:B------:R-:W-:Y:S02]  /*fdf0*/  ISETP.GE.U32.AND P1, PT, R0, 0x7ffffe2d, PT ;  /* 0x7ffffe2d0000780c */ /* 0x000fe40003f26070 */
[----:B------:R-:W1:Y:S01]  /*fe00*/  LDC R0, c[0x0][0x3a0] ;  /* 0x0000e800ff007b82 */ /* 0x000e620000000800 */
[----:B-----5:R-:W-:-:S05]  /*fe10*/  IADD3 R160, P5, PT, R144, R3, RZ ;  /* 0x0000000390a07210 */ /* 0x020fca0007fbe0ff */
        /* <DEDUP_REMOVED lines=122> */
[----:B------:R-:W-:Y:S01]  /*105c0*/  LDGSTS.E [R133+0x180], desc[UR22][R160.64], !P4 ;  /* 0x00180000a0857fae */ /* 0x000fe2000e1a1016 */
[--C-:B------:R-:W-:Y:S01]  /*105d0*/  IMAD.X R159, R157, 0x1, R132.reuse, P5 ;  /* 0x000000019d9f7824 */ /* 0x100fe200028e0684 */
[----:B------:R-:W-:Y:S02]  /*105e0*/  IADD3 R156, P5, PT, R194, R3, RZ ;  /* 0x00000003c29c7210 */ /* 0x000fe40007fbe0ff */
[----:B------:R2:W-:Y:S03]  /*105f0*/  STL.64 [R1+0x138], R160 ;  /* 0x000138a001007387 */ /* 0x0005e60000100a00 */
[----:B------:R-:W-:Y:S01]  /*10600*/  IMAD.X R157, R195, 0x1, R132, P5 ;  /* 0x00000001c39d7824 */ /* 0x000fe200028e0684 */
[----:B------:R3:W-:Y:S04]  /*10610*/  STL.64 [R1+0x140], R158 ;  /* 0x0001409e01007387 */ /* 0x0007e80000100a00 */
[----:B------:R4:W-:Y:S04]  /*10620*/  STL.64 [R1+0x148], R156 ;  /* 0x0001489c01007387 */ /* 0x0009e80000100a00 */
[----:B--2---:R-:W2:Y:S04]  /*10630*/  LDL.LU.64 R160, [R1+0x288] ;  /* 0x0002880001a07983 */ /* 0x004ea80000300a00 */
[----:B------:R3:W-:Y:S04]  /*10640*/  LDGSTS.E [R133+0x184], desc[UR22][R158.64], !P3 ;  /* 0x001840009e857fae */ /* 0x0007e8000d9a1016 */
[----:B------:R-:W-:Y:S01]  /*10650*/  LDGSTS.E [R133+0x188], desc[UR22][R156.64], !P1 ;  /* 0x001880009c857fae */ /* 0x000fe2000c9a1016 */
[----:B---3--:R-:W3:Y:S03]  /*10660*/  LDC R159, c[0x0][0x3a0] ;  /* 0x0000e800ff9f7b82 */ /* 0x008ee60000000800 */
[----:B----4-:R-:W4:Y:S04]  /*10670*/  LDL.LU.64 R156, [R1+0x280] ;  /* 0x00028000019c7983 */ /* 0x010f280000300a00 */
[----:B------:R-:W4:Y:S01]  /*10680*/  LDL.LU.64 R194, [R1+0x278] ;  /* 0x0002780001c27983 */ /* 0x000f220000300a00 */
[----:B------:R-:W1:Y:S01]  /*10690*/  LDC R158, c[0x0][0x3a0] ;  /* 0x0000e800ff9e7b82 */ /* 0x000e620000000800 */
[----:B---3--:R-:W-:-:S05]  /*106a0*/  VIADD R159, R159, 0xfffffe9c ;  /* 0xfffffe9c9f9f7836 */ /* 0x008fca0000000000 */
[----:B------:R-:W-:Y:S01]  /*106b0*/  ISETP.GE.U32.AND P4, PT, R159, 0x7ffffe1d, PT ;  /* 0x7ffffe1d9f00780c */ /* 0x000fe20003f86070 */
[----:B-1----:R-:W-:-:S05]  /*106c0*/  VIADD R158, R158, 0xfffffe9b ;  /* 0xfffffe9b9e9e7836 */ /* 0x002fca0000000000 */
[----:B------:R-:W-:Y:S02]  /*106d0*/  ISETP.GE.U32.AND P3, PT, R158, 0x7ffffe1c, PT ;  /* 0x7ffffe1c9e00780c */ /* 0x000fe40003f66070 */
[----:B-----5:R-:W-:-:S05]  /*106e0*/  IADD3 R158, P5, PT, R144, R3, RZ ;  /* 0x00000003909e7210 */ /* 0x020fca0007fbe0ff */
[----:B------:R-:W-:Y:S01]  /*106f0*/  IMAD.X R159, R145, 0x1, R132, P5 ;  /* 0x00000001919f7824 */ /* 0x000fe200028e0684 */
[----:B------:R-:W-:Y:S01]  /*10700*/  IADD3 R144, P5, PT, R142, R3, RZ ;  /* 0x000000038e907210 */ /* 0x000fe20007fbe0ff */
[----:B------:R-:W-:-:S03]  /*10710*/  VIADD R0, R0, 0xfffffe9a ;  /* 0xfffffe9a00007836 */ /* 0x000fc60000000000 */
[----:B------:R1:W-:Y:S04]  /*10720*/  STL.64 [R1+0x150], R158 ;  /* 0x0001509e01007387 */ /* 0x0003e80000100a00 */
[----:B------:R1:W-:Y:S01]  /*10730*/  LDGSTS.E [R133+0x18c], desc[UR22][R158.64], !P4 ;  /* 0x0018c0009e857fae */ /* 0x0003e2000e1a1016 */
[--C-:B------:R-:W-:Y:S01]  /*10740*/  IMAD.X R145, R143, 0x1, R132.reuse, P5 ;  /* 0x000000018f917824 */ /* 0x100fe200028e0684 */
[----:B------:R-:W-:Y:S02]  /*10750*/  IADD3 R142, P5, PT, R172, R3, RZ ;  /* 0x00000003ac8e7210 */ /* 0x000fe40007fbe0ff */
[----:B------:R-:W-:Y:S01]  /*10760*/  ISETP.GE.U32.AND P1, PT, R0, 0x7ffffe1b, PT ;  /* 0x7ffffe1b0000780c */ /* 0x000fe20003f26070 */
[----:B------:R-:W3:Y:S01]  /*10770*/  LDC R172, c[0x0][0x3a0] ;  /* 0x0000e800ffac7b82 */ /* 0x000ee20000000800 */
[----:B------:R-:W-:Y:S07]  /*10780*/  LDGSTS.E [R133+0x190], desc[UR22][R144.64], !P3 ;  /* 0x0019000090857fae */ /* 0x000fee000d9a1016 */
[----:B-1----:R-:W1:Y:S01]  /*10790*/  LDC R158, c[0x0][0x3a0] ;  /* 0x0000e800ff9e7b82 */ /* 0x002e620000000800 */
[----:B------:R-:W-:Y:S01]  /*107a0*/  IMAD.X R143, R173, 0x1, R132, P5 ;  /* 0x00000001ad8f7824 */ /* 0x000fe200028e0684 */
[----:B------:R5:W-:Y:S04]  /*107b0*/  STL.64 [R1+0x158], R144 ;  /* 0x0001589001007387 */ /* 0x000be80000100a00 */
[----:B------:R5:W-:Y:S02]  /*107c0*/  STL.64 [R1+0x160], R142 ;  /* 0x0001608e01007387 */ /* 0x000be40000100a00 */
[----:B------:R-:W2:Y:S02]  /*107d0*/  LDC R0, c[0x0][0x3a0] ;  /* 0x0000e800ff007b82 */ /* 0x000ea40000000800 */
[----:B------:R-:W-:Y:S04]  /*107e0*/  LDGSTS.E [R133+0x194], desc[UR22][R142.64], !P1 ;  /* 0x001940008e857fae */ /* 0x000fe8000c9a1016 */
[----:B-----5:R-:W5:Y:S04]  /*107f0*/  LDL.LU.64 R144, [R1+0x270] ;  /* 0x0002700001907983 */ /* 0x020f680000300a00 */
[----:B------:R-:W5:Y:S01]  /*10800*/  LDL.LU.64 R142, [R1+0x268] ;  /* 0x00026800018e7983 */ /* 0x000f620000300a00 */
[----:B-1----:R-:W-:-:S03]  /*10810*/  VIADD R173, R158, 0xfffffe99 ;  /* 0xfffffe999ead7836 */ /* 0x002fc60000000000 */
[----:B------:R-:W5:Y:S01]  /*10820*/  LDL.LU.64 R158, [R1+0x260] ;  /* 0x00026000019e7983 */ /* 0x000f620000300a00 */
[----:B---3--:R-:W-:-:S04]  /*10830*/  IADD3 R172, PT, PT, R172, -0x168, RZ ;  /* 0xfffffe98acac7810 */ /* 0x008fc80007ffe0ff */
[----:B------:R-:W-:Y:S02]  /*10840*/  ISETP.GE.U32.AND P3, PT, R172, 0x7ffffe19, PT ;  /* 0x7ffffe19ac00780c */ /* 0x000fe40003f66070 */
[----:B------:R-:W-:Y:S02]  /*10850*/  ISETP.GE.U32.AND P4, PT, R173, 0x7ffffe1a, PT ;  /* 0x7ffffe1aad00780c */ /* 0x000fe40003f86070 */
[----:B--2---:R-:W-:-:S05]  /*10860*/  IADD3 R172, P5, PT, R160, R3, RZ ;  /* 0x00000003a0ac7210 */ /* 0x004fca0007fbe0ff */
[----:B------:R-:W-:Y:S01]  /*10870*/  IMAD.X R173, R161, 0x1, R132, P5 ;  /* 0x00000001a1ad7824 */ /* 0x000fe200028e0684 */
[----:B----4-:R-:W-:-:S05]  /*10880*/  IADD3 R160, P5, PT, R156, R3, RZ ;  /* 0x000000039ca07210 */ /* 0x010fca0007fbe0ff */
[----:B------:R-:W-:Y:S01]  /*10890*/  LDGSTS.E [R133+0x198], desc[UR22][R172.64], !P4 ;  /* 0x00198000ac857fae */ /* 0x000fe2000e1a1016 */
[--C-:B------:R-:W-:Y:S01]  /*108a0*/  IMAD.X R161, R157, 0x1, R132.reuse, P5 ;  /* 0x000000019da17824 */ /* 0x100fe200028e0684 */
[----:B------:R-:W-:Y:S02]  /*108b0*/  IADD3 R156, P5, PT, R194, R3, RZ ;  /* 0x00000003c29c7210 */ /* 0x000fe40007fbe0ff */
[----:B------:R1:W-:Y:S03]  /*108c0*/  STL.64 [R1+0x168], R172 ;  /* 0x000168ac01007387 */ /* 0x0003e60000100a00 */
[----:B------:R-:W-:Y:S01]  /*108d0*/  IMAD.X R157, R195, 0x1, R132, P5 ;  /* 0x00000001c39d7824 */ /* 0x000fe200028e0684 */
[----:B------:R2:W-:Y:S04]  /*108e0*/  STL.64 [R1+0x170], R160 ;  /* 0x000170a001007387 */ /* 0x0005e80000100a00 */
[----:B------:R3:W-:Y:S04]  /*108f0*/  STL.64 [R1+0x178], R156 ;  /* 0x0001789c01007387 */ /* 0x0007e80000100a00 */
[----:B------:R-:W4:Y:S04]  /*10900*/  LDL.LU.64 R194, [R1+0x258] ;  /* 0x0002580001c27983 */ /* 0x000f280000300a00 */
[----:B-1----:R-:W4:Y:S04]  /*10910*/  LDL.LU.64 R172, [R1+0x250] ;  /* 0x0002500001ac7983 */ /* 0x002f280000300a00 */
[----:B------:R-:W-:Y:S04]  /*10920*/  LDGSTS.E [R133+0x19c], desc[UR22][R160.64], !P3 ;  /* 0x0019c000a0857fae */ /* 0x000fe8000d9a1016 */
[----:B--2---:R-:W2:Y:S01]  /*10930*/  LDL.LU.64 R160, [R1+0x28] ;  /* 0x0000280001a07983 */ /* 0x004ea20000300a00 */
[----:B------:R-:W-:-:S05]  /*10940*/  VIADD R0, R0, 0xfffffe97 ;  /* 0xfffffe9700007836 */ /* 0x000fca0000000000 */
[----:B------:R-:W-:Y:S02]  /*10950*/  ISETP.GE.U32.AND P1, PT, R0, 0x7ffffe18, PT ;  /* 0x7ffffe180000780c */ /* 0x000fe40003f26070 */
[----:B------:R-:W1:Y:S11]  /*10960*/  LDC R0, c[0x0][0x3a0] ;  /* 0x0000e800ff007b82 */ /* 0x000e760000000800 */
[----:B------:R3:W-:Y:S02]  /*10970*/  LDGSTS.E [R133+0x1a0], desc[UR22][R156.64], !P1 ;  /* 0x001a00009c857fae */ /* 0x0007e4000c9a1016 */
[----:B---3--:R-:W3:Y:S08]  /*10980*/  LDC R156, c[0x0][0x3a0] ;  /* 0x0000e800ff9c7b82 */ /* 0x008ef00000000800 */
[----:B------:R-:W1:Y:S01]  /*10990*/  LDC R157, c[0x0][0x3a0] ;  /* 0x0000e800ff9d7b82 */ /* 0x000e620000000800 */
[----:B---3--:R-:W-:-:S05]  /*109a0*/  VIADD R156, R156, 0xfffffe95 ;  /* 0xfffffe959c9c7836 */ /* 0x008fca0000000000 */
[----:B------:R-:W-:Y:S02]  /*109b0*/  ISETP.GE.U32.AND P3, PT, R156, 0x7ffffe16, PT ;  /* 0x7ffffe169c00780c */ /* 0x000fe40003f66070 */
[----:B-----5:R-:W-:Y:S01]  /*109c0*/  IADD3 R156, P5, PT, R144, R3, RZ ;  /* 0x00000003909c7210 */ /* 0x020fe20007fbe0ff */
[----:B-1----:R-:W-:-:S05]  /*109d0*/  VIADD R157, R157, 0xfffffe96 ;  /* 0xfffffe969d9d7836 */ /* 0x002fca0000000000 */
[----:B------:R-:W-:Y:S01]  /*109e0*/  ISETP.GE.U32.AND P4, PT, R157, 0x7ffffe17, PT ;  /* 0x7ffffe179d00780c */ /* 0x000fe20003f86070 */
[----:B------:R-:W-:Y:S01]  /*109f0*/  IMAD.X R157, R145, 0x1, R132, P5 ;  /* 0x00000001919d7824 */ /* 0x000fe200028e0684 */
[----:B------:R-:W-:Y:S01]  /*10a00*/  IADD3 R144, P5, PT, R142, R3, RZ ;  /* 0x000000038e907210 */ /* 0x000fe20007fbe0ff */
[----:B------:R-:W-:-:S04]  /*10a10*/  VIADD R0, R0, 0xfffffe94 ;  /* 0xfffffe9400007836 */ /* 0x000fc80000000000 */
[--C-:B------:R-:W-:Y:S01]  /*10a20*/  IMAD.X R145, R143, 0x1, R132.reuse, P5 ;  /* 0x000000018f917824 */ /* 0x100fe200028e0684 */
[----:B------:R-:W-:Y:S02]  /*10a30*/  IADD3 R142, P5, PT, R158, R3, RZ ;  /* 0x000000039e8e7210 */ /* 0x000fe40007fbe0ff */
[----:B------:R-:W-:Y:S01]  /*10a40*/  ISETP.GE.U32.AND P1, PT, R0, 0x7ffffe15, PT ;  /* 0x7ffffe150000780c */ /* 0x000fe20003f26070 */
[----:B------:R1:W-:Y:S01]  /*10a50*/  STL.64 [R1+0x180], R156 ;  /* 0x0001809c01007387 */ /* 0x0003e20000100a00 */
[----:B------:R-:W3:Y:S01]  /*10a60*/  LDC R0, c[0x0][0x3a0] ;  /* 0x0000e800ff007b82 */ /* 0x000ee20000000800 */
[----:B------:R-:W-:Y:S02]  /*10a70*/  IMAD.X R143, R159, 0x1, R132, P5 ;  /* 0x000000019f8f7824 */ /* 0x000fe400028e0684 */
[----:B------:R-:W-:Y:S04]  /*10a80*/  STL.64 [R1+0x188], R144 ;  /* 0x0001889001007387 */ /* 0x000fe80000100a00 */
[----:B------:R5:W-:Y:S04]  /*10a90*/  STL.64 [R1+0x190], R142 ;  /* 0x0001908e01007387 */ /* 0x000be80000100a00 */
[----:B------:R-:W3:Y:S04]  /*10aa0*/  LDL.LU.64 R158, [R1+0x20] ;  /* 0x00002000019e7983 */ /* 0x000ee80000300a00 */
[----:B------:R1:W-:Y:S04]  /*10ab0*/  LDGSTS.E [R133+0x1a4], desc[UR22][R156.64], !P4 ;  /* 0x001a40009c857fae */ /* 0x0003e8000e1a1016 */
[----:B------:R-:W-:Y:S04]  /*10ac0*/  LDGSTS.E [R133+0x1a8], desc[UR22][R144.64], !P3 ;  /* 0x001a800090857fae */ /* 0x000fe8000d9a1016 */
[----:B------:R-:W-:Y:S01]  /*10ad0*/  LDGSTS.E [R133+0x1ac], desc[UR22][R142.64], !P1 ;  /* 0x001ac0008e857fae */ /* 0x000fe2000c9a1016 */
[----:B-1----:R-:W1:Y:S03]  /*10ae0*/  LDC R156, c[0x0][0x3a0] ;  /* 0x0000e800ff9c7b82 */ /* 0x002e660000000800 */
[----:B-----5:R-:W5:Y:S05]  /*10af0*/  LDL.LU.64 R142, [R1+0x18] ;  /* 0x00001800018e7983 */ /* 0x020f6a0000300a00 */
[----:B------:R-:W1:Y:S01]  /*10b00*/  LDC R157, c[0x0][0x3a0] ;  /* 0x0000e800ff9d7b82 */ /* 0x000e620000000800 */
[----:B------:R-:W5:Y:S01]  /*10b10*/  LDL.LU.64 R144, [R1+0x10] ;  /* 0x0000100001907983 */ /* 0x000f620000300a00 */
[----:B-1----:R-:W-:-:S04]  /*10b20*/  IADD3 R156, PT, PT, R156, -0x16e, RZ ;  /* 0xfffffe929c9c7810 */ /* 0x002fc80007ffe0ff */
[----:B------:R-:W-:Y:S01]  /*10b30*/  ISETP.GE.U32.AND P3, PT, R156, 0x7ffffe13, PT ;  /* 0x7ffffe139c00780c */ /* 0x000fe20003f66070 */
[----:B------:R-:W-:-:S05]  /*10b40*/  VIADD R157, R157, 0xfffffe93 ;  /* 0xfffffe939d9d7836 */ /* 0x000fca0000000000 */
[----:B------:R-:W-:Y:S02]  /*10b50*/  ISETP.GE.U32.AND P4, PT, R157, 0x7ffffe14, PT ;  /* 0x7ffffe149d00780c */ /* 0x000fe40003f86070 */
[----:B----4-:R-:W-:-:S05]  /*10b60*/  IADD3 R156, P5, PT, R194, R3, RZ ;  /* 0x00000003c29c7210 */ /* 0x010fca0007fbe0ff */
[----:B------:R-:W-:Y:S01]  /*10b70*/  IMAD.X R157, R195, 0x1, R132, P5 ;  /* 0x00000001c39d7824 */ /* 0x000fe200028e0684 */
[----:B------:R-:W-:-:S05]  /*10b80*/  IADD3 R194, P5, PT, R172, R3, RZ ;  /* 0x00000003acc27210 */ /* 0x000fca0007fbe0ff */
[----:B------:R-:W-:Y:S01]  /*10b90*/  LDGSTS.E [R133+0x1b0], desc[UR22][R156.64], !P4 ;  /* 0x001b00009c857fae */ /* 0x000fe2000e1a1016 */
[----:B------:R-:W-:-:S03]  /*10ba0*/  IMAD.X R195, R173, 0x1, R132, P5 ;  /* 0x00000001adc37824 */ /* 0x000fc600028e0684 */
[----:B------:R1:W-:Y:S04]  /*10bb0*/  STL.64 [R1+0x198], R156 ;  /* 0x0001989c01007387 */ /* 0x0003e80000100a00 */
[----:B------:R-:W-:Y:S01]  /*10bc0*/  LDGSTS.E [R133+0x1b4], desc[UR22][R194.64], !P3 ;  /* 0x001b4000c2857fae */ /* 0x000fe2000d9a1016 */
[----:B--2---:R-:W-:-:S05]  /*10bd0*/  IADD3 R172, P5, PT, R160, R3, RZ ;  /* 0x00000003a0ac7210 */ /* 0x004fca0007fbe0ff */
[----:B------:R-:W-:Y:S02]  /*10be0*/  IMAD.X R173, R161, 0x1, R132, P5 ;  /* 0x00000001a1ad7824 */ /* 0x000fe400028e0684 */
[----:B------:R-:W2:Y:S04]  /*10bf0*/  LDL.LU.64 R160, [R1+0x7b8] ;  /* 0x0007b80001a07983 */ /* 0x000ea80000300a00 */
[----:B------:R4:W-:Y:S04]  /*10c00*/  STL.64 [R1+0x1a0], R194 ;  /* 0x0001a0c201007387 */ /* 0x0009e80000100a00 */
[----:B-1----:R-:W2:Y:S04]  /*10c10*/  LDL.LU.64 R156, [R1+0x8] ;  /* 0x00000800019c7983 */ /* 0x002ea80000300a00 */
[----:B------:R1:W-:Y:S04]  /*10c20*/  STL.64 [R1+0x1a8], R172 ;  /* 0x0001a8ac01007387 */ /* 0x0003e80000100a00 */
[----:B----4-:R-:W4:Y:S01]  /*10c30*/  LDL.LU.64 R194, [R1] ;  /* 0x0000000001c27983 */ /* 0x010f220000300a00 */
[----:B---3--:R-:W-:-:S05]  /*10c40*/  VIADD R0, R0, 0xfffffe91 ;  /* 0xfffffe9100007836 */ /* 0x008fca0000000000 */
[----:B------:R-:W-:Y:S02]  /*10c50*/  ISETP.GE.U32.AND P1, PT, R0, 0x7ffffe12, PT ;  /* 0x7ffffe120000780c */ /* 0x000fe40003f26070 */
[----:B------:R-:W3:Y:S11]  /*10c60*/  LDC R0, c[0x0][0x3a0] ;  /* 0x0000e800ff007b82 */ /* 0x000ef60000000800 */
[----:B------:R1:W-:Y:S02]  /*10c70*/  LDGSTS.E [R133+0x1b8], desc[UR22][R172.64], !P1 ;  /* 0x001b8000ac857fae */ /* 0x0003e4000c9a1016 */
[----:B-1----:R-:W1:Y:S08]  /*10c80*/  LDC R172, c[0x0][0x3a0] ;  /* 0x0000e800ffac7b82 */ /* 0x002e700000000800 */
[----:B------:R-:W3:Y:S02]  /*10c90*/  LDC R173, c[0x0][0x3a0] ;  /* 0x0000e800ffad7b82 */ /* 0x000ee40000000800 */
[----:B---3--:R-:W-:-:S02]  /*10ca0*/  VIADD R0, R0, 0xfffffe8e ;  /* 0xfffffe8e00007836 */ /* 0x008fc40000000000 */
[----:B-1----:R-:W-:-:S05]  /*10cb0*/  VIADD R172, R172, 0xfffffe8f ;  /* 0xfffffe8facac7836 */ /* 0x002fca0000000000 */
[----:B------:R-:W-:Y:S01]  /*10cc0*/  ISETP.GE.U32.AND P3, PT, R172, 0x7ffffe10, PT ;  /* 0x7ffffe10ac00780c */ /* 0x000fe20003f66070 */
[----:B------:R-:W-:Y:S01]  /*10cd0*/  VIADD R173, R173, 0xfffffe90 ;  /* 0xfffffe90adad7836 */ /* 0x000fe20000000000 */
[----:B------:R-:W-:-:S04]  /*10ce0*/  IADD3 R172, P5, PT, R158, R3, RZ ;  /* 0x000000039eac7210 */ /* 0x000fc80007fbe0ff */
[----:B------:R-:W-:Y:S01]  /*10cf0*/  ISETP.GE.U32.AND P4, PT, R173, 0x7ffffe11, PT ;  /* 0x7ffffe11ad00780c */ /* 0x000fe20003f86070 */
[----:B------:R-:W-:Y:S01]  /*10d00*/  IMAD.X R173, R159, 0x1, R132, P5 ;  /* 0x000000019fad7824 */ /* 0x000fe200028e0684 */
[----:B------:R-:W-:Y:S02]  /*10d10*/  ISETP.GE.U32.AND P1, PT, R0, 0x7ffffe0f, PT ;  /* 0x7ffffe0f0000780c */ /* 0x000fe40003f26070 */
[----:B------:R-:W1:Y:S02]  /*10d20*/  LDC R0, c[0x0][0x3a0] ;  /* 0x0000e800ff007b82 */ /* 0x000e640000000800 */
[----:B------:R3:W-:Y:S07]  /*10d30*/  STL.64 [R1+0x1b0], R172 ;  /* 0x0001b0ac01007387 */ /* 0x0007ee0000100a00 */
[----:B------:R-:W-:Y:S01]  /*10d40*/  LDGSTS.E [R133+0x1bc], desc[UR22][R172.64], !P4 ;  /* 0x001bc000ac857fae */ /* 0x000fe2000e1a1016 */
[----:B-----5:R-:W-:-:S05]  /*10d50*/  IADD3 R158, P5, PT, R142, R3, RZ ;  /* 0x000000038e9e7210 */ /* 0x020fca0007fbe0ff */
[----:B------:R-:W-:Y:S01]  /*10d60*/  IMAD.X R159, R143, 0x1, R132, P5 ;  /* 0x000000018f9f7824 */ /* 0x000fe200028e0684 */
[----:B------:R-:W-:-:S04]  /*10d70*/  IADD3 R142, P5, PT, R144, R3, RZ ;  /* 0x00000003908e7210 */ /* 0x000fc80007fbe0ff */
[----:B------:R-:W-:Y:S01]  /*10d80*/  LDGSTS.E [R133+0x1c0], desc[UR22][R158.64], !P3 ;  /* 0x001c00009e857fae */ /* 0x000fe2000d9a1016 */
[----:B------:R-:W-:-:S03]  /*10d90*/  IMAD.X R143, R145, 0x1, R132, P5 ;  /* 0x00000001918f7824 */ /* 0x000fc600028e0684 */
[----:B------:R-:W5:Y:S04]  /*10da0*/  LDL.LU.64 R144, [R1+0x7b0] ;  /* 0x0007b00001907983 */ /* 0x000f680000300a00 */
[----:B---3--:R-:W3:Y:S04]  /*10db0*/  LDL.LU.64 R172, [R1+0x7a8] ;  /* 0x0007a80001ac7983 */ /* 0x008ee80000300a00 */
[----:B------:R1:W-:Y:S04]  /*10dc0*/  STL.64 [R1+0x1b8], R158 ;  /* 0x0001b89e01007387 */ /* 0x0003e80000100a00 */
[----:B------:R1:W-:Y:S04]  /*10dd0*/  LDGSTS.E [R133+0x1c4], desc[UR22][R142.64], !P1 ;  /* 0x001c40008e857fae */ /* 0x0003e8000c9a1016 */
[----:B-1----:R-:W3:Y:S04]  /*10de0*/  LDL.LU.64 R158, [R1+0x7a0] ;  /* 0x0007a000019e7983 */ /* 0x002ee80000300a00 */
[----:B------:R1:W-:Y:S02]  /*10df0*/  STL.64 [R1+0x1c0], R142 ;  /* 0x0001c08e01007387 */ /* 0x0003e40000100a00 */
[----:B-1----:R-:W1:Y:S08]  /*10e00*/  LDC R142, c[0x0][0x3a0] ;  /* 0x0000e800ff8e7b82 */ /* 0x002e700000000800 */
[----:B------:R-:W1:Y:S02]  /*10e10*/  LDC R143, c[0x0][0x3a0] ;  /* 0x0000e800ff8f7b82 */ /* 0x000e640000000800 */
[----:B-1----:R-:W-:-:S05]  /*10e20*/  VIADD R142, R142, 0xfffffe8b ;  /* 0xfffffe8b8e8e7836 */ /* 0x002fca0000000000 */
[----:B------:R-:W-:Y:S02]  /*10e30*/  ISETP.GE.U32.AND P1, PT, R142, 0x7ffffe0c, PT ;  /* 0x7ffffe0c8e00780c */ /* 0x000fe40003f26070 */
[----:B------:R-:W-:-:S04]  /*10e40*/  IADD3 R143, PT, PT, R143, -0x174, RZ ;  /* 0xfffffe8c8f8f7810 */ /* 0x000fc80007ffe0ff */
[----:B------:R-:W-:Y:S01]  /*10e50*/  ISETP.GE.U32.AND P3, PT, R143, 0x7ffffe0d, PT ;  /* 0x7ffffe0d8f00780c */ /* 0x000fe20003f66070 */
[----:B------:R-:W-:-:S05]  /*10e60*/  VIADD R0, R0, 0xfffffe8d ;  /* 0xfffffe8d00007836 */ /* 0x000fca0000000000 */
[----:B------:R-:W-:Y:S02]  /*10e70*/  ISETP.GE.U32.AND P4, PT, R0, 0x7ffffe0e, PT ;  /* 0x7ffffe0e0000780c */ /* 0x000fe40003f86070 */
[----:B--2---:R-:W-:-:S05]  /*10e80*/  IADD3 R142, P5, PT, R156, R3, RZ ;  /* 0x000000039c8e7210 */ /* 0x004fca0007fbe0ff */
[----:B------:R-:W-:Y:S01]  /*10e90*/  IMAD.X R143, R157, 0x1, R132, P5 ;  /* 0x000000019d8f7824 */ /* 0x000fe200028e0684 */
[----:B----4-:R-:W-:-:S05]  /*10ea0*/  IADD3 R156, P5, PT, R194, R3, RZ ;  /* 0x00000003c29c7210 */ /* 0x010fca0007fbe0ff */
[----:B------:R-:W-:Y:S01]  /*10eb0*/  LDGSTS.E [R133+0x1c8], desc[UR22][R142.64], !P4 ;  /* 0x001c80008e857fae */ /* 0x000fe2000e1a1016 */
[--C-:B------:R-:W-:Y:S01]  /*10ec0*/  IMAD.X R157, R195, 0x1, R132.reuse, P5 ;  /* 0x00000001c39d7824 */ /* 0x100fe200028e0684 */
[----:B------:R-:W-:Y:S02]  /*10ed0*/  IADD3 R194, P5, PT, R250, R3, RZ ;  /* 0x00000003fac27210 */ /* 0x000fe40007fbe0ff */
[----:B------:R-:W1:Y:S02]  /*10ee0*/  LDC R250, c[0x0][0x3a0] ;  /* 0x0000e800fffa7b82 */ /* 0x000e640000000800 */
[----:B------:R-:W-:Y:S01]  /*10ef0*/  LDGSTS.E [R133+0x1cc], desc[UR22][R156.64], !P3 ;  /* 0x001cc0009c857fae */ /* 0x000fe2000d9a1016 */
[----:B------:R-:W-:-:S05]  /*10f00*/  IMAD.X R195, R251, 0x1, R132, P5 ;  /* 0x00000001fbc37824 */ /* 0x000fca00028e0684 */
[----:B------:R-:W2:Y:S01]  /*10f10*/  LDC R251, c[0x0][0x3a0] ;  /* 0x0000e800fffb7b82 */ /* 0x000ea20000000800 */
[----:B------:R-:W-:Y:S01]  /*10f20*/  LDGSTS.E [R133+0x1d0], desc[UR22][R194.64], !P1 ;  /* 0x001d0000c2857fae */ /* 0x000fe2000c9a1016 */
[----:B-1----:R-:W-:-:S05]  /*10f30*/  VIADD R250, R250, 0xfffffe8a ;  /* 0xfffffe8afafa7836 */ /* 0x002fca0000000000 */
[----:B------:R-:W-:Y:S02]  /*10f40*/  ISETP.GE.U32.AND P4, PT, R250, 0x7ffffe0b, PT ;  /* 0x7ffffe0bfa00780c */ /* 0x000fe40003f86070 */
[----:B------:R-:W1:Y:S01]  /*10f50*/  LDC R250, c[0x0][0x3a0] ;  /* 0x0000e800fffa7b82 */ /* 0x000e620000000800 */
[----:B--2---:R-:W-:Y:S01]  /*10f60*/  VIADD R251, R251, 0xfffffe89 ;  /* 0xfffffe89fbfb7836 */ /* 0x004fe20000000000 */
[----:B------:R2:W-:Y:S04]  /*10f70*/  STL.64 [R1+0x1c8], R142 ;  /* 0x0001c88e01007387 */ /* 0x0005e80000100a00 */
[----:B------:R-:W-:Y:S01]  /*10f80*/  ISETP.GE.U32.AND P3, PT, R251, 0x7ffffe0a, PT ;  /* 0x7ffffe0afb00780c */ /* 0x000fe20003f66070 */
[----:B--2---:R-:W2:Y:S01]  /*10f90*/  LDL.LU.64 R142, [R1+0x798] ;  /* 0x00079800018e7983 */ /* 0x004ea20000300a00 */
[----:B-1----:R-:W-:-:S05]  /*10fa0*/  VIADD R250, R250, 0xfffffe88 ;  /* 0xfffffe88fafa7836 */ /* 0x002fca0000000000 */
[----:B------:R-:W-:Y:S02]  /*10fb0*/  ISETP.GE.U32.AND P1, PT, R250, 0x7ffffe09, PT ;  /* 0x7ffffe09fa00780c */ /* 0x000fe40003f26070 */
[-C--:B------:R-:W-:Y:S01]  /*10fc0*/  IADD3 R250, P5, PT, R248, R3.reuse, RZ ;  /* 0x00000003f8fa7210 */ /* 0x080fe20007fbe0ff */
[----:B------:R1:W-:Y:S04]  /*10fd0*/  STL.64 [R1+0x1d0], R156 ;  /* 0x0001d09c01007387 */ /* 0x0003e80000100a00 */
[----:B------:R-:W-:Y:S01]  /*10fe0*/  IMAD.X R251, R249, 0x1, R132, P5 ;  /* 0x00000001f9fb7824 */ /* 0x000fe200028e0684 */
[----:B------:R-:W-:Y:S01]  /*10ff0*/  IADD3 R248, P5, PT, R246, R3, RZ ;  /* 0x00000003f6f87210 */ /* 0x000fe20007fbe0ff */
[----:B------:R-:W-:Y:S01]  /*11000*/  IMAD.MOV.U32 R246, RZ, RZ, R250 ;  /* 0x000000fffff67224 */ /* 0x000fe200078e00fa */
[----:B-1----:R-:W4:Y:S03]  /*11010*/  LDL.LU.64 R156, [R1+0x790] ;  /* 0x00079000019c7983 */ /* 0x002f260000300a00 */
[----:B------:R-:W-:Y:S01]  /*11020*/  IMAD.X R249, R247, 0x1, R132, P5 ;  /* 0x00000001f7f97824 */ /* 0x000fe200028e0684 */
[----:B------:R1:W-:Y:S01]  /*11030*/  STL.64 [R1+0x1d8], R194 ;  /* 0x0001d8c201007387 */ /* 0x0003e20000100a00 */
[----:B------:R-:W-:-:S05]  /*11040*/  IMAD.MOV.U32 R247, RZ, RZ, R251 ;  /* 0x000000fffff77224 */ /* 0x000fca00078e00fb */
[----:B------:R5:W-:Y:S04]  /*11050*/  LDGSTS.E [R133+0x1d4], desc[UR22][R246.64], !P4 ;  /* 0x001d4000f6857fae */ /* 0x000be8000e1a1016 */
[----:B------:R-:W-:Y:S04]  /*11060*/  LDGSTS.E [R133+0x1d8], desc[UR22][R248.64], !P3 ;  /* 0x001d8000f8857fae */ /* 0x000fe8000d9a1016 */
[----:B-1----:R-:W2:Y:S04]  /*11070*/  LDL.LU.64 R194, [R1+0x788] ;  /* 0x0007880001c27983 */ /* 0x002ea80000300a00 */
[----:B------:R1:W-:Y:S01]  /*11080*/  STL.64 [R1+0x1e0], R250 ;  /* 0x0001e0fa01007387 */ /* 0x0003e20000100a00 */
[----:B-----5:R-:W5:Y:S01]  /*11090*/  LDC R246, c[0x0][0x3a0] ;  /* 0x0000e800fff67b82 */ /* 0x020f620000000800 */
[----:B-1----:R-:W-:-:S07]  /*110a0*/  IADD3 R250, P5, PT, R244, R3, RZ ;  /* 0x00000003f4fa7210 */ /* 0x002fce0007fbe0ff */
[----:B------:R-:W1:Y:S01]  /*110b0*/  LDC R244, c[0x0][0x3a0] ;  /* 0x0000e800fff47b82 */ /* 0x000e620000000800 */
[----:B------:R-:W-:Y:S01]  /*110c0*/  IADD3.X R251, PT, PT, R245, R132, RZ, P5, !PT ;  /* 0x00000084f5fb7210 */ /* 0x000fe20002ffe4ff */
[----:B------:R-:W-:Y:S06]  /*110d0*/  STL.64 [R1+0x1e8], R248 ;  /* 0x0001e8f801007387 */ /* 0x000fec0000100a00 */
[----:B------:R-:W3:Y:S01]  /*110e0*/  LDC R245, c[0x0][0x3a0] ;  /* 0x0000e800fff57b82 */ /* 0x000ee20000000800 */
[----:B------:R1:W-:Y:S04]  /*110f0*/  STL.64 [R1+0x1f0], R250 ;  /* 0x0001f0fa01007387 */ /* 0x0003e80000100a00 */
[----:B------:R1:W-:Y:S02]  /*11100*/  LDGSTS.E [R133+0x1dc], desc[UR22][R250.64], !P1 ;  /* 0x001dc000fa857fae */ /* 0x0003e4000c9a1016 */
[----:B-1----:R-:W-:-:S05]  /*11110*/  VIADD R244, R244, 0xfffffe87 ;  /* 0xfffffe87f4f47836 */ /* 0x002fca0000000000 */
[----:B------:R-:W-:Y:S01]  /*11120*/  ISETP.GE.U32.AND P4, PT, R244, 0x7ffffe08, PT ;  /* 0x7ffffe08f400780c */ /* 0x000fe20003f86070 */
[----:B-----5:R-:W-:Y:S01]  /*11130*/  VIADD R244, R246, 0xfffffe85 ;  /* 0xfffffe85f6f47836 */ /* 0x020fe20000000000 */
[----:B------:R-:W-:Y:S01]  /*11140*/  IADD3 R246, P5, PT, R242, R3, RZ ;  /* 0x00000003f2f67210 */ /* 0x000fe20007fbe0ff */
[----:B---3--:R-:W-:-:S04]  /*11150*/  VIADD R245, R245, 0xfffffe86 ;  /* 0xfffffe86f5f57836 */ /* 0x008fc80000000000 */
[--C-:B------:R-:W-:Y:S01]  /*11160*/  IMAD.X R247, R243, 0x1, R132.reuse, P5 ;  /* 0x00000001f3f77824 */ /* 0x100fe200028e0684 */
[-C--:B------:R-:W-:Y:S02]  /*11170*/  IADD3 R250, P5, PT, R236, R3.reuse, RZ ;  /* 0x00000003ecfa7210 */ /* 0x080fe40007fbe0ff */
[----:B------:R-:W-:Y:S02]  /*11180*/  ISETP.GE.U32.AND P3, PT, R245, 0x7ffffe07, PT ;  /* 0x7ffffe07f500780c */ /* 0x000fe40003f66070 */
[----:B------:R-:W-:Y:S01]  /*11190*/  ISETP.GE.U32.AND P1, PT, R244, 0x7ffffe06, PT ;  /* 0x7ffffe06f400780c */ /* 0x000fe20003f26070 */
[--C-:B------:R-:W-:Y:S01]  /*111a0*/  IMAD.X R251, R237, 0x1, R132.reuse, P5 ;  /* 0x00000001edfb7824 */ /* 0x100fe200028e0684 */
[-C--:B------:R-:W-:Y:S01]  /*111b0*/  IADD3 R248, P5, PT, R238, R3.reuse, RZ ;  /* 0x00000003eef87210 */ /* 0x080fe20007fbe0ff */
[----:B------:R-:W-:Y:S01]  /*111c0*/  STL.64 [R1+0x1f8], R246 ;  /* 0x0001f8f601007387 */ /* 0x000fe20000100a00 */
[----:B------:R-:W1:Y:S03]  /*111d0*/  LDC R245, c[0x0][0x3a0] ;  /* 0x0000e800fff57b82 */ /* 0x000e660000000800 */
[--C-:B------:R-:W-:Y:S01]  /*111e0*/  IMAD.X R249, R239, 0x1, R132.reuse, P5 ;  /* 0x00000001eff97824 */ /* 0x100fe200028e0684 */
[----:B------:R-:W-:Y:S04]  /*111f0*/  LDGSTS.E [R133+0x1e0], desc[UR22][R246.64], !P4 ;  /* 0x001e0000f6857fae */ /* 0x000fe8000e1a1016 */
[----:B------:R3:W-:Y:S01]  /*11200*/  STL.64 [R1+0x200], R250 ;  /* 0x000200fa01007387 */ /* 0x0007e20000100a00 */
[----:B------:R-:W5:Y:S03]  /*11210*/  LDC R244, c[0x0][0x3a0] ;  /* 0x0000e800fff47b82 */ /* 0x000f660000000800 */
[----:B------:R3:W-:Y:S04]  /*11220*/  LDGSTS.E [R133+0x1e4], desc[UR22][R250.64], !P3 ;  /* 0x001e4000fa857fae */ /* 0x0007e8000d9a1016 */
[----:B------:R1:W-:Y:S04]  /*11230*/  STL.64 [R1+0x208], R248 ;  /* 0x000208f801007387 */ /* 0x0003e80000100a00 */
[----:B------:R-:W-:Y:S01]  /*11240*/  LDGSTS.E [R133+0x1e8], desc[UR22][R248.64], !P1 ;  /* 0x001e8000f8857fae */ /* 0x000fe2000c9a1016 */
[-C--:B------:R-:W-:Y:S01]  /*11250*/  IADD3 R242, P4, PT, R240, R3.reuse, RZ ;  /* 0x00000003f0f27210 */ /* 0x080fe20007f9e0ff */
[----:B-1----:R-:W-:Y:S01]  /*11260*/  VIADD R236, R245, 0xfffffe83 ;  /* 0xfffffe83f5ec7836 */ /* 0x002fe20000000000 */
[----:B------:R-:W1:Y:S01]  /*11270*/  S2R R0, SR_TID.X ;  /* 0x0000000000007919 */ /* 0x000e620000002100 */
[----:B---3--:R-:W3:Y:S01]  /*11280*/  LDC R251, c[0x0][0x3a0] ;  /* 0x0000e800fffb7b82 */ /* 0x008ee20000000800 */
[----:B------:R-:W2:Y:S01]  /*11290*/  LDL.LU.64 R248, [R1+0x5d8] ;  /* 0x0005d80001f87983 */ /* 0x000ea20000300a00 */
[----:B------:R-:W-:Y:S01]  /*112a0*/  IMAD.X R243, R241, 0x1, R132, P4 ;  /* 0x00000001f1f37824 */ /* 0x000fe200020e0684 */
[----:B------:R-:W-:Y:S01]  /*112b0*/  IADD3 R238, P4, PT, R202, R3, RZ ;  /* 0x00000003caee7210 */ /* 0x000fe20007f9e0ff */
[----:B-----5:R-:W-:Y:S01]  /*112c0*/  VIADD R237, R244, 0xfffffe84 ;  /* 0xfffffe84f4ed7836 */ /* 0x020fe20000000000 */
[----:B------:R-:W-:-:S03]  /*112d0*/  ISETP.GE.U32.AND P1, PT, R236, 0x7ffffe04, PT ;  /* 0x7ffffe04ec00780c */ /* 0x000fc60003f26070 */
[----:B------:R-:W5:Y:S01]  /*112e0*/  LDC R202, c[0x0][0x3a0] ;  /* 0x0000e800ffca7b82 */ /* 0x000f620000000800 */
[----:B------:R-:W-:Y:S01]  /*112f0*/  IMAD.X R239, R203, 0x1, R132, P4 ;  /* 0x00000001cbef7824 */ /* 0x000fe200020e0684 */
[----:B------:R-:W-:-:S06]  /*11300*/  ISETP.GE.U32.AND P3, PT, R237, 0x7ffffe05, PT ;  /* 0x7ffffe05ed00780c */ /* 0x000fcc0003f66070 */
[----:B------:R-:W1:Y:S08]  /*11310*/  LDC R203, c[0x0][0x3a0] ;  /* 0x0000e800ffcb7b82 */ /* 0x000e700000000800 */
[----:B------:R-:W3:Y:S01]  /*11320*/  LDC R236, c[0x0][0x3a0] ;  /* 0x0000e800ffec7b82 */ /* 0x000ee20000000800 */
[----:B------:R-:W-:Y:S04]  /*11330*/  STL.64 [R1+0x210], R242 ;  /* 0x000210f201007387 */ /* 0x000fe80000100a00 */
[----:B------:R-:W-:Y:S04]  /*11340*/  LDGSTS.E [R133+0x1ec], desc[UR22][R242.64], !P3 ;  /* 0x001ec000f2857fae */ /* 0x000fe8000d9a1016 */
[----:B------:R1:W-:Y:S04]  /*11350*/  STL.64 [R1+0x218], R238 ;  /* 0x000218ee01007387 */ /* 0x0003e80000100a00 */
[----:B------:R1:W-:Y:S01]  /*11360*/  LDGSTS.E [R133+0x1f0], desc[UR22][R238.64], !P1 ;  /* 0x001f0000ee857fae */ /* 0x0003e2000c9a1016 */
[----:B------:R-:W-:Y:S01]  /*11370*/  IADD3 R240, P4, PT, R200, R3, RZ ;  /* 0x00000003c8f07210 */ /* 0x000fe20007f9e0ff */
[----:B-1----:R-:W-:Y:S01]  /*11380*/  VIADD R203, R203, 0xfffffe82 ;  /* 0xfffffe82cbcb7836 */ /* 0x002fe20000000000 */
[----:B-----5:R-:W-:-:S02]  /*11390*/  IADD3 R202, PT, PT, R202, -0x17f, RZ ;  /* 0xfffffe81caca7810 */ /* 0x020fc40007ffe0ff */
[----:B------:R-:W-:Y:S01]  /*113a0*/  IADD3 R238, P5, PT, R198, R3, RZ ;  /* 0x00000003c6ee7210 */ /* 0x000fe20007fbe0ff */
[----:B---3--:R-:W-:-:S04]  /*113b0*/  VIADD R237, R236, 0xfffffe80 ;  /* 0xfffffe80eced7836 */ /* 0x008fc80000000000 */
[--C-:B------:R-:W-:Y:S01]  /*113c0*/  IMAD.X R239, R199, 0x1, R132.reuse, P5 ;  /* 0x00000001c7ef7824 */ /* 0x100fe200028e0684 */
[----:B------:R-:W-:Y:S01]  /*113d0*/  IADD3 R200, P5, PT, R196, R3, RZ ;  /* 0x00000003c4c87210 */ /* 0x000fe20007fbe0ff */
[--C-:B------:R-:W-:Y:S01]  /*113e0*/  IMAD.X R241, R201, 0x1, R132.reuse, P4 ;  /* 0x00000001c9f17824 */ /* 0x100fe200020e0684 */
[----:B------:R-:W-:Y:S02]  /*113f0*/  ISETP.GE.U32.AND P3, PT, R203, 0x7ffffe03, PT ;  /* 0x7ffffe03cb00780c */ /* 0x000fe40003f66070 */
[----:B------:R-:W-:Y:S01]  /*11400*/  ISETP.GE.U32.AND P1, PT, R202, 0x7ffffe02, PT ;  /* 0x7ffffe02ca00780c */ /* 0x000fe20003f26070 */
[----:B------:R-:W-:Y:S01]  /*11410*/  IMAD.X R201, R197, 0x1, R132, P5 ;  /* 0x00000001c5c97824 */ /* 0x000fe200028e0684 */
[----:B------:R-:W-:Y:S01]  /*11420*/  ISETP.GE.U32.AND P4, PT, R237, 0x7ffffe01, PT ;  /* 0x7ffffe01ed00780c */ /* 0x000fe20003f86070 */
[----:B------:R-:W-:Y:S04]  /*11430*/  STL.64 [R1+0x220], R240 ;  /* 0x000220f001007387 */ /* 0x000fe80000100a00 */
[----:B------:R-:W-:Y:S04]  /*11440*/  STL.64 [R1+0x228], R238 ;  /* 0x000228ee01007387 */ /* 0x000fe80000100a00 */
[----:B------:R1:W-:Y:S04]  /*11450*/  STL.64 [R1+0x230], R200 ;  /* 0x000230c801007387 */ /* 0x0003e80000100a00 */
[----:B------:R-:W3:Y:S01]  /*11460*/  LDL.LU.64 R242, [R1+0x5e8] ;  /* 0x0005e80001f27983 */ /* 0x000ee20000300a00 */
[----:B------:R-:W-:-:S03]  /*11470*/  LOP3.LUT R0, R0, 0x7f, RZ, 0xc0, !PT ;  /* 0x0000007f00007812 */ /* 0x000fc600078ec0ff */
[----:B------:R-:W5:Y:S04]  /*11480*/  LDL.LU.64 R246, [R1+0x5c8] ;  /* 0x0005c80001f67983 */ /* 0x000f680000300a00 */
[----:B------:R-:W-:Y:S01]  /*11490*/  LDGSTS.E [R133+0x1f4], desc[UR22][R240.64], !P3 ;  /* 0x001f4000f0857fae */ /* 0x000fe2000d9a1016 */
[----:B------:R-:W-:-:S03]  /*114a0*/  VIADD R251, R251, 0x7f ;  /* 0x0000007ffbfb7836 */ /* 0x000fc60000000000 */
[----:B------:R-:W-:Y:S01]  /*114b0*/  LDGSTS.E [R133+0x1f8], desc[UR22][R238.64], !P1 ;  /* 0x001f8000ee857fae */ /* 0x000fe2000c9a1016 */
[----:B------:R-:W-:-:S03]  /*114c0*/  ISETP.GE.AND P3, PT, R0, UR5, PT ;  /* 0x0000000500007c0c */ /* 0x000fc6000bf66270 */
[----:B------:R1:W-:Y:S01]  /*114d0*/  LDGSTS.E [R133+0x1fc], desc[UR22][R200.64], !P4 ;  /* 0x001fc000c8857fae */ /* 0x0003e2000e1a1016 */
[----:B------:R-:W-:Y:S02]  /*114e0*/  ISETP.GT.AND P1, PT, R251, 0x17f, PT ;  /* 0x0000017ffb00780c */ /* 0x000fe40003f24270 */
[----:B------:R-:W-:Y:S01]  /*114f0*/  SEL R196, RZ, 0x4, P3 ;  /* 0x00000004ffc47807 */ /* 0x000fe20001800000 */
[----:B------:R-:W0:Y:S01]  /*11500*/  LDGDEPBAR ;  /* 0x00000000000079af */ /* 0x000e220000000000 */
[----:B-1----:R-:W-:-:S04]  /*11510*/  SHF.R.S32.HI R133, RZ, 0x1f, R134 ;  /* 0x0000001fff857819 */ /* 0x002fc80000011486 */
[C---:B------:R-:W-:Y:S01]  /*11520*/  SHF.L.U64.HI R133, R134.reuse, 0x2, R133 ;  /* 0x0000000286857819 */ /* 0x040fe20000010285 */
[----:B------:R-:W-:Y:S01]  /*11530*/  IMAD.SHL.U32 R134, R134, 0x4, RZ ;  /* 0x0000000486867824 */ /* 0x000fe200078e00ff */
[----:B------:R-:W-:-:S04]  /*11540*/  SEL R196, R196, RZ, P1 ;  /* 0x000000ffc4c47207 */ /* 0x000fc80000800000 */
[----:B------:R-:W-:Y:S02]  /*11550*/  ISETP.NE.U32.AND P1, PT, R196, RZ, PT ;  /* 0x000000ffc400720c */ /* 0x000fe40003f25070 */
[----:B--2---:R-:W-:-:S05]  /*11560*/  IADD3 R198, P3, PT, R248, R134, RZ ;  /* 0x00000086f8c67210 */ /* 0x004fca0007f7e0ff */
[----:B------:R-:W-:Y:S01]  /*11570*/  IMAD.X R199, R249, 0x1, R133, P3 ;  /* 0x00000001f9c77824 */ /* 0x000fe200018e0685 */
[----:B------:R-:W-:-:S05]  /*11580*/  IADD3 R196, P3, PT, R234, R134, RZ ;  /* 0x00000086eac47210 */ /* 0x000fca0007f7e0ff */
[----:B------:R1:W-:Y:S01]  /*11590*/  LDGSTS.E [R252+0x30000], desc[UR22][R198.64], P1 ;  /* 0x30000000c6fc7fae */ /* 0x0003e200089a1016 */
[--C-:B------:R-:W-:Y:S01]  /*115a0*/  IMAD.X R197, R235, 0x1, R133.reuse, P3 ;  /* 0x00000001ebc57824 */ /* 0x100fe200018e0685 */
[-C--:B------:R-:W-:Y:S02]  /*115b0*/  IADD3 R200, P3, PT, R232, R134.reuse, RZ ;  /* 0x00000086e8c87210 */ /* 0x080fe40007f7e0ff */
[----:B------:R1:W-:Y:S03]  /*115c0*/  STL.64 [R1+0x238], R198 ;  /* 0x000238c601007387 */ /* 0x0003e60000100a00 */
[----:B------:R-:W-:Y:S01]  /*115d0*/  IMAD.X R201, R233, 0x1, R133, P3 ;  /* 0x00000001e9c97824 */ /* 0x000fe200018e0685 */
[----:B------:R2:W-:Y:S04]  /*115e0*/  STL.64 [R1+0x278], R196 ;  /* 0x000278c401007387 */ /* 0x0005e80000100a00 */
[----:B------:R2:W-:Y:S01]  /*115f0*/  LDGSTS.E [R252+0x30400], desc[UR22][R196.64], P1 ;  /* 0x30400000c4fc7fae */ /* 0x0005e200089a1016 */
[----:B-1----:R-:W-:-:S03]  /*11600*/  IADD3 R198, P3, PT, R226, R134, RZ ;  /* 0x00000086e2c67210 */ /* 0x002fc60007f7e0ff */
[----:B------:R1:W-:Y:S02]  /*11610*/  STL.64 [R1+0x2f8], R200 ;  /* 0x0002f8c801007387 */ /* 0x0003e40000100a00 */
[----:B------:R-:W-:Y:S02]  /*11620*/  IMAD.X R199, R227, 0x1, R133, P3 ;  /* 0x00000001e3c77824 */ /* 0x000fe400018e0685 */
[----:B------:R1:W-:Y:S01]  /*11630*/  LDGSTS.E [R252+0x30800], desc[UR22][R200.64], P1 ;  /* 0x30800000c8fc7fae */ /* 0x0003e200089a1016 */
[----:B--2---:R-:W-:-:S03]  /*11640*/  IADD3 R196, P3, PT, R206, R134, RZ ;  /* 0x00000086cec47210 */ /* 0x004fc60007f7e0ff */
[----:B------:R2:W-:Y:S02]  /*11650*/  STL.64 [R1+0x338], R198 ;  /* 0x000338c601007387 */ /* 0x0005e40000100a00 */
[----:B------:R-:W-:Y:S02]  /*11660*/  IMAD.X R197, R207, 0x1, R133, P3 ;  /* 0x00000001cfc57824 */ /* 0x000fe400018e0685 */
[----:B------:R2:W-:Y:S04]  /*11670*/  LDGSTS.E [R252+0x30c00], desc[UR22][R198.64], P1 ;  /* 0x30c00000c6fc7fae */ /* 0x0005e800089a1016 */
[----:B------:R4:W-:Y:S04]  /*11680*/  STL.64 [R1+0x378], R196 ;  /* 0x000378c401007387 */ /* 0x0009e80000100a00 */
[----:B------:R-:W5:Y:S01]  /*11690*/  LDL.LU.64 R248, [R1+0x600] ;  /* 0x0006000001f87983 */ /* 0x000f620000300a00 */
[----:B-1----:R-:W-:-:S03]  /*116a0*/  IADD3 R200, P3, PT, R184, R134, RZ ;  /* 0x00000086b8c87210 */ /* 0x002fc60007f7e0ff */
[----:B------:R4:W-:Y:S01]  /*116b0*/  LDGSTS.E [R252+0x31000], desc[UR22][R196.64], P1 ;  /* 0x31000000c4fc7fae */ /* 0x0009e200089a1016 */
[----:B------:R-:W-:Y:S02]  /*116c0*/  IADD3.X R201, PT, PT, R185, R133, RZ, P3, !PT ;  /* 0x00000085b9c97210 */ /* 0x000fe40001ffe4ff */
[----:B--2---:R-:W-:-:S03]  /*116d0*/  IADD3 R198, P3, PT, R170, R134, RZ ;  /* 0x00000086aac67210 */ /* 0x004fc60007f7e0ff */
[----:B------:R-:W-:Y:S02]  /*116e0*/  LDGSTS.E [R252+0x31400], desc[UR22][R200.64], P1 ;  /* 0x31400000c8fc7fae */ /* 0x000fe400089a1016 */
[--C-:B------:R-:W-:Y:S01]  /*116f0*/  IMAD.X R199, R171, 0x1, R133.reuse, P3 ;  /* 0x00000001abc77824 */ /* 0x100fe200018e0685 */
[-C--:B----4-:R-:W-:Y:S01]  /*11700*/  IADD3 R196, P3, PT, R154, R134.reuse, RZ ;  /* 0x000000869ac47210 */ /* 0x090fe20007f7e0ff */
[----:B------:R-:W-:Y:S04]  /*11710*/  STL.64 [R1+0x3b8], R200 ;  /* 0x0003b8c801007387 */ /* 0x000fe80000100a00 */
[----:B------:R-:W-:Y:S01]  /*11720*/  IMAD.X R197, R155, 0x1, R133, P3 ;  /* 0x000000019bc57824 */ /* 0x000fe200018e0685 */
[----:B------:R-:W-:Y:S01]  /*11730*/  STL.64 [R1+0x3f8], R198 ;  /* 0x0003f8c601007387 */ /* 0x000fe20000100a00 */
[----:B---3--:R-:W-:-:S03]  /*11740*/  IADD3 R170, P3, PT, R242, R134, RZ ;  /* 0x00000086f2aa7210 */ /* 0x008fc60007f7e0ff */
[----:B------:R-:W2:Y:S02]  /*11750*/  LDL.LU.64 R238, [R1+0x5e0] ;  /* 0x0005e00001ee7983 */ /* 0x000ea40000300a00 */
[--C-:B------:R-:W-:Y:S01]  /*11760*/  IMAD.X R171, R243, 0x1, R133.reuse, P3 ;  /* 0x00000001f3ab7824 */ /* 0x100fe200018e0685 */
[-C--:B-----5:R-:W-:Y:S01]  /*11770*/  IADD3 R154, P3, PT, R246, R134.reuse, RZ ;  /* 0x00000086f69a7210 */ /* 0x0a0fe20007f7e0ff */
[----:B------:R-:W-:Y:S04]  /*11780*/  LDGSTS.E [R252+0x31800], desc[UR22][R198.64], P1 ;  /* 0x31800000c6fc7fae */ /* 0x000fe800089a1016 */
[--C-:B------:R-:W-:Y:S01]  /*11790*/  IMAD.X R155, R247, 0x1, R133.reuse, P3 ;  /* 0x00000001f79b7824 */ /* 0x100fe200018e0685 */
[----:B------:R-:W-:Y:S01]  /*117a0*/  IADD3 R184, P3, PT, R230, R134, RZ ;  /* 0x00000086e6b87210 */ /* 0x000fe20007f7e0ff */
[----:B------:R-:W-:Y:S04]  /*117b0*/  STL.64 [R1+0x438], R196 ;  /* 0x000438c401007387 */ /* 0x000fe80000100a00 */
[----:B------:R-:W-:Y:S01]  /*117c0*/  LDGSTS.E [R252+0x31c00], desc[UR22][R196.64], P1 ;  /* 0x31c00000c4fc7fae */ /* 0x000fe200089a1016 */
[----:B------:R-:W-:-:S03]  /*117d0*/  IMAD.X R185, R231, 0x1, R133, P3 ;  /* 0x00000001e7b97824 */ /* 0x000fc600018e0685 */
[----:B------:R1:W-:Y:S04]  /*117e0*/  STL.64 [R1+0x240], R170 ;  /* 0x000240aa01007387 */ /* 0x0003e80000100a00 */
[----:B------:R1:W-:Y:S04]  /*117f0*/  LDGSTS.E [R141+0x30080], desc[UR22][R170.64], P1 ;  /* 0x30080000aa8d7fae */ /* 0x0003e800089a1016 */
[----:B------:R3:W-:Y:S04]  /*11800*/  STL.64 [R1+0x280], R154 ;  /* 0x0002809a01007387 */ /* 0x0007e80000100a00 */
[----:B------:R3:W-:Y:S01]  /*11810*/  LDGSTS.E [R141+0x30480], desc[UR22][R154.64], P1 ;  /* 0x304800009a8d7fae */ /* 0x0007e200089a1016 */
[----:B-1----:R-:W-:-:S03]  /*11820*/  IADD3 R170, P3, PT, R224, R134, RZ ;  /* 0x00000086e0aa7210 */ /* 0x002fc60007f7e0ff */
[----:B------:R1:W-:Y:S02]  /*11830*/  STL.64 [R1+0x2c0], R184 ;  /* 0x0002c0b801007387 */ /* 0x0003e40000100a00 */
[----:B------:R-:W-:Y:S02]  /*11840*/  IMAD.X R171, R225, 0x1, R133, P3 ;  /* 0x00000001e1ab7824 */ /* 0x000fe400018e0685 */
[----:B------:R1:W-:Y:S01]  /*11850*/  LDGSTS.E [R141+0x30880], desc[UR22][R184.64], P1 ;  /* 0x30880000b88d7fae */ /* 0x0003e200089a1016 */
[----:B---3--:R-:W-:-:S03]  /*11860*/  IADD3 R154, P3, PT, R204, R134, RZ ;  /* 0x00000086cc9a7210 */ /* 0x008fc60007f7e0ff */
[----:B------:R3:W-:Y:S02]  /*11870*/  STL.64 [R1+0x300], R170 ;  /* 0x000300aa01007387 */ /* 0x0007e40000100a00 */
[----:B------:R-:W-:Y:S02]  /*11880*/  IMAD.X R155, R205, 0x1, R133, P3 ;  /* 0x00000001cd9b7824 */ /* 0x000fe400018e0685 */
[----:B------:R3:W-:Y:S01]  /*11890*/  LDGSTS.E [R141+0x30c80], desc[UR22][R170.64], P1 ;  /* 0x30c80000aa8d7fae */ /* 0x0007e200089a1016 */
[----:B-1----:R-:W-:-:S03]  /*118a0*/  IADD3 R184, P3, PT, R182, R134, RZ ;  /* 0x00000086b6b87210 */ /* 0x002fc60007f7e0ff */
[----:B------:R1:W-:Y:S02]  /*118b0*/  STL.64 [R1+0x340], R154 ;  /* 0x0003409a01007387 */ /* 0x0003e40000100a00 */
[----:B------:R-:W-:Y:S02]  /*118c0*/  IMAD.X R185, R183, 0x1, R133, P3 ;  /* 0x00000001b7b97824 */ /* 0x000fe400018e0685 */
[----:B------:R1:W-:Y:S01]  /*118d0*/  LDGSTS.E [R141+0x31080], desc[UR22][R154.64], P1 ;  /* 0x310800009a8d7fae */ /* 0x0003e200089a1016 */
[----:B---3--:R-:W-:-:S03]  /*118e0*/  IADD3 R170, P3, PT, R168, R134, RZ ;  /* 0x00000086a8aa7210 */ /* 0x008fc60007f7e0ff */
[----:B------:R-:W-:Y:S02]  /*118f0*/  STL.64 [R1+0x380], R184 ;  /* 0x000380b801007387 */ /* 0x000fe40000100a00 */
[----:B------:R-:W-:Y:S02]  /*11900*/  IMAD.X R171, R169, 0x1, R133, P3 ;  /* 0x00000001a9ab7824 */ /* 0x000fe400018e0685 */
[----:B------:R-:W-:Y:S01]  /*11910*/  LDGSTS.E [R141+0x31480], desc[UR22][R184.64], P1 ;  /* 0x31480000b88d7fae */ /* 0x000fe200089a1016 */
[----:B-1----:R-:W-:-:S03]  /*11920*/  IADD3 R154, P3, PT, R152, R134, RZ ;  /* 0x00000086989a7210 */ /* 0x002fc60007f7e0ff */
[----:B------:R-:W-:Y:S04]  /*11930*/  STL.64 [R1+0x3c0], R170 ;  /* 0x0003c0aa01007387 */ /* 0x000fe80000100a00 */
[----:B------:R-:W3:Y:S01]  /*11940*/  LDL.LU.64 R242, [R1+0x618] ;  /* 0x0006180001f27983 */ /* 0x000ee20000300a00 */
[----:B------:R-:W-:-:S03]  /*11950*/  IMAD.X R155, R153, 0x1, R133, P3 ;  /* 0x00000001999b7824 */ /* 0x000fc600018e0685 */
[----:B------:R-:W-:Y:S04]  /*11960*/  LDGSTS.E [R141+0x31880], desc[UR22][R170.64], P1 ;  /* 0x31880000aa8d7fae */ /* 0x000fe800089a1016 */
[----:B------:R1:W-:Y:S04]  /*11970*/  STL.64 [R1+0x400], R154 ;  /* 0x0004009a01007387 */ /* 0x0003e80000100a00 */
[----:B------:R1:W-:Y:S04]  /*11980*/  LDGSTS.E [R141+0x31c80], desc[UR22][R154.64], P1 ;  /* 0x31c800009a8d7fae */ /* 0x0003e800089a1016 */
[----:B------:R-:W4:Y:S01]  /*11990*/  LDL.LU.64 R246, [R1+0x5f8] ;  /* 0x0005f80001f67983 */ /* 0x000f220000300a00 */
[----:B-1----:R-:W-:-:S05]  /*119a0*/  IADD3 R154, P3, PT, R248, R134, RZ ;  /* 0x00000086f89a7210 */ /* 0x002fca0007f7e0ff */
[----:B------:R-:W-:Y:S02]  /*119b0*/  IMAD.X R155, R249, 0x1, R133, P3 ;  /* 0x00000001f99b7824 */ /* 0x000fe400018e0685 */
[----:B------:R-:W5:Y:S04]  /*119c0*/  LDL.LU.64 R248, [R1+0x5d0] ;  /* 0x0005d00001f87983 */ /* 0x000f680000300a00 */
[----:B------:R1:W-:Y:S04]  /*119d0*/  STL.64 [R1+0x248], R154 ;  /* 0x0002489a01007387 */ /* 0x0003e80000100a00 */
[----:B------:R1:W-:Y:S01]  /*119e0*/  LDGSTS.E [R140+0x30100], desc[UR22][R154.64], P1 ;  /* 0x301000009a8c7fae */ /* 0x0003e200089a1016 */
[----:B--2---:R-:W-:-:S04]  /*119f0*/  IADD3 R152, P3, PT, R238, R134, RZ ;  /* 0x00000086ee987210 */ /* 0x004fc80007f7e0ff */
[----:B------:R-:W-:Y:S02]  /*11a00*/  IADD3.X R153, PT, PT, R239, R133, RZ, P3, !PT ;  /* 0x00000085ef997210 */ /* 0x000fe40001ffe4ff */
[----:B------:R-:W-:-:S03]  /*11a10*/  IADD3 R168, P3, PT, R228, R134, RZ ;  /* 0x00000086e4a87210 */ /* 0x000fc60007f7e0ff */
[----:B------:R2:W-:Y:S02]  /*11a20*/  LDGSTS.E [R140+0x30500], desc[UR22][R152.64], P1 ;  /* 0x30500000988c7fae */ /* 0x0005e400089a1016 */
[--C-:B------:R-:W-:Y:S01]  /*11a30*/  IMAD.X R169, R229, 0x1, R133.reuse, P3 ;  /* 0x00000001e5a97824 */ /* 0x100fe200018e0685 */
[-C--:B-1----:R-:W-:Y:S01]  /*11a40*/  IADD3 R154, P3, PT, R222, R134.reuse, RZ ;  /* 0x00000086de9a7210 */ /* 0x082fe20007f7e0ff */
[----:B------:R2:W-:Y:S04]  /*11a50*/  STL.64 [R1+0x288], R152 ;  /* 0x0002889801007387 */ /* 0x0005e80000100a00 */
[----:B------:R-:W-:Y:S01]  /*11a60*/  IMAD.X R155, R223, 0x1, R133, P3 ;  /* 0x00000001df9b7824 */ /* 0x000fe200018e0685 */
[----:B------:R1:W-:Y:S04]  /*11a70*/  STL.64 [R1+0x2c8], R168 ;  /* 0x0002c8a801007387 */ /* 0x0003e80000100a00 */
[----:B------:R1:W-:Y:S01]  /*11a80*/  LDGSTS.E [R140+0x30900], desc[UR22][R168.64], P1 ;  /* 0x30900000a88c7fae */ /* 0x0003e200089a1016 */
[----:B--2---:R-:W-:-:S03]  /*11a90*/  IADD3 R152, P3, PT, R192, R134, RZ ;  /* 0x00000086c0987210 */ /* 0x004fc60007f7e0ff */
[----:B------:R2:W-:Y:S02]  /*11aa0*/  STL.64 [R1+0x308], R154 ;  /* 0x0003089a01007387 */ /* 0x0005e40000100a00 */
[----:B------:R-:W-:Y:S02]  /*11ab0*/  IMAD.X R153, R193, 0x1, R133, P3 ;  /* 0x00000001c1997824 */ /* 0x000fe400018e0685 */
[----:B------:R2:W-:Y:S01]  /*11ac0*/  LDGSTS.E [R140+0x30d00], desc[UR22][R154.64], P1 ;  /* 0x30d000009a8c7fae */ /* 0x0005e200089a1016 */
[----:B-1----:R-:W-:-:S03]  /*11ad0*/  IADD3 R168, P3, PT, R180, R134, RZ ;  /* 0x00000086b4a87210 */ /* 0x002fc60007f7e0ff */
[----:B------:R1:W-:Y:S02]  /*11ae0*/  STL.64 [R1+0x348], R152 ;  /* 0x0003489801007387 */ /* 0x0003e40000100a00 */
[----:B------:R-:W-:Y:S02]  /*11af0*/  IMAD.X R169, R181, 0x1, R133, P3 ;  /* 0x00000001b5a97824 */ /* 0x000fe400018e0685 */
[----:B------:R1:W-:Y:S01]  /*11b00*/  LDGSTS.E [R140+0x31100], desc[UR22][R152.64], P1 ;  /* 0x31100000988c7fae */ /* 0x0003e200089a1016 */
[----:B--2---:R-:W-:-:S03]  /*11b10*/  IADD3 R154, P3, PT, R166, R134, RZ ;  /* 0x00000086a69a7210 */ /* 0x004fc60007f7e0ff */
[----:B------:R-:W-:Y:S02]  /*11b20*/  STL.64 [R1+0x388], R168 ;  /* 0x000388a801007387 */ /* 0x000fe40000100a00 */
[----:B------:R-:W-:Y:S02]  /*11b30*/  IMAD.X R155, R167, 0x1, R133, P3 ;  /* 0x00000001a79b7824 */ /* 0x000fe400018e0685 */
[----:B------:R-:W-:Y:S01]  /*11b40*/  LDGSTS.E [R140+0x31500], desc[UR22][R168.64], P1 ;  /* 0x31500000a88c7fae */ /* 0x000fe200089a1016 */
[----:B-1----:R-:W-:-:S03]  /*11b50*/  IADD3 R152, P3, PT, R150, R134, RZ ;  /* 0x0000008696987210 */ /* 0x002fc60007f7e0ff */
[----:B------:R-:W-:Y:S02]  /*11b60*/  STL.64 [R1+0x3c8], R154 ;  /* 0x0003c89a01007387 */ /* 0x000fe40000100a00 */
[----:B------:R-:W-:Y:S02]  /*11b70*/  IMAD.X R153, R151, 0x1, R133, P3 ;  /* 0x0000000197997824 */ /* 0x000fe400018e0685 */
[----:B------:R-:W2:Y:S04]  /*11b80*/  LDL.LU.64 R244, [R1+0x630] ;  /* 0x0006300001f47983 */ /* 0x000ea80000300a00 */
[----:B------:R5:W-:Y:S04]  /*11b90*/  STL.64 [R1+0x408], R152 ;  /* 0x0004089801007387 */ /* 0x000be80000100a00 */
[----:B------:R-:W2:Y:S04]  /*11ba0*/  LDL.LU.64 R238, [R1+0x610] ;  /* 0x0006100001ee7983 */ /* 0x000ea80000300a00 */
[----:B------:R-:W-:Y:S04]  /*11bb0*/  LDGSTS.E [R140+0x31900], desc[UR22][R154.64], P1 ;  /* 0x319000009a8c7fae */ /* 0x000fe800089a1016 */
[----:B------:R4:W-:Y:S01]  /*11bc0*/  LDGSTS.E [R140+0x31d00], desc[UR22][R152.64], P1 ;  /* 0x31d00000988c7fae */ /* 0x0009e200089a1016 */
[----:B---3--:R-:W-:-:S05]  /*11bd0*/  IADD3 R150, P3, PT, R242, R134, RZ ;  /* 0x00000086f2967210 */ /* 0x008fca0007f7e0ff */
[----:B------:R-:W-:Y:S02]  /*11be0*/  IMAD.X R151, R243, 0x1, R133, P3 ;  /* 0x00000001f3977824 */ /* 0x000fe400018e0685 */
[----:B------:R-:W3:Y:S01]  /*11bf0*/  LDL.LU.64 R242, [R1+0x5f0] ;  /* 0x0005f00001f27983 */ /* 0x000ee20000300a00 */
[----:B----4-:R-:W-:-:S03]  /*11c00*/  IADD3 R140, P3, PT, R246, R134, RZ ;  /* 0x00000086f68c7210 */ /* 0x010fc60007f7e0ff */
[----:B------:R1:W-:Y:S02]  /*11c10*/  LDGSTS.E [R139+0x30180], desc[UR22][R150.64], P1 ;  /* 0x30180000968b7fae */ /* 0x0003e400089a1016 */
[----:B------:R-:W-:Y:S02]  /*11c20*/  IMAD.X R141, R247, 0x1, R133, P3 ;  /* 0x00000001f78d7824 */ /* 0x000fe400018e0685 */
[----:B------:R1:W-:Y:S04]  /*11c30*/  STL.64 [R1+0x250], R150 ;  /* 0x0002509601007387 */ /* 0x0003e80000100a00 */
[----:B------:R4:W-:Y:S04]  /*11c40*/  STL.64 [R1+0x290], R140 ;  /* 0x0002908c01007387 */ /* 0x0009e80000100a00 */
[----:B------:R4:W-:Y:S01]  /*11c50*/  LDGSTS.E [R139+0x30580], desc[UR22][R140.64], P1 ;  /* 0x305800008c8b7fae */ /* 0x0009e200089a1016 */
[----:B-----5:R-:W-:-:S05]  /*11c60*/  IADD3 R152, P3, PT, R248, R134, RZ ;  /* 0x00000086f8987210 */ /* 0x020fca0007f7e0ff */
[----:B------:R-:W-:Y:S01]  /*11c70*/  IMAD.X R153, R249, 0x1, R133, P3 ;  /* 0x00000001f9997824 */ /* 0x000fe200018e0685 */
[----:B-1----:R-:W-:-:S04]  /*11c80*/  IADD3 R150, P3, PT, R220, R134, RZ ;  /* 0x00000086dc967210 */ /* 0x002fc80007f7e0ff */
[----:B------:R1:W-:Y:S01]  /*11c90*/  LDGSTS.E [R139+0x30980], desc[UR22][R152.64], P1 ;  /* 0x30980000988b7fae */ /* 0x0003e200089a1016 */
[--C-:B------:R-:W-:Y:S01]  /*11ca0*/  IMAD.X R151, R221, 0x1, R133.reuse, P3 ;  /* 0x00000001dd977824 */ /* 0x100fe200018e0685 */
[-C--:B----4-:R-:W-:Y:S02]  /*11cb0*/  IADD3 R140, P3, PT, R190, R134.reuse, RZ ;  /* 0x00000086be8c7210 */ /* 0x090fe40007f7e0ff */
[----:B------:R1:W-:Y:S03]  /*11cc0*/  STL.64 [R1+0x2d0], R152 ;  /* 0x0002d09801007387 */ /* 0x0003e60000100a00 */
[----:B------:R-:W-:Y:S01]  /*11cd0*/  IMAD.X R141, R191, 0x1, R133, P3 ;  /* 0x00000001bf8d7824 */ /* 0x000fe200018e0685 */
[----:B------:R4:W-:Y:S04]  /*11ce0*/  STL.64 [R1+0x310], R150 ;  /* 0x0003109601007387 */ /* 0x0009e80000100a00 */
[----:B------:R4:W-:Y:S01]  /*11cf0*/  LDGSTS.E [R139+0x30d80], desc[UR22][R150.64], P1 ;  /* 0x30d80000968b7fae */ /* 0x0009e200089a1016 */
[----:B-1----:R-:W-:-:S03]  /*11d00*/  IADD3 R152, P3, PT, R178, R134, RZ ;  /* 0x00000086b2987210 */ /* 0x002fc60007f7e0ff */
[----:B------:R1:W-:Y:S01]  /*11d10*/  STL.64 [R1+0x350], R140 ;  /* 0x0003508c01007387 */ /* 0x0003e20000100a00 */
[----:B------:R-:W-:-:S03]  /*11d20*/  IADD3.X R153, PT, PT, R179, R133, RZ, P3, !PT ;  /* 0x00000085b3997210 */ /* 0x000fc60001ffe4ff */
[----:B------:R1:W-:Y:S01]  /*11d30*/  LDGSTS.E [R139+0x31180], desc[UR22][R140.64], P1 ;  /* 0x311800008c8b7fae */ /* 0x0003e200089a1016 */
[----:B----4-:R-:W-:-:S03]  /*11d40*/  IADD3 R150, P3, PT, R164, R134, RZ ;  /* 0x00000086a4967210 */ /* 0x010fc60007f7e0ff */
[----:B------:R-:W-:Y:S02]  /*11d50*/  STL.64 [R1+0x390], R152 ;  /* 0x0003909801007387 */ /* 0x000fe40000100a00 */
[----:B------:R-:W-:Y:S02]  /*11d60*/  IMAD.X R151, R165, 0x1, R133, P3 ;  /* 0x00000001a5977824 */ /* 0x000fe400018e0685 */
[----:B------:R-:W-:Y:S01]  /*11d70*/  LDGSTS.E [R139+0x31580], desc[UR22][R152.64], P1 ;  /* 0x31580000988b7fae */ /* 0x000fe200089a1016 */
[----:B-1----:R-:W-:-:S03]  /*11d80*/  IADD3 R140, P3, PT, R148, R134, RZ ;  /* 0x00000086948c7210 */ /* 0x002fc60007f7e0ff */
[----:B------:R-:W-:Y:S02]  /*11d90*/  STL.64 [R1+0x3d0], R150 ;  /* 0x0003d09601007387 */ /* 0x000fe40000100a00 */
[----:B------:R-:W-:Y:S02]  /*11da0*/  IMAD.X R141, R149, 0x1, R133, P3 ;  /* 0x00000001958d7824 */ /* 0x000fe400018e0685 */
[----:B------:R-:W4:Y:S04]  /*11db0*/  LDL.LU.64 R246, [R1+0x648] ;  /* 0x0006480001f67983 */ /* 0x000f280000300a00 */
[----:B------:R1:W-:Y:S04]  /*11dc0*/  STL.64 [R1+0x410], R140 ;  /* 0x0004108c01007387 */ /* 0x0003e80000100a00 */
[----:B------:R-:W5:Y:S04]  /*11dd0*/  LDL.LU.64 R248, [R1+0x628] ;  /* 0x0006280001f87983 */ /* 0x000f680000300a00 */
[----:B------:R-:W-:Y:S04]  /*11de0*/  LDGSTS.E [R139+0x31980], desc[UR22][R150.64], P1 ;  /* 0x31980000968b7fae */ /* 0x000fe800089a1016 */
[----:B------:R1:W-:Y:S01]  /*11df0*/  LDGSTS.E [R139+0x31d80], desc[UR22][R140.64], P1 ;  /* 0x31d800008c8b7fae */ /* 0x0003e200089a1016 */
[----:B--2---:R-:W-:-:S05]  /*11e00*/  IADD3 R148, P3, PT, R244, R134, RZ ;  /* 0x00000086f4947210 */ /* 0x004fca0007f7e0ff */
[----:B------:R-:W-:Y:S02]  /*11e10*/  IMAD.X R149, R245, 0x1, R133, P3 ;  /* 0x00000001f5957824 */ /* 0x000fe400018e0685 */
[----:B------:R-:W2:Y:S01]  /*11e20*/  LDL.LU.64 R244, [R1+0x608] ;  /* 0x0006080001f47983 */ /* 0x000ea20000300a00 */
[----:B-1----:R-:W-:-:S03]  /*11e30*/  IADD3 R140, P3, PT, R238, R134, RZ ;  /* 0x00000086ee8c7210 */ /* 0x002fc60007f7e0ff */
[----:B------:R1:W-:Y:S02]  /*11e40*/  LDGSTS.E [R138+0x30200], desc[UR22][R148.64], P1 ;  /* 0x30200000948a7fae */ /* 0x0003e400089a1016 */
[----:B------:R-:W-:Y:S02]  /*11e50*/  IMAD.X R141, R239, 0x1, R133, P3 ;  /* 0x00000001ef8d7824 */ /* 0x000fe400018e0685 */
[----:B------:R1:W-:Y:S04]  /*11e60*/  STL.64 [R1+0x258], R148 ;  /* 0x0002589401007387 */ /* 0x0003e80000100a00 */
[----:B------:R1:W-:Y:S04]  /*11e70*/  STL.64 [R1+0x298], R140 ;  /* 0x0002988c01007387 */ /* 0x0003e80000100a00 */
[----:B------:R-:W2:Y:S01]  /*11e80*/  LDL.LU.64 R238, [R1+0x40] ;  /* 0x0000400001ee7983 */ /* 0x000ea20000300a00 */
[----:B---3--:R-:W-:-:S03]  /*11e90*/  IADD3 R150, P3, PT, R242, R134, RZ ;  /* 0x00000086f2967210 */ /* 0x008fc60007f7e0ff */
[----:B------:R3:W-:Y:S02]  /*11ea0*/  LDGSTS.E [R138+0x30600], desc[UR22][R140.64], P1 ;  /* 0x306000008c8a7fae */ /* 0x0007e400089a1016 */
[----:B------:R-:W-:Y:S01]  /*11eb0*/  IMAD.X R151, R243, 0x1, R133, P3 ;  /* 0x00000001f3977824 */ /* 0x000fe200018e0685 */
[----:B-1----:R-:W-:-:S04]  /*11ec0*/  IADD3 R148, P3, PT, R208, R134, RZ ;  /* 0x00000086d0947210 */ /* 0x002fc80007f7e0ff */
[----:B------:R1:W-:Y:S01]  /*11ed0*/  LDGSTS.E [R138+0x30a00], desc[UR22][R150.64], P1 ;  /* 0x30a00000968a7fae */ /* 0x0003e200089a1016 */
[--C-:B------:R-:W-:Y:S01]  /*11ee0*/  IMAD.X R149, R209, 0x1, R133.reuse, P3 ;  /* 0x00000001d1957824 */ /* 0x100fe200018e0685 */
[-C--:B---3--:R-:W-:Y:S02]  /*11ef0*/  IADD3 R140, P3, PT, R188, R134.reuse, RZ ;  /* 0x00000086bc8c7210 */ /* 0x088fe40007f7e0ff */
        /* <DEDUP_REMOVED lines=13> */
[----:B------:R-:W-:Y:S02]  /*11fd0*/  STL.64 [R1+0x3d8], R148 ;  /* 0x0003d89401007387 */ /* 0x000fe40000100a00 */
[----:B------:R-:W-:Y:S02]  /*11fe0*/  IMAD.X R141, R147, 0x1, R133, P3 ;  /* 0x00000001938d7824 */ /* 0x000fe400018e0685 */
[----:B------:R-:W-:Y:S04]  /*11ff0*/  LDGSTS.E [R138+0x31a00], desc[UR22][R148.64], P1 ;  /* 0x31a00000948a7fae */ /* 0x000fe800089a1016 */
[----:B------:R4:W-:Y:S04]  /*12000*/  STL.64 [R1+0x418], R140 ;  /* 0x0004188c01007387 */ /* 0x0009e80000100a00 */
[----:B------:R4:W-:Y:S04]  /*12010*/  LDGSTS.E [R138+0x31e00], desc[UR22][R140.64], P1 ;  /* 0x31e000008c8a7fae */ /* 0x0009e800089a1016 */
[----:B------:R-:W3:Y:S01]  /*12020*/  LDL.LU.64 R242, [R1+0x658] ;  /* 0x0006580001f27983 */ /* 0x000ee20000300a00 */
[----:B----4-:R-:W-:-:S05]  /*12030*/  IADD3 R140, P3, PT, R246, R134, RZ ;  /* 0x00000086f68c7210 */ /* 0x010fca0007f7e0ff */
[----:B------:R-:W-:Y:S02]  /*12040*/  IMAD.X R141, R247, 0x1, R133, P3 ;  /* 0x00000001f78d7824 */ /* 0x000fe400018e0685 */
[----:B------:R-:W4:Y:S01]  /*12050*/  LDL.LU.64 R246, [R1+0x640] ;  /* 0x0006400001f67983 */ /* 0x000f220000300a00 */
[----:B-----5:R-:W-:-:S03]  /*12060*/  IADD3 R138, P3, PT, R248, R134, RZ ;  /* 0x00000086f88a7210 */ /* 0x020fc60007f7e0ff */
[----:B------:R1:W-:Y:S01]  /*12070*/  LDGSTS.E [R137+0x30280], desc[UR22][R140.64], P1 ;  /* 0x302800008c897fae */ /* 0x0003e200089a1016 */
[----:B------:R-:W-:-:S03]  /*12080*/  IADD3.X R139, PT, PT, R249, R133, RZ, P3, !PT ;  /* 0x00000085f98b7210 */ /* 0x000fc60001ffe4ff */
[----:B------:R1:W-:Y:S04]  /*12090*/  STL.64 [R1+0x260], R140 ;  /* 0x0002608c01007387 */ /* 0x0003e80000100a00 */
[----:B------:R5:W-:Y:S04]  /*120a0*/  STL.64 [R1+0x2a0], R138 ;  /* 0x0002a08a01007387 */ /* 0x000be80000100a00 */
[----:B------:R-:W4:Y:S04]  /*120b0*/  LDL.LU.64 R248, [R1+0x620] ;  /* 0x0006200001f87983 */ /* 0x000f280000300a00 */
[----:B------:R-:W4:Y:S04]  /*120c0*/  LDL.LU.64 R200, [R1+0x50] ;  /* 0x0000500001c87983 */ /* 0x000f280000300a00 */
[----:B------:R5:W-:Y:S01]  /*120d0*/  LDGSTS.E [R137+0x30680], desc[UR22][R138.64], P1 ;  /* 0x306800008a897fae */ /* 0x000be200089a1016 */
[----:B--2---:R-:W-:-:S05]  /*120e0*/  IADD3 R146, P3, PT, R244, R134, RZ ;  /* 0x00000086f4927210 */ /* 0x004fca0007f7e0ff */
[----:B------:R-:W-:-:S05]  /*120f0*/  IMAD.X R147, R245, 0x1, R133, P3 ;  /* 0x00000001f5937824 */ /* 0x000fca00018e0685 */
[----:B------:R2:W-:Y:S04]  /*12100*/  STL.64 [R1+0x2e0], R146 ;  /* 0x0002e09201007387 */ /* 0x0005e80000100a00 */
[----:B------:R-:W4:Y:S01]  /*12110*/  LDL.LU.64 R202, [R1+0x38] ;  /* 0x0000380001ca7983 */ /* 0x000f220000300a00 */
[----:B-1----:R-:W-:-:S03]  /*12120*/  IADD3 R140, P3, PT, R238, R134, RZ ;  /* 0x00000086ee8c7210 */ /* 0x002fc60007f7e0ff */
[----:B------:R2:W-:Y:S02]  /*12130*/  LDGSTS.E [R137+0x30a80], desc[UR22][R146.64], P1 ;  /* 0x30a8000092897fae */ /* 0x0005e400089a1016 */
[----:B------:R-:W-:Y:S01]  /*12140*/  IMAD.X R141, R239, 0x1, R133, P3 ;  /* 0x00000001ef8d7824 */ /* 0x000fe200018e0685 */
[----:B-----5:R-:W-:-:S04]  /*12150*/  IADD3 R138, P3, PT, R186, R134, RZ ;  /* 0x00000086ba8a7210 */ /* 0x020fc80007f7e0ff */
[----:B------:R1:W-:Y:S01]  /*12160*/  LDGSTS.E [R137+0x30e80], desc[UR22][R140.64], P1 ;  /* 0x30e800008c897fae */ /* 0x0003e200089a1016 */
[--C-:B------:R-:W-:Y:S01]  /*12170*/  IMAD.X R139, R187, 0x1, R133.reuse, P3 ;  /* 0x00000001bb8b7824 */ /* 0x100fe200018e0685 */
[-C--:B--2---:R-:W-:Y:S02]  /*12180*/  IADD3 R146, P3, PT, R174, R134.reuse, RZ ;  /* 0x00000086ae927210 */ /* 0x084fe40007f7e0ff */
[----:B------:R1:W-:Y:S03]  /*12190*/  STL.64 [R1+0x320], R140 ;  /* 0x0003208c01007387 */ /* 0x0003e60000100a00 */
[----:B------:R-:W-:Y:S01]  /*121a0*/  IMAD.X R147, R175, 0x1, R133, P3 ;  /* 0x00000001af937824 */ /* 0x000fe200018e0685 */
[----:B------:R2:W-:Y:S04]  /*121b0*/  STL.64 [R1+0x360], R138 ;  /* 0x0003608a01007387 */ /* 0x0005e80000100a00 */
[----:B------:R2:W-:Y:S01]  /*121c0*/  LDGSTS.E [R137+0x31280], desc[UR22][R138.64], P1 ;  /* 0x312800008a897fae */ /* 0x0005e200089a1016 */
[----:B-1----:R-:W-:-:S03]  /*121d0*/  IADD3 R140, P3, PT, R160, R134, RZ ;  /* 0x00000086a08c7210 */ /* 0x002fc60007f7e0ff */
[----:B------:R-:W-:Y:S02]  /*121e0*/  STL.64 [R1+0x3a0], R146 ;  /* 0x0003a09201007387 */ /* 0x000fe40000100a00 */
[----:B------:R-:W-:Y:S02]  /*121f0*/  IMAD.X R141, R161, 0x1, R133, P3 ;  /* 0x00000001a18d7824 */ /* 0x000fe400018e0685 */
[----:B------:R-:W-:Y:S01]  /*12200*/  LDGSTS.E [R137+0x31680], desc[UR22][R146.64], P1 ;  /* 0x3168000092897fae */ /* 0x000fe200089a1016 */
[----:B--2---:R-:W-:-:S03]  /*12210*/  IADD3 R138, P3, PT, R144, R134, RZ ;  /* 0x00000086908a7210 */ /* 0x004fc60007f7e0ff */
[----:B------:R3:W-:Y:S02]  /*12220*/  STL.64 [R1+0x3e0], R140 ;  /* 0x0003e08c01007387 */ /* 0x0007e40000100a00 */
[----:B------:R-:W-:Y:S02]  /*12230*/  IMAD.X R139, R145, 0x1, R133, P3 ;  /* 0x00000001918b7824 */ /* 0x000fe400018e0685 */
[----:B------:R-:W2:Y:S04]  /*12240*/  LDL.LU.64 R240, [R1+0x660] ;  /* 0x0006600001f07983 */ /* 0x000ea80000300a00 */
[----:B------:R4:W-:Y:S04]  /*12250*/  STL.64 [R1+0x420], R138 ;  /* 0x0004208a01007387 */ /* 0x0009e80000100a00 */
[----:B------:R3:W-:Y:S04]  /*12260*/  LDGSTS.E [R137+0x31a80], desc[UR22][R140.64], P1 ;  /* 0x31a800008c897fae */ /* 0x0007e800089a1016 */
[----:B------:R-:W5:Y:S04]  /*12270*/  LDL.LU.64 R244, [R1+0x650] ;  /* 0x0006500001f47983 */ /* 0x000f680000300a00 */
[----:B------:R-:W5:Y:S04]  /*12280*/  LDL.LU.64 R238, [R1+0x638] ;  /* 0x0006380001ee7983 */ /* 0x000f680000300a00 */
[----:B------:R4:W-:Y:S01]  /*12290*/  LDGSTS.E [R137+0x31e80], desc[UR22][R138.64], P1 ;  /* 0x31e800008a897fae */ /* 0x0009e200089a1016 */
[----:B---3--:R-:W-:-:S05]  /*122a0*/  IADD3 R140, P3, PT, R242, R134, RZ ;  /* 0x00000086f28c7210 */ /* 0x008fca0007f7e0ff */
[----:B------:R-:W-:-:S05]  /*122b0*/  IMAD.X R141, R243, 0x1, R133, P3 ;  /* 0x00000001f38d7824 */ /* 0x000fca00018e0685 */
[----:B------:R1:W-:Y:S04]  /*122c0*/  STL.64 [R1+0x268], R140 ;  /* 0x0002688c01007387 */ /* 0x0003e80000100a00 */
[----:B------:R-:W3:Y:S04]  /*122d0*/  LDL.LU.64 R242, [R1+0x58] ;  /* 0x0000580001f27983 */ /* 0x000ee80000300a00 */
[----:B------:R1:W-:Y:S01]  /*122e0*/  LDGSTS.E [R136+0x30300], desc[UR22][R140.64], P1 ;  /* 0x303000008c887fae */ /* 0x0003e200089a1016 */
[----:B----4-:R-:W-:-:S05]  /*122f0*/  IADD3 R138, P3, PT, R246, R134, RZ ;  /* 0x00000086f68a7210 */ /* 0x010fca0007f7e0ff */
[----:B------:R-:W-:Y:S02]  /*12300*/  IMAD.X R139, R247, 0x1, R133, P3 ;  /* 0x00000001f78b7824 */ /* 0x000fe400018e0685 */
[----:B------:R-:W4:Y:S04]  /*12310*/  LDL.LU.64 R246, [R1+0x48] ;  /* 0x0000480001f67983 */ /* 0x000f280000300a00 */
[----:B------:R1:W-:Y:S04]  /*12320*/  STL.64 [R1+0x2a8], R138 ;  /* 0x0002a88a01007387 */ /* 0x0003e80000100a00 */
[----:B------:R1:W-:Y:S01]  /*12330*/  LDGSTS.E [R136+0x30700], desc[UR22][R138.64], P1 ;  /* 0x307000008a887fae */ /* 0x0003e200089a1016 */
[----:B------:R-:W-:-:S05]  /*12340*/  IADD3 R144, P3, PT, R248, R134, RZ ;  /* 0x00000086f8907210 */ /* 0x000fca0007f7e0ff */
[----:B------:R-:W-:Y:S02]  /*12350*/  IMAD.X R145, R249, 0x1, R133, P3 ;  /* 0x00000001f9917824 */ /* 0x000fe400018e0685 */
[----:B------:R-:W4:Y:S01]  /*12360*/  LDL.LU.64 R248, [R1+0x30] ;  /* 0x0000300001f87983 */ /* 0x000f220000300a00 */
[----:B-1----:R-:W-:-:S03]  /*12370*/  IADD3 R140, P3, PT, R200, R134, RZ ;  /* 0x00000086c88c7210 */ /* 0x002fc60007f7e0ff */
[----:B------:R1:W-:Y:S02]  /*12380*/  LDGSTS.E [R136+0x30b00], desc[UR22][R144.64], P1 ;  /* 0x30b0000090887fae */ /* 0x0003e400089a1016 */
[----:B------:R-:W-:Y:S02]  /*12390*/  IMAD.X R141, R201, 0x1, R133, P3 ;  /* 0x00000001c98d7824 */ /* 0x000fe400018e0685 */
[----:B------:R1:W-:Y:S01]  /*123a0*/  STL.64 [R1+0x2e8], R144 ;  /* 0x0002e89001007387 */ /* 0x0003e20000100a00 */
[----:B------:R-:W-:-:S03]  /*123b0*/  IADD3 R138, P3, PT, R202, R134, RZ ;  /* 0x00000086ca8a7210 */ /* 0x000fc60007f7e0ff */
[----:B------:R1:W-:Y:S02]  /*123c0*/  LDGSTS.E [R136+0x30f00], desc[UR22][R140.64], P1 ;  /* 0x30f000008c887fae */ /* 0x0003e400089a1016 */
[----:B------:R-:W-:Y:S01]  /*123d0*/  IMAD.X R139, R203, 0x1, R133, P3 ;  /* 0x00000001cb8b7824 */ /* 0x000fe200018e0685 */
[-C--:B-1----:R-:W-:Y:S01]  /*123e0*/  IADD3 R144, P3, PT, R172, R134.reuse, RZ ;  /* 0x00000086ac907210 */ /* 0x082fe20007f7e0ff */
[----:B------:R1:W-:Y:S03]  /*123f0*/  STL.64 [R1+0x328], R140 ;  /* 0x0003288c01007387 */ /* 0x0003e60000100a00 */
[----:B------:R-:W-:Y:S01]  /*12400*/  IADD3.X R145, PT, PT, R173, R133, RZ, P3, !PT ;  /* 0x00000085ad917210 */ /* 0x000fe20001ffe4ff */
[----:B------:R1:W-:Y:S04]  /*12410*/  STL.64 [R1+0x368], R138 ;  /* 0x0003688a01007387 */ /* 0x0003e80000100a00 */
[----:B------:R1:W-:Y:S02]  /*12420*/  LDGSTS.E [R136+0x31300], desc[UR22][R138.64], P1 ;  /* 0x313000008a887fae */ /* 0x0003e400089a1016 */
[----:B-1----:R-:W-:-:S02]  /*12430*/  IADD3 R140, P3, PT, R158, R134, RZ ;  /* 0x000000869e8c7210 */ /* 0x002fc40007f7e0ff */
[----:B------:R-:W-:Y:S03]  /*12440*/  STL.64 [R1+0x3a8], R144 ;  /* 0x0003a89001007387 */ /* 0x000fe60000100a00 */
[----:B------:R-:W-:Y:S01]  /*12450*/  IMAD.X R141, R159, 0x1, R133, P3 ;  /* 0x000000019f8d7824 */ /* 0x000fe200018e0685 */
[----:B------:R-:W-:Y:S01]  /*12460*/  LDGSTS.E [R136+0x31700], desc[UR22][R144.64], P1 ;  /* 0x3170000090887fae */ /* 0x000fe200089a1016 */
[----:B------:R-:W-:-:S03]  /*12470*/  IADD3 R138, P3, PT, R142, R134, RZ ;  /* 0x000000868e8a7210 */ /* 0x000fc60007f7e0ff */
[----:B------:R-:W-:Y:S02]  /*12480*/  STL.64 [R1+0x3e8], R140 ;  /* 0x0003e88c01007387 */ /* 0x000fe40000100a00 */
[----:B------:R-:W-:Y:S02]  /*12490*/  IMAD.X R139, R143, 0x1, R133, P3 ;  /* 0x000000018f8b7824 */ /* 0x000fe400018e0685 */
[----:B------:R-:W-:Y:S04]  /*124a0*/  LDGSTS.E [R136+0x31b00], desc[UR22][R140.64], P1 ;  /* 0x31b000008c887fae */ /* 0x000fe800089a1016 */
[----:B------:R2:W-:Y:S04]  /*124b0*/  STL.64 [R1+0x428], R138 ;  /* 0x0004288a01007387 */ /* 0x0005e80000100a00 */
[----:B------:R2:W-:Y:S02]  /*124c0*/  LDGSTS.E [R136+0x31f00], desc[UR22][R138.64], P1 ;  /* 0x31f000008a887fae */ /* 0x0005e400089a1016 */
[----:B--2---:R-:W-:-:S05]  /*124d0*/  IADD3 R138, P3, PT, R240, R134, RZ ;  /* 0x00000086f08a7210 */ /* 0x004fca0007f7e0ff */
[----:B------:R-:W-:Y:S01]  /*124e0*/  IMAD.X R139, R241, 0x1, R133, P3 ;  /* 0x00000001f18b7824 */ /* 0x000fe200018e0685 */
[----:B-----5:R-:W-:-:S04]  /*124f0*/  IADD3 R136, P3, PT, R244, R134, RZ ;  /* 0x00000086f4887210 */ /* 0x020fc80007f7e0ff */
[----:B------:R3:W-:Y:S01]  /*12500*/  LDGSTS.E [R135+0x30380], desc[UR22][R138.64], P1 ;  /* 0x303800008a877fae */ /* 0x0007e200089a1016 */
[--C-:B------:R-:W-:Y:S01]  /*12510*/  IMAD.X R137, R245, 0x1, R133.reuse, P3 ;  /* 0x00000001f5897824 */ /* 0x100fe200018e0685 */
[-C--:B------:R-:W-:Y:S02]  /*12520*/  IADD3 R140, P3, PT, R238, R134.reuse, RZ ;  /* 0x00000086ee8c7210 */ /* 0x080fe40007f7e0ff */
[----:B------:R3:W-:Y:S03]  /*12530*/  STL.64 [R1+0x270], R138 ;  /* 0x0002708a01007387 */ /* 0x0007e60000100a00 */
[----:B------:R-:W-:Y:S01]  /*12540*/  IMAD.X R141, R239, 0x1, R133, P3 ;  /* 0x00000001ef8d7824 */ /* 0x000fe200018e0685 */
[----:B------:R4:W-:Y:S04]  /*12550*/  STL.64 [R1+0x2b8], R136 ;  /* 0x0002b88801007387 */ /* 0x0009e80000100a00 */
[----:B------:R4:W-:Y:S01]  /*12560*/  LDGSTS.E [R135+0x30780], desc[UR22][R136.64], P1 ;  /* 0x3078000088877fae */ /* 0x0009e200089a1016 */
[----:B---3--:R-:W-:-:S03]  /*12570*/  IADD3 R138, P3, PT, R242, R134, RZ ;  /* 0x00000086f28a7210 */ /* 0x008fc60007f7e0ff */
[----:B------:R1:W-:Y:S02]  /*12580*/  STL.64 [R1+0x2f0], R140 ;  /* 0x0002f08c01007387 */ /* 0x0003e40000100a00 */
[----:B------:R-:W-:Y:S02]  /*12590*/  IMAD.X R139, R243, 0x1, R133, P3 ;  /* 0x00000001f38b7824 */ /* 0x000fe400018e0685 */
[----:B------:R1:W-:Y:S04]  /*125a0*/  LDGSTS.E [R135+0x30b80], desc[UR22][R140.64], P1 ;  /* 0x30b800008c877fae */ /* 0x0003e800089a1016 */
[----:B------:R2:W-:Y:S04]  /*125b0*/  STL.64 [R1+0x330], R138 ;  /* 0x0003308a01007387 */ /* 0x0005e80000100a00 */
[----:B------:R2:W-:Y:S01]  /*125c0*/  LDGSTS.E [R135+0x30f80], desc[UR22][R138.64], P1 ;  /* 0x30f800008a877fae */ /* 0x0005e200089a1016 */
[----:B------:R-:W-:Y:S01]  /*125d0*/  UMOV UR6, URZ ;  /* 0x000000ff00067c82 */ /* 0x000fe20008000000 */
[----:B------:R-:W-:-:S02]  /*125e0*/  ISETP.GE.AND P5, PT, R251, 0x80, PT ;  /* 0x00000080fb00780c */ /* 0x000fc40003fa6270 */
[----:B----4-:R-:W-:-:S05]  /*125f0*/  IADD3 R136, P3, PT, R246, R134, RZ ;  /* 0x00000086f6887210 */ /* 0x010fca0007f7e0ff */
[----:B------:R-:W-:Y:S01]  /*12600*/  IMAD.X R137, R247, 0x1, R133, P3 ;  /* 0x00000001f7897824 */ /* 0x000fe200018e0685 */
[----:B-1----:R-:W-:-:S04]  /*12610*/  IADD3 R140, P3, PT, R248, R134, RZ ;  /* 0x00000086f88c7210 */ /* 0x002fc80007f7e0ff */
[----:B------:R1:W-:Y:S01]  /*12620*/  LDGSTS.E [R135+0x31380], desc[UR22][R136.64], P1 ;  /* 0x3138000088877fae */ /* 0x0003e200089a1016 */
[--C-:B------:R-:W-:Y:S01]  /*12630*/  IMAD.X R141, R249, 0x1, R133.reuse, P3 ;  /* 0x00000001f98d7824 */ /* 0x100fe200018e0685 */
[-C--:B--2---:R-:W-:Y:S02]  /*12640*/  IADD3 R138, P3, PT, R156, R134.reuse, RZ ;  /* 0x000000869c8a7210 */ /* 0x084fe40007f7e0ff */
[----:B------:R1:W-:Y:S03]  /*12650*/  STL.64 [R1+0x370], R136 ;  /* 0x0003708801007387 */ /* 0x0003e60000100a00 */
[----:B------:R-:W-:Y:S01]  /*12660*/  IMAD.X R139, R157, 0x1, R133, P3 ;  /* 0x000000019d8b7824 */ /* 0x000fe200018e0685 */
[----:B------:R2:W-:Y:S04]  /*12670*/  LDGSTS.E [R135+0x31780], desc[UR22][R140.64], P1 ;  /* 0x317800008c877fae */ /* 0x0005e800089a1016 */
[----:B------:R2:W-:Y:S01]  /*12680*/  STL.64 [R1+0x3b0], R140 ;  /* 0x0003b08c01007387 */ /* 0x0005e20000100a00 */
[----:B-1----:R-:W-:-:S03]  /*12690*/  IADD3 R136, P3, PT, R194, R134, RZ ;  /* 0x00000086c2887210 */ /* 0x002fc60007f7e0ff */
[----:B------:R2:W-:Y:S02]  /*126a0*/  STL.64 [R1+0x3f0], R138 ;  /* 0x0003f08a01007387 */ /* 0x0005e40000100a00 */
[----:B------:R-:W-:Y:S02]  /*126b0*/  IMAD.X R137, R195, 0x1, R133, P3 ;  /* 0x00000001c3897824 */ /* 0x000fe400018e0685 */
[----:B------:R2:W-:Y:S04]  /*126c0*/  LDGSTS.E [R135+0x31b80], desc[UR22][R138.64], P1 ;  /* 0x31b800008a877fae */ /* 0x0005e800089a1016 */
[----:B------:R2:W-:Y:S04]  /*126d0*/  STL.64 [R1+0x430], R136 ;  /* 0x0004308801007387 */ /* 0x0005e80000100a00 */
[----:B------:R2:W-:Y:S01]  /*126e0*/  LDGSTS.E [R135+0x31f80], desc[UR22][R136.64], P1 ;  /* 0x31f8000088877fae */ /* 0x0005e200089a1016 */
[----:B------:R-:W-:-:S03]  /*126f0*/  ISETP.GE.AND P1, PT, R251, 0x100, PT ;  /* 0x00000100fb00780c */ /* 0x000fc60003f26270 */
[----:B------:R-:W0:Y:S10]  /*12700*/  LDGDEPBAR ;  /* 0x00000000000079af */ /* 0x000e340000000000 */
[----:B--2---:R-:W-:Y:S05]  /*12710*/  @!P1 BRA `(.L_x_8) ;  /* 0x000000bc00589947 */ /* 0x004fea0003800000 */
[----:B------:R-:W-:Y:S01]  /*12720*/  STL [R1+0x4], R88 ;  /* 0x0000045801007387 */ /* 0x000fe20000100800 */
[----:B------:R-:W-:Y:S01]  /*12730*/  IMAD.MOV.U32 R178, RZ, RZ, R62 ;  /* 0x000000ffffb27224 */ /* 0x000fe200078e003e */
[----:B------:R-:W-:Y:S01]  /*12740*/  MOV R171, R79 ;  /* 0x0000004f00ab7202 */ /* 0x000fe20000000f00 */
[----:B------:R-:W-:Y:S01]  /*12750*/  IMAD.MOV.U32 R179, RZ, RZ, R63 ;  /* 0x000000ffffb37224 */ /* 0x000fe200078e003f */
[----:B------:R-:W-:Y:S01]  /*12760*/  STL [R1], R89 ;  /* 0x0000005901007387 */ /* 0x000fe20000100800 */
[----:B------:R-:W-:Y:S01]  /*12770*/  IMAD.MOV.U32 R176, RZ, RZ, R66 ;  /* 0x000000ffffb07224 */ /* 0x000fe200078e0042 */
[----:B------:R-:W-:Y:S01]  /*12780*/  MOV R159, R103 ;  /* 0x00000067009f7202 */ /* 0x000fe20000000f00 */
[----:B------:R-:W-:Y:S01]  /*12790*/  IMAD.MOV.U32 R177, RZ, RZ, R67 ;  /* 0x000000ffffb17224 */ /* 0x000fe200078e0043 */
[----:B------:R-:W-:Y:S01]  /*127a0*/  STL [R1+0xc], R92 ;  /* 0x00000c5c01007387 */ /* 0x000fe20000100800 */
        /* <DEDUP_REMOVED lines=13> */
[----:B------:R-:W-:Y:S01]  /*12880*/  SHF.R.S32.HI R249, RZ, 0x1f, R251 ;  /* 0x0000001ffff97819 */ /* 0x000fe200000114fb */
[----:B------:R-:W-:Y:S01]  /*12890*/  IMAD.MOV.U32 R158, RZ, RZ, R102 ;  /* 0x000000ffff9e7224 */ /* 0x000fe200078e0066 */
[----:B------:R-:W-:Y:S01]  /*128a0*/  STL [R1+0x1c], R100 ;  /* 0x00001c6401007387 */ /* 0x000fe20000100800 */
[----:B------:R-:W-:Y:S01]  /*128b0*/  IMAD.MOV.U32 R168, RZ, RZ, R82 ;  /* 0x000000ffffa87224 */ /* 0x000fe200078e0052 */
[----:B------:R-:W-:Y:S01]  /*128c0*/  LEA.HI R249, R249, R251, RZ, 0x7 ;  /* 0x000000fbf9f97211 */ /* 0x000fe200078f38ff */
        /* <DEDUP_REMOVED lines=9> */
[----:B------:R-:W2:Y:S01]  /*12960*/  LDL.LU.64 R62, [R1+0x90] ;  /* 0x00009000013e7983 */ /* 0x000ea20000300a00 */
[----:B------:R-:W-:Y:S01]  /*12970*/  IMAD.MOV.U32 R160, RZ, RZ, R98 ;  /* 0x000000ffffa07224 */ /* 0x000fe200078e0062 */
[----:B------:R-:W-:Y:S01]  /*12980*/  MOV R219, R15 ;  /* 0x0000000f00db7202 */ /* 0x000fe20000000f00 */
[----:B------:R-:W-:Y:S01]  /*12990*/  IMAD.MOV.U32 R161, RZ, RZ, R99 ;  /* 0x000000ffffa17224 */ /* 0x000fe200078e0063 */
[----:B------:R-:W3:Y:S01]  /*129a0*/  LDL.LU.64 R66, [R1+0x60] ;  /* 0x0000600001427983 */ /* 0x000ee20000300a00 */
[----:B------:R-:W-:Y:S01]  /*129b0*/  IMAD.MOV.U32 R152, RZ, RZ, R114 ;  /* 0x000000ffff987224 */ /* 0x000fe200078e0072 */
[----:B------:R-:W-:Y:S01]  /*129c0*/  MOV R231, R43 ;  /* 0x0000002b00e77202 */ /* 0x000fe20000000f00 */
[----:B------:R-:W-:Y:S01]  /*129d0*/  IMAD.MOV.U32 R153, RZ, RZ, R115 ;  /* 0x000000ffff997224 */ /* 0x000fe200078e0073 */
[----:B------:R-:W4:Y:S01]  /*129e0*/  LDL.LU.64 R74, [R1+0x68] ;  /* 0x00006800014a7983 */ /* 0x000f220000300a00 */
[----:B------:R-:W-:Y:S01]  /*129f0*/  IMAD.MOV.U32 R156, RZ, RZ, R106 ;  /* 0x000000ffff9c7224 */ /* 0x000fe200078e006a */
[----:B------:R-:W-:Y:S01]  /*12a00*/  MOV R243, R73 ;  /* 0x0000004900f37202 */ /* 0x000fe20000000f00 */
[----:B------:R-:W-:Y:S01]  /*12a10*/  IMAD.MOV.U32 R157, RZ, RZ, R107 ;  /* 0x000000ffff9d7224 */ /* 0x000fe200078e006b */
[----:B------:R-:W-:Y:S01]  /*12a20*/  STL [R1+0x20], R105 ;  /* 0x0000206901007387 */ /* 0x000fe20000100800 */
[----:B------:R-:W-:-:S02]  /*12a30*/  IMAD.MOV.U32 R154, RZ, RZ, R110 ;  /* 0x000000ffff9a7224 */ /* 0x000fc400078e006e */
[----:B------:R-:W-:Y:S01]  /*12a40*/  IMAD.MOV.U32 R155, RZ, RZ, R111 ;  /* 0x000000ffff9b7224 */ /* 0x000fe200078e006f */
[----:B------:R-:W5:Y:S01]  /*12a50*/  LDL.LU.64 R70, [R1+0x98] ;  /* 0x0000980001467983 */ /* 0x000f620000300a00 */
[----:B------:R-:W-:Y:S02]  /*12a60*/  IMAD.MOV.U32 R150, RZ, RZ, R118 ;  /* 0x000000ffff967224 */ /* 0x000fe400078e0076 */
[----:B------:R-:W-:Y:S01]  /*12a70*/  IMAD.MOV.U32 R151, RZ, RZ, R119 ;  /* 0x000000ffff977224 */ /* 0x000fe200078e0077 */
[----:B------:R-:W2:Y:S01]  /*12a80*/  LDL.LU.64 R86, [R1+0x70] ;  /* 0x0000700001567983 */ /* 0x000ea20000300a00 */
[----:B------:R-:W-:Y:S02]  /*12a90*/  IMAD.MOV.U32 R148, RZ, RZ, R122 ;  /* 0x000000ffff947224 */ /* 0x000fe400078e007a */
[----:B------:R-:W-:Y:S01]  /*12aa0*/  IMAD.MOV.U32 R149, RZ, RZ, R123 ;  /* 0x000000ffff957224 */ /* 0x000fe200078e007b */
[----:B------:R-:W2:Y:S01]  /*12ab0*/  LDL.LU.64 R78, [R1+0xa0] ;  /* 0x0000a000014e7983 */ /* 0x000ea20000300a00 */
[----:B------:R-:W-:-:S02]  /*12ac0*/  IMAD.MOV.U32 R146, RZ, RZ, R126 ;  /* 0x000000ffff927224 */ /* 0x000fc400078e007e */
[----:B------:R-:W-:Y:S01]  /*12ad0*/  IMAD.MOV.U32 R144, RZ, RZ, R130 ;  /* 0x000000ffff907224 */ /* 0x000fe200078e0082 */
[----:B------:R-:W2:Y:S01]  /*12ae0*/  LDL.LU.64 R102, [R1+0x78] ;  /* 0x0000780001667983 */ /* 0x000ea20000300a00 */
[----:B------:R-:W-:Y:S02]  /*12af0*/  IMAD.MOV.U32 R145, RZ, RZ, R131 ;  /* 0x000000ffff917224 */ /* 0x000fe400078e0083 */
[----:B------:R-:W-:Y:S01]  /*12b00*/  IMAD.MOV.U32 R228, RZ, RZ, R4 ;  /* 0x000000ffffe47224 */ /* 0x000fe200078e0004 */
[----:B------:R-:W2:Y:S01]  /*12b10*/  LDL.LU.64 R82, [R1+0xa8] ;  /* 0x0000a80001527983 */ /* 0x000ea20000300a00 */
[----:B------:R-:W-:Y:S02]  /*12b20*/  IMAD.MOV.U32 R180, RZ, RZ, R58 ;  /* 0x000000ffffb47224 */ /* 0x000fe400078e003a */
[----:B------:R-:W-:Y:S01]  /*12b30*/  IMAD.MOV.U32 R181, RZ, RZ, R59 ;  /* 0x000000ffffb57224 */ /* 0x000fe200078e003b */
[----:B------:R-:W-:Y:S01]  /*12b40*/  STL [R1+0x2c], R108 ;  /* 0x00002c6c01007387 */ /* 0x000fe20000100800 */
[----:B------:R-:W-:-:S02]  /*12b50*/  IMAD.MOV.U32 R182, RZ, RZ, R54 ;  /* 0x000000ffffb67224 */ /* 0x000fc400078e0036 */
[----:B------:R-:W-:Y:S01]  /*12b60*/  IMAD.MOV.U32 R184, RZ, RZ, R50 ;  /* 0x000000ffffb87224 */ /* 0x000fe200078e0032 */
[----:B------:R-:W5:Y:S01]  /*12b70*/  LDL.LU.64 R90, [R1+0xb0] ;  /* 0x0000b000015a7983 */ /* 0x000f620000300a00 */
[----:B------:R-:W-:Y:S02]  /*12b80*/  IMAD.MOV.U32 R185, RZ, RZ, R51 ;  /* 0x000000ffffb97224 */ /* 0x000fe400078e0033 */
[----:B------:R-:W-:Y:S01]  /*12b90*/  IMAD.MOV.U32 R190, RZ, RZ, R44 ;  /* 0x000000ffffbe7224 */ /* 0x000fe200078e002c */
[----:B------:R-:W-:Y:S01]  /*12ba0*/  STL [R1+0x28], R109 ;  /* 0x0000286d01007387 */ /* 0x000fe20000100800 */
[----:B------:R-:W-:Y:S02]  /*12bb0*/  IMAD.MOV.U32 R191, RZ, RZ, R45 ;  /* 0x000000ffffbf7224 */ /* 0x000fe400078e002d */
[----:B------:R-:W-:Y:S01]  /*12bc0*/  IMAD.MOV.U32 R188, RZ, RZ, R46 ;  /* 0x000000ffffbc7224 */ /* 0x000fe200078e002e */
[----:B------:R-:W5:Y:S01]  /*12bd0*/  LDL.LU.64 R94, [R1+0xb8] ;  /* 0x0000b800015e7983 */ /* 0x000f620000300a00 */
[----:B------:R-:W-:-:S02]  /*12be0*/  IMAD.MOV.U32 R189, RZ, RZ, R47 ;  /* 0x000000ffffbd7224 */ /* 0x000fc400078e002f */
[----:B------:R-:W-:Y:S01]  /*12bf0*/  IMAD.MOV.U32 R186, RZ, RZ, R48 ;  /* 0x000000ffffba7224 */ /* 0x000fe200078e0030 */
[----:B------:R-:W5:Y:S01]  /*12c00*/  LDL.LU.64 R98, [R1+0xc0] ;  /* 0x0000c00001627983 */ /* 0x000f620000300a00 */
[----:B------:R-:W-:Y:S02]  /*12c10*/  IMAD.MOV.U32 R187, RZ, RZ, R49 ;  /* 0x000000ffffbb7224 */ /* 0x000fe400078e0031 */
[----:B------:R-:W-:Y:S01]  /*12c20*/  IMAD.MOV.U32 R194, RZ, RZ, R38 ;  /* 0x000000ffffc27224 */ /* 0x000fe200078e0026 */
[----:B------:R-:W5:Y:S01]  /*12c30*/  LDL.LU.64 R114, [R1+0x80] ;  /* 0x0000800001727983 */ /* 0x000f620000300a00 */
[----:B------:R-:W-:Y:S02]  /*12c40*/  IMAD.MOV.U32 R192, RZ, RZ, R40 ;  /* 0x000000ffffc07224 */ /* 0x000fe400078e0028 */
[----:B------:R-:W-:Y:S01]  /*12c50*/  IMAD.MOV.U32 R193, RZ, RZ, R41 ;  /* 0x000000ffffc17224 */ /* 0x000fe200078e0029 */
[----:B------:R-:W5:Y:S01]  /*12c60*/  LDL.LU.64 R106, [R1+0xf0] ;  /* 0x0000f000016a7983 */ /* 0x000f620000300a00 */
[----:B------:R-:W-:-:S02]  /*12c70*/  IMAD.MOV.U32 R196, RZ, RZ, R36 ;  /* 0x000000ffffc47224 */ /* 0x000fc400078e0024 */
[----:B------:R-:W-:Y:S01]  /*12c80*/  IMAD.MOV.U32 R197, RZ, RZ, R37 ;  /* 0x000000ffffc57224 */ /* 0x000fe200078e0025 */
[----:B------:R-:W-:Y:S01]  /*12c90*/  STL [R1+0x34], R112 ;  /* 0x0000347001007387 */ /* 0x000fe20000100800 */
[----:B------:R-:W-:Y:S02]  /*12ca0*/  IMAD.MOV.U32 R198, RZ, RZ, R34 ;  /* 0x000000ffffc67224 */ /* 0x000fe400078e0022 */
[----:B------:R-:W-:Y:S01]  /*12cb0*/  IMAD.MOV.U32 R199, RZ, RZ, R35 ;  /* 0x000000ffffc77224 */ /* 0x000fe200078e0023 */
[----:B------:R-:W5:Y:S01]  /*12cc0*/  LDL.LU.64 R110, [R1+0xc8] ;  /* 0x0000c800016e7983 */ /* 0x000f620000300a00 */
        /* <DEDUP_REMOVED lines=20> */
[----:B------:R-:W-:Y:S01]  /*12e10*/  STL [R1+0x38], R117 ;  /* 0x0000387501007387 */ /* 0x000fe20000100800 */
[----:B------:R-:W-:-:S02]  /*12e20*/  IMAD.MOV.U32 R143, RZ, RZ, R211 ;  /* 0x000000ffff8f7224 */ /* 0x000fc400078e00d3 */
[----:B------:R-:W-:Y:S01]  /*12e30*/  IMAD.MOV.U32 R204, RZ, RZ, R28 ;  /* 0x000000ffffcc7224 */ /* 0x000fe200078e001c */
[----:B------:R-:W-:Y:S01]  /*12e40*/  STL [R1+0x44], R120 ;  /* 0x0000447801007387 */ /* 0x000fe20000100800 */
        /* <DEDUP_REMOVED lines=16> */
[----:B------:R-:W-:Y:S02]  /*12f50*/  IMAD.MOV.U32 R217, RZ, RZ, R17 ;  /* 0x000000ffffd97224 */ /* 0x000fe400078e0011 */
[----:B------:R-:W-:Y:S02]  /*12f60*/  IMAD.MOV.U32 R218, RZ, RZ, R14 ;  /* 0x000000ffffda7224 */ /* 0x000fe400078e000e */
[----:B------:R-:W-:Y:S02]  /*12f70*/  IMAD.MOV.U32 R220, RZ, RZ, R12 ;  /* 0x000000ffffdc7224 */ /* 0x000fe400078e000c */
[----:B------:R-:W-:Y:S02]  /*12f80*/  IMAD.MOV.U32 R221, RZ, RZ, R13 ;  /* 0x000000ffffdd7224 */ /* 0x000fe400078e000d */
[----:B------:R-:W-:Y:S02]  /*12f90*/  IMAD.MOV.U32 R222, RZ, RZ, R10 ;  /* 0x000000ffffde7224 */ /* 0x000fe400078e000a */
        /* <DEDUP_REMOVED lines=22> */
[----:B---3--:R-:W-:Y:S01]  /*13100*/  IMAD.MOV.U32 R4, RZ, RZ, R67 ;  /* 0x000000ffff047224 */ /* 0x008fe200078e0043 */
[----:B------:R-:W-:Y:S04]  /*13110*/  STL [R1+0x5c], R66 ;  /* 0x00005c4201007387 */ /* 0x000fe80000100800 */
[----:B----4-:R-:W-:Y:S04]  /*13120*/  STL [R1+0x64], R74 ;  /* 0x0000644a01007387 */ /* 0x010fe80000100800 */
[----:B------:R1:W-:Y:S02]  /*13130*/  STL [R1+0x58], R4 ;  /* 0x0000580401007387 */ /* 0x0003e40000100800 */
[----:B-1----:R-:W-:-:S05]  /*13140*/  MOV R4, R75 ;  /* 0x0000004b00047202 */ /* 0x002fca0000000f00 */
[----:B------:R1:W-:Y:S04]  /*13150*/  STL [R1+0x60], R4 ;  /* 0x0000600401007387 */ /* 0x0003e80000100800 */
[----:B--2---:R-:W-:Y:S01]  /*13160*/  STL [R1+0x6c], R86 ;  /* 0x00006c5601007387 */ /* 0x004fe20000100800 */
[----:B-1----:R-:W-:-:S05]  /*13170*/  IMAD.MOV.U32 R4, RZ, RZ, R87 ;  /* 0x000000ffff047224 */ /* 0x002fca00078e0057 */
[----:B------:R1:W-:Y:S04]  /*13180*/  STL [R1+0x68], R4 ;  /* 0x0000680401007387 */ /* 0x0003e80000100800 */
[----:B------:R-:W-:Y:S01]  /*13190*/  STL [R1+0x74], R102 ;  /* 0x0000746601007387 */ /* 0x000fe20000100800 */
[----:B-1----:R-:W-:-:S05]  /*131a0*/  MOV R4, R103 ;  /* 0x0000006700047202 */ /* 0x002fca0000000f00 */
[----:B------:R1:W-:Y:S01]  /*131b0*/  STL [R1+0x70], R4 ;  /* 0x0000700401007387 */ /* 0x0003e20000100800 */
[----:B-----5:R-:W-:Y:S02]  /*131c0*/  IMAD.MOV.U32 R54, RZ, RZ, R70 ;  /* 0x000000ffff367224 */ /* 0x020fe400078e0046 */
[----:B------:R-:W-:Y:S01]  /*131d0*/  IMAD.MOV.U32 R55, RZ, RZ, R71 ;  /* 0x000000ffff377224 */ /* 0x000fe200078e0047 */
[----:B------:R-:W-:Y:S01]  /*131e0*/  STL [R1+0x7c], R114 ;  /* 0x00007c7201007387 */ /* 0x000fe20000100800 */
[----:B------:R-:W-:Y:S02]  /*131f0*/  IMAD.MOV.U32 R58, RZ, RZ, R78 ;  /* 0x000000ffff3a7224 */ /* 0x000fe400078e004e */
[----:B-1----:R-:W-:Y:S02]  /*13200*/  IMAD.MOV.U32 R4, RZ, RZ, R115 ;  /* 0x000000ffff047224 */ /* 0x002fe400078e0073 */
[----:B------:R-:W-:Y:S02]  /*13210*/  IMAD.MOV.U32 R59, RZ, RZ, R79 ;  /* 0x000000ffff3b7224 */ /* 0x000fe400078e004f */
[----:B------:R-:W-:Y:S01]  /*13220*/  IMAD.MOV.U32 R70, RZ, RZ, R94 ;  /* 0x000000ffff467224 */ /* 0x000fe200078e005e */
[----:B------:R1:W-:Y:S01]  /*13230*/  STL [R1+0x78], R4 ;  /* 0x0000780401007387 */ /* 0x0003e20000100800 */
[----:B------:R-:W-:-:S02]  /*13240*/  IMAD.MOV.U32 R71, RZ, RZ, R95 ;  /* 0x000000ffff477224 */ /* 0x000fc400078e005f */
[----:B------:R-:W-:Y:S02]  /*13250*/  IMAD.MOV.U32 R78, RZ, RZ, R98 ;  /* 0x000000ffff4e7224 */ /* 0x000fe400078e0062 */
[----:B------:R-:W-:Y:S02]  /*13260*/  IMAD.MOV.U32 R79, RZ, RZ, R99 ;  /* 0x000000ffff4f7224 */ /* 0x000fe400078e0063 */
[----:B------:R-:W-:Y:S02]  /*13270*/  IMAD.MOV.U32 R98, RZ, RZ, R122 ;  /* 0x000000ffff627224 */ /* 0x000fe400078e007a */
[----:B------:R-:W-:Y:S02]  /*13280*/  IMAD.MOV.U32 R99, RZ, RZ, R123 ;  /* 0x000000ffff637224 */ /* 0x000fe400078e007b */
[----:B------:R-:W-:Y:S01]  /*13290*/  IMAD.MOV.U32 R50, RZ, RZ, R62 ;  /* 0x000000ffff327224 */ /* 0x000fe200078e003e */
[----:B------:R2:W-:Y:S01]  /*132a0*/  STL [R1+0x84], R130 ;  /* 0x0000848201007387 */ /* 0x0005e20000100800 */
[----:B------:R-:W-:Y:S01]  /*132b0*/  IMAD.MOV.U32 R51, RZ, RZ, R63 ;  /* 0x000000ffff337224 */ /* 0x000fe200078e003f */
[----:B-1----:R-:W-:-:S02]  /*132c0*/  MOV R4, R131 ;  /* 0x0000008300047202 */ /* 0x002fc40000000f00 */
[----:B------:R-:W3:Y:S01]  /*132d0*/  LDL.LU.64 R94, [R1+0x100] ;  /* 0x00010000015e7983 */ /* 0x000ee20000300a00 */
[----:B------:R-:W-:-:S03]  /*132e0*/  IMAD.MOV.U32 R62, RZ, RZ, R82 ;  /* 0x000000ffff3e7224 */ /* 0x000fc600078e0052 */
[----:B------:R-:W4:Y:S01]  /*132f0*/  LDL.LU.64 R122, [R1+0xe0] ;  /* 0x0000e000017a7983 */ /* 0x000f220000300a00 */
[----:B------:R-:W-:Y:S02]  /*13300*/  IMAD.MOV.U32 R63, RZ, RZ, R83 ;  /* 0x000000ffff3f7224 */ /* 0x000fe400078e0053 */
        /* <DEDUP_REMOVED lines=8> */
[----:B------:R-:W-:-:S03]  /*13390*/  IMAD.MOV.U32 R87, RZ, RZ, R119 ;  /* 0x000000ffff577224 */ /* 0x000fc600078e0077 */
[----:B------:R-:W5:Y:S01]  /*133a0*/  LDL.LU.64 R110, [R1+0x110] ;  /* 0x00011000016e7983 */ /* 0x000f620000300a00 */
[----:B------:R-:W-:Y:S02]  /*133b0*/  IMAD.MOV.U32 R66, RZ, RZ, R90 ;  /* 0x000000ffff427224 */ /* 0x000fe400078e005a */
[----:B------:R-:W-:Y:S01]  /*133c0*/  IMAD.MOV.U32 R67, RZ, RZ, R91 ;  /* 0x000000ffff437224 */ /* 0x000fe200078e005b */
[----:B------:R-:W5:Y:S01]  /*133d0*/  LDL.LU.64 R118, [R1+0x118] ;  /* 0x0001180001767983 */ /* 0x000f620000300a00 */
[----:B------:R-:W-:Y:S02]  /*133e0*/  IMAD.MOV.U32 R90, RZ, RZ, R126 ;  /* 0x000000ffff5a7224 */ /* 0x000fe400078e007e */
[----:B------:R-:W-:Y:S01]  /*133f0*/  IMAD.MOV.U32 R91, RZ, RZ, R127 ;  /* 0x000000ffff5b7224 */ /* 0x000fe200078e007f */
[----:B------:R1:W-:Y:S04]  /*13400*/  STL [R1+0x80], R4 ;  /* 0x0000800401007387 */ /* 0x0003e80000100800 */
[----:B------:R-:W-:Y:S04]  /*13410*/  STL [R1+0x8c], R50 ;  /* 0x00008c3201007387 */ /* 0x000fe80000100800 */
[----:B------:R-:W5:Y:S04]  /*13420*/  LDL.LU.64 R126, [R1+0x120] ;  /* 0x00012000017e7983 */ /* 0x000f680000300a00 */
[----:B--2---:R-:W2:Y:S01]  /*13430*/  LDL.LU.64 R130, [R1+0xe8] ;  /* 0x0000e80001827983 */ /* 0x004ea20000300a00 */
[----:B-1----:R-:W-:-:S03]  /*13440*/  IMAD.MOV.U32 R4, RZ, RZ, R51 ;  /* 0x000000ffff047224 */ /* 0x002fc600078e0033 */
[----:B------:R-:W-:Y:S04]  /*13450*/  STL [R1+0x94], R54 ;  /* 0x0000943601007387 */ /* 0x000fe80000100800 */
[----:B------:R1:W-:Y:S04]  /*13460*/  STL [R1+0x88], R4 ;  /* 0x0000880401007387 */ /* 0x0003e80000100800 */
[----:B------:R-:W-:Y:S01]  /*13470*/  STL [R1+0x9c], R58 ;  /* 0x00009c3a01007387 */ /* 0x000fe20000100800 */
[----:B-1----:R-:W-:-:S05]  /*13480*/  IMAD.MOV.U32 R4, RZ, RZ, R55 ;  /* 0x000000ffff047224 */ /* 0x002fca00078e0037 */
        /* <DEDUP_REMOVED lines=18> */
[----:B------:R1:W-:Y:S02]  /*135b0*/  STL [R1+0xc0], R4 ;  /* 0x0000c00401007387 */ /* 0x0003e40000100800 */
[----:B-1----:R-:W-:-:S05]  /*135c0*/  IMAD.MOV.U32 R4, RZ, RZ, R87 ;  /* 0x000000ffff047224 */ /* 0x002fca00078e0057 */
[----:B------:R1:W-:Y:S04]  /*135d0*/  STL [R1+0xc8], R4 ;  /* 0x0000c80401007387 */ /* 0x0003e80000100800 */
[----:B------:R-:W-:Y:S01]  /*135e0*/  STL [R1+0xd4], R98 ;  /* 0x0000d46201007387 */ /* 0x000fe20000100800 */
[----:B-1----:R-:W-:-:S05]  /*135f0*/  IMAD.MOV.U32 R4, RZ, RZ, R99 ;  /* 0x000000ffff047224 */ /* 0x002fca00078e0063 */
[----:B------:R4:W-:Y:S01]  /*13600*/  STL [R1+0xd0], R4 ;  /* 0x0000d00401007387 */ /* 0x0009e20000100800 */
[----:B------:R-:W-:Y:S02]  /*13610*/  IMAD.MOV.U32 R44, RZ, RZ, R74 ;  /* 0x000000ffff2c7224 */ /* 0x000fe400078e004a */
[----:B------:R-:W-:Y:S01]  /*13620*/  IMAD.MOV.U32 R45, RZ, RZ, R75 ;  /* 0x000000ffff2d7224 */ /* 0x000fe200078e004b */
[----:B------:R-:W-:Y:S01]  /*13630*/  MOV R46, R90 ;  /* 0x0000005a002e7202 */ /* 0x000fe20000000f00 */
[----:B------:R-:W-:Y:S02]  /*13640*/  IMAD.MOV.U32 R47, RZ, RZ, R91 ;  /* 0x000000ffff2f7224 */ /* 0x000fe400078e005b */
[----:B----4-:R-:W-:Y:S01]  /*13650*/  IMAD.MOV.U32 R4, RZ, RZ, R123 ;  /* 0x000000ffff047224 */ /* 0x010fe200078e007b */
[----:B------:R-:W-:Y:S04]  /*13660*/  STL [R1+0xdc], R122 ;  /* 0x0000dc7a01007387 */ /* 0x000fe80000100800 */
[----:B------:R1:W-:Y:S01]  /*13670*/  STL [R1+0xd8], R4 ;  /* 0x0000d80401007387 */ /* 0x0003e20000100800 */
[----:B---3--:R-:W-:-:S02]  /*13680*/  IMAD.MOV.U32 R48, RZ, RZ, R94 ;  /* 0x000000ffff307224 */ /* 0x008fc400078e005e */
[----:B------:R-:W-:Y:S02]  /*13690*/  IMAD.MOV.U32 R49, RZ, RZ, R95 ;  /* 0x000000ffff317224 */ /* 0x000fe400078e005f */
[----:B-----5:R-:W-:Y:S02]  /*136a0*/  IMAD.MOV.U32 R50, RZ, RZ, R102 ;  /* 0x000000ffff327224 */ /* 0x020fe400078e0066 */
[----:B------:R-:W-:Y:S02]  /*136b0*/  IMAD.MOV.U32 R51, RZ, RZ, R103 ;  /* 0x000000ffff337224 */ /* 0x000fe400078e0067 */
[----:B------:R-:W-:Y:S02]  /*136c0*/  IMAD.MOV.U32 R54, RZ, RZ, R106 ;  /* 0x000000ffff367224 */ /* 0x000fe400078e006a */
[----:B------:R-:W-:Y:S02]  /*136d0*/  IMAD.MOV.U32 R58, RZ, RZ, R110 ;  /* 0x000000ffff3a7224 */ /* 0x000fe400078e006e */
[----:B------:R-:W-:-:S02]  /*136e0*/  IMAD.MOV.U32 R59, RZ, RZ, R111 ;  /* 0x000000ffff3b7224 */ /* 0x000fc400078e006f */
[----:B------:R-:W-:Y:S01]  /*136f0*/  IMAD.MOV.U32 R55, RZ, RZ, R107 ;  /* 0x000000ffff377224 */ /* 0x000fe200078e006b */
[----:B------:R-:W-:Y:S01]  /*13700*/  MOV R63, R119 ;  /* 0x00000077003f7202 */ /* 0x000fe20000000f00 */
[----:B------:R-:W-:Y:S01]  /*13710*/  IMAD.MOV.U32 R62, RZ, RZ, R118 ;  /* 0x000000ffff3e7224 */ /* 0x000fe200078e0076 */
[----:B--2---:R2:W-:Y:S01]  /*13720*/  STL [R1+0xe4], R130 ;  /* 0x0000e48201007387 */ /* 0x0045e20000100800 */
[----:B-1----:R-:W-:-:S03]  /*13730*/  IMAD.MOV.U32 R4, RZ, RZ, R131 ;  /* 0x000000ffff047224 */ /* 0x002fc600078e0083 */
[----:B------:R-:W3:Y:S04]  /*13740*/  LDL.LU.64 R70, [R1+0x140] ;  /* 0x0001400001467983 */ /* 0x000ee80000300a00 */
[----:B------:R-:W4:Y:S04]  /*13750*/  LDL.LU.64 R74, [R1+0x148] ;  /* 0x00014800014a7983 */ /* 0x000f280000300a00 */
[----:B------:R-:W5:Y:S04]  /*13760*/  LDL.LU.64 R78, [R1+0x158] ;  /* 0x00015800014e7983 */ /* 0x000f680000300a00 */
[----:B------:R-:W5:Y:S04]  /*13770*/  LDL.LU.64 R82, [R1+0x170] ;  /* 0x0001700001527983 */ /* 0x000f680000300a00 */
[----:B------:R-:W5:Y:S04]  /*13780*/  LDL.LU.64 R86, [R1+0x150] ;  /* 0x0001500001567983 */ /* 0x000f680000300a00 */
[----:B------:R-:W5:Y:S04]  /*13790*/  LDL.LU.64 R90, [R1+0x178] ;  /* 0x00017800015a7983 */ /* 0x000f680000300a00 */
[----:B------:R-:W5:Y:S04]  /*137a0*/  LDL.LU.64 R94, [R1+0x180] ;  /* 0x00018000015e7983 */ /* 0x000f680000300a00 */
[----:B------:R-:W5:Y:S04]  /*137b0*/  LDL.LU.64 R98, [R1+0x1c0] ;  /* 0x0001c00001627983 */ /* 0x000f680000300a00 */
[----:B------:R1:W-:Y:S04]  /*137c0*/  STL [R1+0xe0], R4 ;  /* 0x0000e00401007387 */ /* 0x0003e80000100800 */
[----:B------:R-:W5:Y:S04]  /*137d0*/  LDL.LU.64 R110, [R1+0x160] ;  /* 0x00016000016e7983 */ /* 0x000f680000300a00 */
[----:B------:R-:W5:Y:S01]  /*137e0*/  LDL.LU.64 R102, [R1+0x188] ;  /* 0x0001880001667983 */ /* 0x000f620000300a00 */
[----:B------:R-:W-:-:S03]  /*137f0*/  IMAD.MOV.U32 R66, RZ, RZ, R126 ;  /* 0x000000ffff427224 */ /* 0x000fc600078e007e */
[----:B------:R-:W5:Y:S01]  /*13800*/  LDL.LU.64 R106, [R1+0x190] ;  /* 0x00019000016a7983 */ /* 0x000f620000300a00 */
[----:B------:R-:W-:-:S03]  /*13810*/  IMAD.MOV.U32 R67, RZ, RZ, R127 ;  /* 0x000000ffff437224 */ /* 0x000fc600078e007f */
[----:B------:R-:W-:Y:S04]  /*13820*/  STL [R1+0xec], R44 ;  /* 0x0000ec2c01007387 */ /* 0x000fe80000100800 */
[----:B------:R-:W5:Y:S04]  /*13830*/  LDL.LU.64 R118, [R1+0x1c8] ;  /* 0x0001c80001767983 */ /* 0x000f680000300a00 */
[----:B------:R-:W5:Y:S04]  /*13840*/  LDL.LU.64 R122, [R1+0x198] ;  /* 0x00019800017a7983 */ /* 0x000f680000300a00 */
        /* <DEDUP_REMOVED lines=14> */
[----:B-1----:R-:W-:-:S03]  /*13930*/  IMAD.MOV.U32 R4, RZ, RZ, R59 ;  /* 0x000000ffff047224 */ /* 0x002fc600078e003b */
[----:B------:R-:W-:Y:S04]  /*13940*/  STL [R1+0x114], R62 ;  /* 0x0001143e01007387 */ /* 0x000fe80000100800 */
[----:B------:R1:W-:Y:S04]  /*13950*/  STL [R1+0x108], R4 ;  /* 0x0001080401007387 */ /* 0x0003e80000100800 */
[----:B------:R-:W-:Y:S01]  /*13960*/  STL [R1+0x11c], R66 ;  /* 0x00011c4201007387 */ /* 0x000fe20000100800 */
[----:B-1----:R-:W-:-:S05]  /*13970*/  MOV R4, R63 ;  /* 0x0000003f00047202 */ /* 0x002fca0000000f00 */
[----:B------:R1:W-:Y:S02]  /*13980*/  STL [R1+0x110], R4 ;  /* 0x0001100401007387 */ /* 0x0003e40000100800 */
[----:B-1----:R-:W-:-:S05]  /*13990*/  IMAD.MOV.U32 R4, RZ, RZ, R67 ;  /* 0x000000ffff047224 */ /* 0x002fca00078e0043 */
[----:B------:R1:W-:Y:S01]  /*139a0*/  STL [R1+0x118], R4 ;  /* 0x0001180401007387 */ /* 0x0003e20000100800 */
[----:B------:R-:W-:-:S03]  /*139b0*/  IMAD.MOV.U32 R38, RZ, RZ, R54 ;  /* 0x000000ffff267224 */ /* 0x000fc600078e0036 */
[----:B------:R-:W-:Y:S01]  /*139c0*/  STL [R1+0x124], R114 ;  /* 0x0001247201007387 */ /* 0x000fe20000100800 */
[----:B-1----:R-:W-:Y:S02]  /*139d0*/  IMAD.MOV.U32 R4, RZ, RZ, R115 ;  /* 0x000000ffff047224 */ /* 0x002fe400078e0073 */
[----:B------:R-:W-:-:S03]  /*139e0*/  IMAD.MOV.U32 R39, RZ, RZ, R55 ;  /* 0x000000ffff277224 */ /* 0x000fc600078e0037 */
[----:B------:R1:W-:Y:S01]  /*139f0*/  STL [R1+0x120], R4 ;  /* 0x0001200401007387 */ /* 0x0003e20000100800 */
[----:B---3--:R-:W-:Y:S02]  /*13a00*/  IMAD.MOV.U32 R40, RZ, RZ, R70 ;  /* 0x000000ffff287224 */ /* 0x008fe400078e0046 */
[----:B------:R-:W-:Y:S02]  /*13a10*/  IMAD.MOV.U32 R41, RZ, RZ, R71 ;  /* 0x000000ffff297224 */ /* 0x000fe400078e0047 */
[----:B----4-:R-:W-:Y:S02]  /*13a20*/  IMAD.MOV.U32 R44, RZ, RZ, R74 ;  /* 0x000000ffff2c7224 */ /* 0x010fe400078e004a */
[----:B------:R-:W-:Y:S02]  /*13a30*/  IMAD.MOV.U32 R45, RZ, RZ, R75 ;  /* 0x000000ffff2d7224 */ /* 0x000fe400078e004b */
[----:B-----5:R-:W-:Y:S02]  /*13a40*/  IMAD.MOV.U32 R46, RZ, RZ, R86 ;  /* 0x000000ffff2e7224 */ /* 0x020fe400078e0056 */
[----:B------:R-:W-:-:S02]  /*13a50*/  IMAD.MOV.U32 R47, RZ, RZ, R87 ;  /* 0x000000ffff2f7224 */ /* 0x000fc400078e0057 */
[----:B------:R-:W-:Y:S02]  /*13a60*/  IMAD.MOV.U32 R50, RZ, RZ, R90 ;  /* 0x000000ffff327224 */ /* 0x000fe400078e005a */
[----:B------:R-:W-:Y:S01]  /*13a70*/  IMAD.MOV.U32 R51, RZ, RZ, R91 ;  /* 0x000000ffff337224 */ /* 0x000fe200078e005b */
[----:B------:R-:W-:Y:S01]  /*13a80*/  MOV R54, R94 ;  /* 0x0000005e00367202 */ /* 0x000fe20000000f00 */
        /* <DEDUP_REMOVED lines=10> */
[----:B------:R-:W-:Y:S01]  /*13b30*/  IMAD.MOV.U32 R67, RZ, RZ, R119 ;  /* 0x000000ffff437224 */ /* 0x000fe200078e0077 */
[----:B--2---:R2:W-:Y:S01]  /*13b40*/  STL [R1+0x12c], R130 ;  /* 0x00012c8201007387 */ /* 0x0045e20000100800 */
[----:B-1----:R-:W-:-:S03]  /*13b50*/  IMAD.MOV.U32 R4, RZ, RZ, R131 ;  /* 0x000000ffff047224 */ /* 0x002fc600078e0083 */
[----:B------:R-:W3:Y:S04]  /*13b60*/  LDL.LU.64 R86, [R1+0x1d8] ;  /* 0x0001d80001567983 */ /* 0x000ee80000300a00 */
[----:B------:R-:W4:Y:S04]  /*13b70*/  LDL.LU.64 R94, [R1+0x1a0] ;  /* 0x0001a000015e7983 */ /* 0x000f280000300a00 */
[----:B------:R-:W5:Y:S04]  /*13b80*/  LDL.LU.64 R90, [R1+0x1e0] ;  /* 0x0001e000015a7983 */ /* 0x000f680000300a00 */
[----:B------:R-:W4:Y:S04]  /*13b90*/  LDL.LU.64 R98, [R1+0x1e8] ;  /* 0x0001e80001627983 */ /* 0x000f280000300a00 */
[----:B------:R1:W-:Y:S04]  /*13ba0*/  STL [R1+0x128], R4 ;  /* 0x0001280401007387 */ /* 0x0003e80000100800 */
[----:B------:R-:W4:Y:S01]  /*13bb0*/  LDL.LU.64 R106, [R1+0x1a8] ;  /* 0x0001a800016a7983 */ /* 0x000f220000300a00 */
[----:B------:R-:W-:-:S03]  /*13bc0*/  IMAD.MOV.U32 R82, RZ, RZ, R122 ;  /* 0x000000ffff527224 */ /* 0x000fc600078e007a */
[----:B------:R-:W4:Y:S01]  /*13bd0*/  LDL.LU.64 R102, [R1+0x1f0] ;  /* 0x0001f00001667983 */ /* 0x000f220000300a00 */
[----:B------:R-:W-:-:S03]  /*13be0*/  MOV R83, R123 ;  /* 0x0000007b00537202 */ /* 0x000fc60000000f00 */
[----:B------:R-:W-:Y:S01]  /*13bf0*/  STL [R1+0x134], R38 ;  /* 0x0001342601007387 */ /* 0x000fe20000100800 */
[----:B------:R-:W-:-:S03]  /*13c00*/  IMAD.MOV.U32 R74, RZ, RZ, R126 ;  /* 0x000000ffff4a7224 */ /* 0x000fc600078e007e */
[----:B------:R-:W4:Y:S01]  /*13c10*/  LDL.LU.64 R114, [R1+0x1f8] ;  /* 0x0001f80001727983 */ /* 0x000f220000300a00 */
[----:B------:R-:W-:-:S03]  /*13c20*/  IMAD.MOV.U32 R75, RZ, RZ, R127 ;  /* 0x000000ffff4b7224 */ /* 0x000fc600078e007f */
[----:B------:R-:W4:Y:S04]  /*13c30*/  LDL.LU.64 R118, [R1+0x1b0] ;  /* 0x0001b00001767983 */ /* 0x000f280000300a00 */
[----:B------:R-:W4:Y:S04]  /*13c40*/  LDL.LU.64 R122, [R1+0x200] ;  /* 0x00020000017a7983 */ /* 0x000f280000300a00 */
[----:B------:R-:W4:Y:S04]  /*13c50*/  LDL.LU.64 R126, [R1+0x208] ;  /* 0x00020800017e7983 */ /* 0x000f280000300a00 */
[----:B--2---:R-:W2:Y:S01]  /*13c60*/  LDL.LU.64 R130, [R1+0x168] ;  /* 0x0001680001827983 */ /* 0x004ea20000300a00 */
[----:B-1----:R-:W-:-:S03]  /*13c70*/  IMAD.MOV.U32 R4, RZ, RZ, R39 ;  /* 0x000000ffff047224 */ /* 0x002fc600078e0027 */
[----:B------:R-:W-:Y:S04]  /*13c80*/  STL [R1+0x13c], R40 ;  /* 0x00013c2801007387 */ /* 0x000fe80000100800 */
        /* <DEDUP_REMOVED lines=12> */
[----:B------:R3:W-:Y:S01]  /*13d50*/  STL [R1+0x15c], R110 ;  /* 0x00015c6e01007387 */ /* 0x0007e20000100800 */
[----:B-1----:R-:W-:-:S05]  /*13d60*/  IMAD.MOV.U32 R4, RZ, RZ, R111 ;  /* 0x000000ffff047224 */ /* 0x002fca00078e006f */
[----:B------:R2:W-:Y:S01]  /*13d70*/  STL [R1+0x158], R4 ;  /* 0x0001580401007387 */ /* 0x0005e20000100800 */
[----:B---3--:R-:W-:Y:S02]  /*13d80*/  IMAD.MOV.U32 R78, RZ, RZ, R86 ;  /* 0x000000ffff4e7224 */ /* 0x008fe400078e0056 */
[----:B------:R-:W-:Y:S02]  /*13d90*/  IMAD.MOV.U32 R79, RZ, RZ, R87 ;  /* 0x000000ffff4f7224 */ /* 0x000fe400078e0057 */
[----:B-----5:R-:W-:Y:S01]  /*13da0*/  IMAD.MOV.U32 R86, RZ, RZ, R90 ;  /* 0x000000ffff567224 */ /* 0x020fe200078e005a */
[----:B------:R-:W-:Y:S01]  /*13db0*/  MOV R87, R91 ;  /* 0x0000005b00577202 */ /* 0x000fe20000000f00 */
[----:B----4-:R-:W-:Y:S02]  /*13dc0*/  IMAD.MOV.U32 R90, RZ, RZ, R98 ;  /* 0x000000ffff5a7224 */ /* 0x010fe400078e0062 */
[----:B------:R-:W-:Y:S02]  /*13dd0*/  IMAD.MOV.U32 R91, RZ, RZ, R99 ;  /* 0x000000ffff5b7224 */ /* 0x000fe400078e0063 */
[----:B------:R-:W-:-:S02]  /*13de0*/  IMAD.MOV.U32 R98, RZ, RZ, R102 ;  /* 0x000000ffff627224 */ /* 0x000fc400078e0066 */
[----:B------:R-:W-:Y:S02]  /*13df0*/  IMAD.MOV.U32 R99, RZ, RZ, R103 ;  /* 0x000000ffff637224 */ /* 0x000fe400078e0067 */
[----:B------:R-:W-:Y:S02]  /*13e00*/  IMAD.MOV.U32 R102, RZ, RZ, R114 ;  /* 0x000000ffff667224 */ /* 0x000fe400078e0072 */
[----:B------:R-:W-:Y:S02]  /*13e10*/  IMAD.MOV.U32 R103, RZ, RZ, R115 ;  /* 0x000000ffff677224 */ /* 0x000fe400078e0073 */
[----:B------:R-:W-:Y:S02]  /*13e20*/  IMAD.MOV.U32 R110, RZ, RZ, R122 ;  /* 0x000000ffff6e7224 */ /* 0x000fe400078e007a */
[----:B------:R-:W-:Y:S02]  /*13e30*/  IMAD.MOV.U32 R111, RZ, RZ, R123 ;  /* 0x000000ffff6f7224 */ /* 0x000fe400078e007b */
[----:B------:R-:W-:Y:S01]  /*13e40*/  IMAD.MOV.U32 R114, RZ, RZ, R126 ;  /* 0x000000ffff727224 */ /* 0x000fe200078e007e */
[----:B--2---:R-:W-:Y:S01]  /*13e50*/  MOV R4, R131 ;  /* 0x0000008300047202 */ /* 0x004fe20000000f00 */
[----:B------:R1:W-:Y:S01]  /*13e60*/  STL [R1+0x164], R130 ;  /* 0x0001648201007387 */ /* 0x0003e20000100800 */
[----:B------:R-:W-:-:S03]  /*13e70*/  IMAD.MOV.U32 R115, RZ, RZ, R127 ;  /* 0x000000ffff737224 */ /* 0x000fc600078e007f */
[----:B------:R-:W2:Y:S04]  /*13e80*/  LDL.LU.64 R122, [R1+0x248] ;  /* 0x00024800017a7983 */ /* 0x000ea80000300a00 */
[----:B------:R-:W3:Y:S04]  /*13e90*/  LDL.LU.64 R126, [R1+0x210] ;  /* 0x00021000017e7983 */ /* 0x000ee80000300a00 */
[----:B------:R4:W-:Y:S04]  /*13ea0*/  STL [R1+0x160], R4 ;  /* 0x0001600401007387 */ /* 0x0009e80000100800 */
[----:B-1----:R-:W5:Y:S01]  /*13eb0*/  LDL.LU.64 R130, [R1+0x1b8] ;  /* 0x0001b80001827983 */ /* 0x002f620000300a00 */
[----:B----4-:R-:W-:-:S03]  /*13ec0*/  IMAD.MOV.U32 R4, RZ, RZ, R49 ;  /* 0x000000ffff047224 */ /* 0x010fc600078e0031 */
[----:B------:R-:W-:Y:S04]  /*13ed0*/  STL [R1+0x16c], R48 ;  /* 0x00016c3001007387 */ /* 0x000fe80000100800 */
        /* <DEDUP_REMOVED lines=14> */
[----:B-1----:R-:W-:-:S05]  /*13fc0*/  MOV R4, R83 ;  /* 0x0000005300047202 */ /* 0x002fca0000000f00 */
[----:B------:R1:W-:Y:S04]  /*13fd0*/  STL [R1+0x190], R4 ;  /* 0x0001900401007387 */ /* 0x0003e80000100800 */
[----:B------:R-:W-:Y:S01]  /*13fe0*/  STL [R1+0x19c], R94 ;  /* 0x00019c5e01007387 */ /* 0x000fe20000100800 */
[----:B-1----:R-:W-:-:S05]  /*13ff0*/  IMAD.MOV.U32 R4, RZ, RZ, R95 ;  /* 0x000000ffff047224 */ /* 0x002fca00078e005f */
[----:B------:R1:W-:Y:S04]  /*14000*/  STL [R1+0x198], R4 ;  /* 0x0001980401007387 */ /* 0x0003e80000100800 */
[----:B------:R-:W-:Y:S01]  /*14010*/  STL [R1+0x1a4], R106 ;  /* 0x0001a46a01007387 */ /* 0x000fe20000100800 */
[----:B-1----:R-:W-:-:S05]  /*14020*/  IMAD.MOV.U32 R4, RZ, RZ, R107 ;  /* 0x000000ffff047224 */ /* 0x002fca00078e006b */
[----:B------:R1:W-:Y:S01]  /*14030*/  STL [R1+0x1a0], R4 ;  /* 0x0001a00401007387 */ /* 0x0003e20000100800 */
[----:B------:R-:W-:Y:S02]  /*14040*/  IMAD.MOV.U32 R62, RZ, RZ, R66 ;  /* 0x000000ffff3e7224 */ /* 0x000fe400078e0042 */
        /* <DEDUP_REMOVED lines=15> */
[----:B------:R-:W-:Y:S01]  /*14140*/  IMAD.MOV.U32 R79, RZ, RZ, R91 ;  /* 0x000000ffff4f7224 */ /* 0x000fe200078e005b */
[----:B------:R-:W-:Y:S01]  /*14150*/  MOV R91, R111 ;  /* 0x0000006f005b7202 */ /* 0x000fe20000000f00 */
[----:B------:R-:W-:Y:S02]  /*14160*/  IMAD.MOV.U32 R90, RZ, RZ, R110 ;  /* 0x000000ffff5a7224 */ /* 0x000fe400078e006e */
[----:B------:R-:W-:Y:S02]  /*14170*/  IMAD.MOV.U32 R82, RZ, RZ, R98 ;  /* 0x000000ffff527224 */ /* 0x000fe400078e0062 */
[----:B------:R-:W-:Y:S01]  /*14180*/  IMAD.MOV.U32 R83, RZ, RZ, R99 ;  /* 0x000000ffff537224 */ /* 0x000fe200078e0063 */
[----:B-----5:R4:W-:Y:S04]  /*14190*/  STL [R1+0x1b4], R130 ;  /* 0x0001b48201007387 */ /* 0x0209e80000100800 */
[----:B------:R-:W5:Y:S01]  /*141a0*/  LDL.LU.64 R102, [R1+0x218] ;  /* 0x0002180001667983 */ /* 0x000f620000300a00 */
[----:B-1----:R-:W-:-:S03]  /*141b0*/  IMAD.MOV.U32 R4, RZ, RZ, R131 ;  /* 0x000000ffff047224 */ /* 0x002fc600078e0083 */
[----:B------:R-:W2:Y:S04]  /*141c0*/  LDL.LU.64 R114, [R1+0x220] ;  /* 0x0002200001727983 */ /* 0x000ea80000300a00 */
[----:B------:R-:W2:Y:S01]  /*141d0*/  LDL.LU.64 R106, [R1+0x258] ;  /* 0x00025800016a7983 */ /* 0x000ea20000300a00 */
[----:B---3--:R-:W-:-:S03]  /*141e0*/  IMAD.MOV.U32 R98, RZ, RZ, R126 ;  /* 0x000000ffff627224 */ /* 0x008fc600078e007e */
[----:B------:R-:W3:Y:S01]  /*141f0*/  LDL.LU.64 R110, [R1+0x230] ;  /* 0x00023000016e7983 */ /* 0x000ee20000300a00 */
[----:B------:R-:W-:-:S03]  /*14200*/  IMAD.MOV.U32 R99, RZ, RZ, R127 ;  /* 0x000000ffff637224 */ /* 0x000fc600078e007f */
[----:B------:R1:W-:Y:S04]  /*14210*/  STL [R1+0x1b0], R4 ;  /* 0x0001b00401007387 */ /* 0x0003e80000100800 */
[----:B------:R-:W-:Y:S04]  /*14220*/  STL [R1+0x1bc], R58 ;  /* 0x0001bc3a01007387 */ /* 0x000fe80000100800 */
[----:B------:R-:W3:Y:S04]  /*14230*/  LDL.LU.64 R118, [R1+0x268] ;  /* 0x0002680001767983 */ /* 0x000ee80000300a00 */
[----:B------:R-:W3:Y:S04]  /*14240*/  LDL.LU.64 R126, [R1+0x238] ;  /* 0x00023800017e7983 */ /* 0x000ee80000300a00 */
[----:B----4-:R-:W4:Y:S01]  /*14250*/  LDL.LU.64 R130, [R1+0x228] ;  /* 0x0002280001827983 */ /* 0x010f220000300a00 */
        /* <DEDUP_REMOVED lines=30> */
[----:B-1----:R-:W-:Y:S02]  /*14440*/  IMAD.MOV.U32 R4, RZ, RZ, R99 ;  /* 0x000000ffff047224 */ /* 0x002fe400078e0063 */
[----:B-----5:R-:W-:Y:S04]  /*14450*/  STL [R1+0x214], R102 ;  /* 0x0002146601007387 */ /* 0x020fe80000100800 */
[----:B------:R1:W-:Y:S02]  /*14460*/  STL [R1+0x208], R4 ;  /* 0x0002080401007387 */ /* 0x0003e40000100800 */
[----:B-1----:R-:W-:-:S05]  /*14470*/  IMAD.MOV.U32 R4, RZ, RZ, R103 ;  /* 0x000000ffff047224 */ /* 0x002fca00078e0067 */
[----:B------:R1:W-:Y:S04]  /*14480*/  STL [R1+0x210], R4 ;  /* 0x0002100401007387 */ /* 0x0003e80000100800 */
[----:B--2---:R-:W-:Y:S01]  /*14490*/  STL [R1+0x21c], R114 ;  /* 0x00021c7201007387 */ /* 0x004fe20000100800 */
[----:B-1----:R-:W-:-:S05]  /*144a0*/  IMAD.MOV.U32 R4, RZ, RZ, R115 ;  /* 0x000000ffff047224 */ /* 0x002fca00078e0073 */
[----:B------:R1:W-:Y:S04]  /*144b0*/  STL [R1+0x218], R4 ;  /* 0x0002180401007387 */ /* 0x0003e80000100800 */
[----:B----4-:R2:W-:Y:S01]  /*144c0*/  STL [R1+0x224], R130 ;  /* 0x0002248201007387 */ /* 0x0105e20000100800 */
[----:B---3--:R-:W-:-:S03]  /*144d0*/  IMAD.MOV.U32 R36, RZ, RZ, R126 ;  /* 0x000000ffff247224 */ /* 0x008fc600078e007e */
[----:B------:R-:W3:Y:S01]  /*144e0*/  LDL.LU.64 R78, [R1+0x358] ;  /* 0x00035800014e7983 */ /* 0x000ee20000300a00 */
[----:B-1----:R-:W-:-:S03]  /*144f0*/  IMAD.MOV.U32 R4, RZ, RZ, R131 ;  /* 0x000000ffff047224 */ /* 0x002fc600078e0083 */
[----:B------:R-:W4:Y:S01]  /*14500*/  LDL.LU.64 R54, [R1+0x318] ;  /* 0x0003180001367983 */ /* 0x000f220000300a00 */
[----:B------:R-:W-:-:S03]  /*14510*/  IMAD.MOV.U32 R37, RZ, RZ, R127 ;  /* 0x000000ffff257224 */ /* 0x000fc600078e007f */
[----:B------:R-:W5:Y:S04]  /*14520*/  LDL.LU.64 R50, [R1+0x2e8] ;  /* 0x0002e80001327983 */ /* 0x000f680000300a00 */
[----:B------:R-:W3:Y:S04]  /*14530*/  LDL.LU.64 R38, [R1+0x240] ;  /* 0x0002400001267983 */ /* 0x000ee80000300a00 */
[----:B------:R-:W4:Y:S04]  /*14540*/  LDL.LU.64 R126, [R1+0x3a8] ;  /* 0x0003a800017e7983 */ /* 0x000f280000300a00 */
[----:B------:R1:W-:Y:S04]  /*14550*/  STL [R1+0x220], R4 ;  /* 0x0002200401007387 */ /* 0x0003e80000100800 */
[----:B------:R-:W4:Y:S04]  /*14560*/  LDL.LU.64 R40, [R1+0x288] ;  /* 0x0002880001287983 */ /* 0x000f280000300a00 */
[----:B------:R-:W4:Y:S04]  /*14570*/  LDL.LU.64 R46, [R1+0x2a8] ;  /* 0x0002a800012e7983 */ /* 0x000f280000300a00 */
[----:B--2---:R-:W2:Y:S04]  /*14580*/  LDL.LU.64 R130, [R1+0x368] ;  /* 0x0003680001827983 */ /* 0x004ea80000300a00 */
[----:B------:R-:W2:Y:S04]  /*14590*/  LDL.LU.64 R82, [R1+0x328] ;  /* 0x0003280001527983 */ /* 0x000ea80000300a00 */
[----:B------:R-:W2:Y:S04]  /*145a0*/  LDL.LU.64 R62, [R1+0x2c8] ;  /* 0x0002c800013e7983 */ /* 0x000ea80000300a00 */
[----:B------:R-:W2:Y:S04]  /*145b0*/  LDL.LU.64 R66, [R1+0x338] ;  /* 0x0003380001427983 */ /* 0x000ea80000300a00 */
[----:B------:R-:W2:Y:S04]  /*145c0*/  LDL.LU.64 R86, [R1+0x3b8] ;  /* 0x0003b80001567983 */ /* 0x000ea80000300a00 */
[----:B------:R-:W2:Y:S04]  /*145d0*/  LDL.LU.64 R94, [R1+0x3f8] ;  /* 0x0003f800015e7983 */ /* 0x000ea80000300a00 */
[----:B------:R-:W2:Y:S01]  /*145e0*/  LDL.LU.64 R70, [R1+0x348] ;  /* 0x0003480001467983 */ /* 0x000ea20000300a00 */
[----:B------:R-:W-:-:S03]  /*145f0*/  MOV R44, R118 ;  /* 0x00000076002c7202 */ /* 0x000fc60000000f00 */
[----:B------:R-:W2:Y:S01]  /*14600*/  LDL.LU.64 R74, [R1+0x2d8] ;  /* 0x0002d800014a7983 */ /* 0x000ea20000300a00 */
[----:B------:R-:W-:-:S03]  /*14610*/  IMAD.MOV.U32 R45, RZ, RZ, R119 ;  /* 0x000000ffff2d7224 */ /* 0x000fc600078e0077 */
[----:B------:R-:W2:Y:S04]  /*14620*/  LDL.LU.64 R90, [R1+0x3c8] ;  /* 0x0003c800015a7983 */ /* 0x000ea80000300a00 */
[----:B------:R-:W2:Y:S01]  /*14630*/  LDL.LU.64 R98, [R1+0x378] ;  /* 0x0003780001627983 */ /* 0x000ea20000300a00 */
[----:B------:R-:W-:-:S03]  /*14640*/  IMAD.MOV.U32 R34, RZ, RZ, R110 ;  /* 0x000000ffff227224 */ /* 0x000fc600078e006e */
[----:B------:R-:W2:Y:S01]  /*14650*/  LDL.LU.64 R58, [R1+0x298] ;  /* 0x00029800013a7983 */ /* 0x000ea20000300a00 */
[----:B------:R-:W-:-:S03]  /*14660*/  IMAD.MOV.U32 R35, RZ, RZ, R111 ;  /* 0x000000ffff237224 */ /* 0x000fc600078e006f */
[----:B------:R-:W2:Y:S01]  /*14670*/  LDL.LU.64 R118, [R1+0x398] ;  /* 0x0003980001767983 */ /* 0x000ea20000300a00 */
[----:B------:R-:W-:-:S03]  /*14680*/  IMAD.MOV.U32 R30, RZ, RZ, R106 ;  /* 0x000000ffff1e7224 */ /* 0x000fc600078e006a */
[----:B------:R-:W2:Y:S01]  /*14690*/  LDL.LU.64 R102, [R1+0x388] ;  /* 0x0003880001667983 */ /* 0x000ea20000300a00 */
[----:B------:R-:W-:-:S03]  /*146a0*/  IMAD.MOV.U32 R31, RZ, RZ, R107 ;  /* 0x000000ffff1f7224 */ /* 0x000fc600078e006b */
[----:B------:R-:W2:Y:S04]  /*146b0*/  LDL.LU.64 R114, [R1+0x308] ;  /* 0x0003080001727983 */ /* 0x000ea80000300a00 */
[----:B------:R-:W2:Y:S04]  /*146c0*/  LDL.LU.64 R110, [R1+0x3d8] ;  /* 0x0003d800016e7983 */ /* 0x000ea80000300a00 */
[----:B------:R-:W2:Y:S04]  /*146d0*/  LDL.LU.64 R106, [R1+0x3e8] ;  /* 0x0003e800016a7983 */ /* 0x000ea80000300a00 */
[----:B------:R-:W2:Y:S04]  /*146e0*/  LDL.LU.64 R48, [R1+0x2f8] ;  /* 0x0002f80001307983 */ /* 0x000ea80000300a00 */
[----:B------:R-:W2:Y:S01]  /*146f0*/  LDL.LU.64 R32, [R1+0x250] ;  /* 0x0002500001207983 */ /* 0x000ea20000300a00 */
[----:B-1----:R-:W-:-:S03]  /*14700*/  IMAD.MOV.U32 R4, RZ, RZ, R35 ;  /* 0x000000ffff047224 */ /* 0x002fc600078e0023 */
[----:B------:R-:W-:Y:S04]  /*14710*/  STL [R1+0x22c], R34 ;  /* 0x00022c2201007387 */ /* 0x000fe80000100800 */
[----:B------:R1:W-:Y:S04]  /*14720*/  STL [R1+0x228], R4 ;  /* 0x0002280401007387 */ /* 0x0003e80000100800 */
[----:B------:R-:W-:Y:S01]  /*14730*/  STL [R1+0x234], R36 ;  /* 0x0002342401007387 */ /* 0x000fe20000100800 */
[----:B-1----:R-:W-:-:S05]  /*14740*/  IMAD.MOV.U32 R4, RZ, RZ, R37 ;  /* 0x000000ffff047224 */ /* 0x002fca00078e0025 */
[----:B------:R3:W-:Y:S02]  /*14750*/  STL [R1+0x230], R4 ;  /* 0x0002300401007387 */ /* 0x0007e40000100800 */
[----:B---3--:R-:W-:Y:S02]  /*14760*/  IMAD.MOV.U32 R4, RZ, RZ, R39 ;  /* 0x000000ffff047224 */ /* 0x008fe400078e0027 */
[----:B------:R-:W-:Y:S04]  /*14770*/  STL [R1+0x23c], R38 ;  /* 0x00023c2601007387 */ /* 0x000fe80000100800 */
[----:B------:R1:W-:Y:S04]  /*14780*/  STL [R1+0x238], R4 ;  /* 0x0002380401007387 */ /* 0x0003e80000100800 */
[----:B------:R3:W-:Y:S04]  /*14790*/  STL [R1+0x244], R122 ;  /* 0x0002447a01007387 */ /* 0x0007e80000100800 */
[----:B------:R-:W5:Y:S01]  /*147a0*/  LDL.LU.64 R34, [R1+0x278] ;  /* 0x0002780001227983 */ /* 0x000f620000300a00 */
[----:B-1----:R-:W-:-:S03]  /*147b0*/  MOV R4, R123 ;  /* 0x0000007b00047202 */ /* 0x002fc60000000f00 */
[----:B--2---:R-:W-:Y:S04]  /*147c0*/  STL [R1+0x24c], R32 ;  /* 0x00024c2001007387 */ /* 0x004fe80000100800 */
[----:B------:R1:W-:Y:S04]  /*147d0*/  STL [R1+0x240], R4 ;  /* 0x0002400401007387 */ /* 0x0003e80000100800 */
[----:B---3--:R-:W2:Y:S04]  /*147e0*/  LDL.64 R122, [R1+0x438] ;  /* 0x00043800017a7983 */ /* 0x008ea80000100a00 */
[----:B------:R-:W3:Y:S01]  /*147f0*/  LDL.LU.64 R36, [R1+0x260] ;  /* 0x0002600001247983 */ /* 0x000ee20000300a00 */
[----:B-1----:R-:W-:-:S02]  /*14800*/  IMAD.MOV.U32 R4, RZ, RZ, R33 ;  /* 0x000000ffff047224 */ /* 0x002fc400078e0021 */
[----:B----4-:R-:W-:Y:S02]  /*14810*/  IMAD.MOV.U32 R38, RZ, RZ, R40 ;  /* 0x000000ffff267224 */ /* 0x010fe400078e0028 */
[----:B------:R-:W-:Y:S02]  /*14820*/  IMAD.MOV.U32 R39, RZ, RZ, R41 ;  /* 0x000000ffff277224 */ /* 0x000fe400078e0029 */
[----:B------:R-:W-:Y:S02]  /*14830*/  IMAD.MOV.U32 R40, RZ, RZ, R46 ;  /* 0x000000ffff287224 */ /* 0x000fe400078e002e */
[----:B------:R-:W-:Y:S02]  /*14840*/  IMAD.MOV.U32 R41, RZ, RZ, R47 ;  /* 0x000000ffff297224 */ /* 0x000fe400078e002f */
[----:B------:R-:W4:Y:S04]  /*14850*/  LDL.LU.64 R46, [R1+0x280] ;  /* 0x00028000012e7983 */ /* 0x000f280000300a00 */
[----:B------:R1:W-:Y:S04]  /*14860*/  STL [R1+0x248], R4 ;  /* 0x0002480401007387 */ /* 0x0003e80000100800 */
[----:B------:R-:W-:Y:S04]  /*14870*/  STL [R1+0x254], R30 ;  /* 0x0002541e01007387 */ /* 0x000fe80000100800 */
[----:B------:R-:W2:Y:S01]  /*14880*/  LDL.LU.64 R32, [R1+0x270] ;  /* 0x0002700001207983 */ /* 0x000ea20000300a00 */
[----:B-1----:R-:W-:-:S05]  /*14890*/  IMAD.MOV.U32 R4, RZ, RZ, R31 ;  /* 0x000000ffff047224 */ /* 0x002fca00078e001f */
[----:B------:R3:W-:Y:S02]  /*148a0*/  STL [R1+0x250], R4 ;  /* 0x0002500401007387 */ /* 0x0007e40000100800 */
[----:B---3--:R-:W-:Y:S02]  /*148b0*/  IMAD.MOV.U32 R4, RZ, RZ, R37 ;  /* 0x000000ffff047224 */ /* 0x008fe400078e0025 */
[----:B------:R-:W-:Y:S04]  /*148c0*/  STL [R1+0x25c], R36 ;  /* 0x00025c2401007387 */ /* 0x000fe80000100800 */
[----:B------:R1:W-:Y:S04]  /*148d0*/  STL [R1+0x258], R4 ;  /* 0x0002580401007387 */ /* 0x0003e80000100800 */
[----:B------:R3:W-:Y:S01]  /*148e0*/  STL [R1+0x264], R44 ;  /* 0x0002642c01007387 */ /* 0x0007e20000100800 */
[----:B-1----:R-:W-:-:S05]  /*148f0*/  IMAD.MOV.U32 R4, RZ, RZ, R45 ;  /* 0x000000ffff047224 */ /* 0x002fca00078e002d */
[----:B------:R2:W-:Y:S01]  /*14900*/  STL [R1+0x260], R4 ;  /* 0x0002600401007387 */ /* 0x0005e20000100800 */
[----:B---3--:R-:W-:Y:S02]  /*14910*/  IMAD.MOV.U32 R44, RZ, RZ, R48 ;  /* 0x000000ffff2c7224 */ /* 0x008fe400078e0030 */
[----:B------:R-:W-:Y:S02]  /*14920*/  IMAD.MOV.U32 R45, RZ, RZ, R49 ;  /* 0x000000ffff2d7224 */ /* 0x000fe400078e0031 */
[----:B------:R-:W3:Y:S01]  /*14930*/  LDL.LU.64 R48, [R1+0x290] ;  /* 0x0002900001307983 */ /* 0x000ee20000300a00 */
[----:B------:R-:W-:Y:S02]  /*14940*/  IMAD.MOV.U32 R36, RZ, RZ, R38 ;  /* 0x000000ffff247224 */ /* 0x000fe400078e0026 */
[----:B------:R-:W-:Y:S02]  /*14950*/  IMAD.MOV.U32 R37, RZ, RZ, R39 ;  /* 0x000000ffff257224 */ /* 0x000fe400078e0027 */
[----:B------:R-:W3:Y:S01]  /*14960*/  LDL.LU.64 R38, [R1+0x2a0] ;  /* 0x0002a00001267983 */ /* 0x000ee20000300a00 */
[----:B--2---:R-:W-:-:S03]  /*14970*/  IMAD.MOV.U32 R4, RZ, RZ, R33 ;  /* 0x000000ffff047224 */ /* 0x004fc600078e0021 */
[----:B------:R-:W-:Y:S04]  /*14980*/  STL [R1+0x26c], R32 ;  /* 0x00026c2001007387 */ /* 0x000fe80000100800 */
[----:B-----5:R-:W-:Y:S04]  /*14990*/  STL [R1+0x274], R34 ;  /* 0x0002742201007387 */ /* 0x020fe80000100800 */
[----:B------:R1:W-:Y:S02]  /*149a0*/  STL [R1+0x268], R4 ;  /* 0x0002680401007387 */ /* 0x0003e40000100800 */
[----:B-1----:R-:W-:-:S05]  /*149b0*/  IMAD.MOV.U32 R4, RZ, RZ, R35 ;  /* 0x000000ffff047224 */ /* 0x002fca00078e0023 */
[----:B------:R1:W-:Y:S04]  /*149c0*/  STL [R1+0x270], R4 ;  /* 0x0002700401007387 */ /* 0x0003e80000100800 */
[----:B----4-:R2:W-:Y:S01]  /*149d0*/  STL [R1+0x27c], R46 ;  /* 0x00027c2e01007387 */ /* 0x0105e20000100800 */
[----:B-1----:R-:W-:-:S05]  /*149e0*/  IMAD.MOV.U32 R4, RZ, RZ, R47 ;  /* 0x000000ffff047224 */ /* 0x002fca00078e002f */
[----:B------:R1:W-:Y:S01]  /*149f0*/  STL [R1+0x278], R4 ;  /* 0x0002780401007387 */ /* 0x0003e20000100800 */
[----:B--2---:R-:W-:Y:S01]  /*14a00*/  MOV R46, R74 ;  /* 0x0000004a002e7202 */ /* 0x004fe20000000f00 */
[----:B------:R-:W-:Y:S02]  /*14a10*/  IMAD.MOV.U32 R47, RZ, RZ, R75 ;  /* 0x000000ffff2f7224 */ /* 0x000fe400078e004b */
[----:B------:R-:W2:Y:S01]  /*14a20*/  LDL.LU.64 R74, [R1+0x2b8] ;  /* 0x0002b800014a7983 */ /* 0x000ea20000300a00 */
[----:B-1----:R-:W-:-:S03]  /*14a30*/  IMAD.MOV.U32 R4, RZ, RZ, R37 ;  /* 0x000000ffff047224 */ /* 0x002fc600078e0025 */
[----:B------:R-:W-:Y:S04]  /*14a40*/  STL [R1+0x284], R36 ;  /* 0x0002842401007387 */ /* 0x000fe80000100800 */
[----:B------:R3:W-:Y:S02]  /*14a50*/  STL [R1+0x280], R4 ;  /* 0x0002800401007387 */ /* 0x0007e40000100800 */
[----:B---3--:R-:W-:Y:S02]  /*14a60*/  IMAD.MOV.U32 R4, RZ, RZ, R49 ;  /* 0x000000ffff047224 */ /* 0x008fe400078e0031 */
[----:B------:R-:W-:Y:S04]  /*14a70*/  STL [R1+0x28c], R48 ;  /* 0x00028c3001007387 */ /* 0x000fe80000100800 */
[----:B------:R-:W-:Y:S04]  /*14a80*/  STL [R1+0x294], R58 ;  /* 0x0002943a01007387 */ /* 0x000fe80000100800 */
[----:B------:R1:W-:Y:S02]  /*14a90*/  STL [R1+0x288], R4 ;  /* 0x0002880401007387 */ /* 0x0003e40000100800 */
[----:B-1----:R-:W-:-:S02]  /*14aa0*/  IMAD.MOV.U32 R4, RZ, RZ, R59 ;  /* 0x000000ffff047224 */ /* 0x002fc400078e003b */
[----:B------:R-:W3:Y:S01]  /*14ab0*/  LDL.LU.64 R58, [R1+0x2c0] ;  /* 0x0002c000013a7983 */ /* 0x000ee20000300a00 */
[----:B------:R-:W-:Y:S02]  /*14ac0*/  IMAD.MOV.U32 R48, RZ, RZ, R50 ;  /* 0x000000ffff307224 */ /* 0x000fe400078e0032 */
[----:B------:R-:W-:Y:S01]  /*14ad0*/  IMAD.MOV.U32 R49, RZ, RZ, R51 ;  /* 0x000000ffff317224 */ /* 0x000fe200078e0033 */
[----:B------:R1:W-:Y:S01]  /*14ae0*/  STL [R1+0x290], R4 ;  /* 0x0002900401007387 */ /* 0x0003e20000100800 */
[----:B------:R-:W-:Y:S02]  /*14af0*/  IMAD.MOV.U32 R50, RZ, RZ, R66 ;  /* 0x000000ffff327224 */ /* 0x000fe400078e0042 */
[----:B------:R-:W-:Y:S01]  /*14b00*/  IMAD.MOV.U32 R51, RZ, RZ, R67 ;  /* 0x000000ffff337224 */ /* 0x000fe200078e0043 */
[----:B------:R-:W-:Y:S04]  /*14b10*/  STL [R1+0x29c], R38 ;  /* 0x00029c2601007387 */ /* 0x000fe80000100800 */
[----:B------:R-:W4:Y:S01]  /*14b20*/  LDL.LU.64 R66, [R1+0x2d0] ;  /* 0x0002d00001427983 */ /* 0x000f220000300a00 */
[----:B-1----:R-:W-:-:S05]  /*14b30*/  IMAD.MOV.U32 R4, RZ, RZ, R39 ;  /* 0x000000ffff047224 */ /* 0x002fca00078e0027 */
[----:B------:R1:W-:Y:S04]  /*14b40*/  STL [R1+0x298], R4 ;  /* 0x0002980401007387 */ /* 0x0003e80000100800 */
[----:B------:R-:W-:Y:S01]  /*14b50*/  STL [R1+0x2a4], R40 ;  /* 0x0002a42801007387 */ /* 0x000fe20000100800 */
[----:B-1----:R-:W-:-:S03]  /*14b60*/  IMAD.MOV.U32 R4, RZ, RZ, R41 ;  /* 0x000000ffff047224 */ /* 0x002fc600078e0029 */
[----:B--2---:R-:W-:Y:S04]  /*14b70*/  STL [R1+0x2ac], R74 ;  /* 0x0002ac4a01007387 */ /* 0x004fe80000100800 */
[----:B------:R1:W-:Y:S02]  /*14b80*/  STL [R1+0x2a0], R4 ;  /* 0x0002a00401007387 */ /* 0x0003e40000100800 */
[----:B-1----:R-:W-:Y:S02]  /*14b90*/  IMAD.MOV.U32 R4, RZ, RZ, R75 ;  /* 0x000000ffff047224 */ /* 0x002fe400078e004b */
[----:B------:R-:W2:Y:S04]  /*14ba0*/  LDL.LU.64 R74, [R1+0x2e0] ;  /* 0x0002e000014a7983 */ /* 0x000ea80000300a00 */
[----:B------:R1:W-:Y:S04]  /*14bb0*/  STL [R1+0x2a8], R4 ;  /* 0x0002a80401007387 */ /* 0x0003e80000100800 */
[----:B------:R-:W-:Y:S01]  /*14bc0*/  STL [R1+0x2b8], R44 ;  /* 0x0002b82c01007387 */ /* 0x000fe20000100800 */
[----:B-1----:R-:W-:-:S05]  /*14bd0*/  MOV R4, R45 ;  /* 0x0000002d00047202 */ /* 0x002fca0000000f00 */
[----:B------:R3:W-:Y:S02]  /*14be0*/  STL [R1+0x2b0], R4 ;  /* 0x0002b00401007387 */ /* 0x0007e40000100800 */
[----:B---3--:R-:W-:Y:S02]  /*14bf0*/  IMAD.MOV.U32 R4, RZ, RZ, R59 ;  /* 0x000000ffff047224 */ /* 0x008fe400078e003b */
[----:B------:R1:W-:Y:S04]  /*14c00*/  STL [R1+0x2c0], R58 ;  /* 0x0002c03a01007387 */ /* 0x0003e80000100800 */
[----:B------:R3:W-:Y:S04]  /*14c10*/  STL [R1+0x2bc], R4 ;  /* 0x0002bc0401007387 */ /* 0x0007e80000100800 */
[----:B-1----:R-:W5:Y:S01]  /*14c20*/  LDL.LU.64 R58, [R1+0x2f0] ;  /* 0x0002f000013a7983 */ /* 0x002f620000300a00 */
[----:B---3--:R-:W-:-:S03]  /*14c30*/  IMAD.MOV.U32 R4, RZ, RZ, R63 ;  /* 0x000000ffff047224 */ /* 0x008fc600078e003f */
[----:B------:R1:W-:Y:S04]  /*14c40*/  STL [R1+0x2c8], R62 ;  /* 0x0002c83e01007387 */ /* 0x0003e80000100800 */
[----:B------:R4:W-:Y:S04]  /*14c50*/  STL [R1+0x2c4], R4 ;  /* 0x0002c40401007387 */ /* 0x0009e80000100800 */
[----:B-1----:R-:W3:Y:S01]  /*14c60*/  LDL.LU.64 R62, [R1+0x300] ;  /* 0x00030000013e7983 */ /* 0x002ee20000300a00 */
[----:B----4-:R-:W-:-:S03]  /*14c70*/  IMAD.MOV.U32 R4, RZ, RZ, R67 ;  /* 0x000000ffff047224 */ /* 0x010fc600078e0043 */
[----:B------:R1:W-:Y:S04]  /*14c80*/  STL [R1+0x2d0], R66 ;  /* 0x0002d04201007387 */ /* 0x0003e80000100800 */
[----:B------:R-:W-:Y:S04]  /*14c90*/  STL [R1+0x2d8], R46 ;  /* 0x0002d82e01007387 */ /* 0x000fe80000100800 */
[----:B------:R4:W-:Y:S01]  /*14ca0*/  STL [R1+0x2cc], R4 ;  /* 0x0002cc0401007387 */ /* 0x0009e20000100800 */
[----:B-1----:R-:W-:Y:S02]  /*14cb0*/  IMAD.MOV.U32 R66, RZ, RZ, R70 ;  /* 0x000000ffff427224 */ /* 0x002fe400078e0046 */
[----:B------:R-:W-:-:S02]  /*14cc0*/  IMAD.MOV.U32 R67, RZ, RZ, R71 ;  /* 0x000000ffff437224 */ /* 0x000fc400078e0047 */
[----:B------:R-:W3:Y:S01]  /*14cd0*/  LDL.LU.64 R70, [R1+0x310] ;  /* 0x0003100001467983 */ /* 0x000ee20000300a00 */
[----:B----4-:R-:W-:-:S05]  /*14ce0*/  IMAD.MOV.U32 R4, RZ, RZ, R47 ;  /* 0x000000ffff047224 */ /* 0x010fca00078e002f */
[----:B------:R1:W-:Y:S04]  /*14cf0*/  STL [R1+0x2d4], R4 ;  /* 0x0002d40401007387 */ /* 0x0003e80000100800 */
[----:B--2---:R2:W-:Y:S01]  /*14d00*/  STL [R1+0x2e0], R74 ;  /* 0x0002e04a01007387 */ /* 0x0045e20000100800 */
[----:B-1----:R-:W-:-:S05]  /*14d10*/  IMAD.MOV.U32 R4, RZ, RZ, R75 ;  /* 0x000000ffff047224 */ /* 0x002fca00078e004b */
[----:B------:R1:W-:Y:S01]  /*14d20*/  STL [R1+0x2dc], R4 ;  /* 0x0002dc0401007387 */ /* 0x0003e20000100800 */
[----:B--2---:R-:W-:Y:S02]  /*14d30*/  IMAD.MOV.U32 R74, RZ, RZ, R78 ;  /* 0x000000ffff4a7224 */ /* 0x004fe400078e004e */
[----:B------:R-:W-:Y:S01]  /*14d40*/  IMAD.MOV.U32 R75, RZ, RZ, R79 ;  /* 0x000000ffff4b7224 */ /* 0x000fe200078e004f */
[----:B------:R-:W-:Y:S04]  /*14d50*/  STL [R1+0x2e8], R48 ;  /* 0x0002e83001007387 */ /* 0x000fe80000100800 */
[----:B------:R-:W2:Y:S01]  /*14d60*/  LDL.LU.64 R78, [R1+0x320] ;  /* 0x00032000014e7983 */ /* 0x000ea20000300a00 */
[----:B-1----:R-:W-:-:S05]  /*14d70*/  IMAD.MOV.U32 R4, RZ, RZ, R49 ;  /* 0x000000ffff047224 */ /* 0x002fca00078e0031 */
[----:B------:R5:W-:Y:S02]  /*14d80*/  STL [R1+0x2e4], R4 ;  /* 0x0002e40401007387 */ /* 0x000be40000100800 */
[----:B-----5:R-:W-:Y:S02]  /*14d90*/  IMAD.MOV.U32 R4, RZ, RZ, R59 ;  /* 0x000000ffff047224 */ /* 0x020fe400078e003b */
[----:B------:R1:W-:Y:S04]  /*14da0*/  STL [R1+0x2f0], R58 ;  /* 0x0002f03a01007387 */ /* 0x0003e80000100800 */
[----:B------:R4:W-:Y:S04]  /*14db0*/  STL [R1+0x2ec], R4 ;  /* 0x0002ec0401007387 */ /* 0x0009e80000100800 */
[----:B------:R-:W-:Y:S04]  /*14dc0*/  STL [R1+0x2f8], R50 ;  /* 0x0002f83201007387 */ /* 0x000fe80000100800 */
[----:B-1----:R-:W5:Y:S01]  /*14dd0*/  LDL.LU.64 R58, [R1+0x330] ;  /* 0x00033000013a7983 */ /* 0x002f620000300a00 */
[----:B----4-:R-:W-:-:S05]  /*14de0*/  MOV R4, R51 ;  /* 0x0000003300047202 */ /* 0x010fca0000000f00 */
[----:B------:R1:W-:Y:S04]  /*14df0*/  STL [R1+0x2f4], R4 ;  /* 0x0002f40401007387 */ /* 0x0003e80000100800 */
[----:B---3--:R3:W-:Y:S01]  /*14e00*/  STL [R1+0x300], R62 ;  /* 0x0003003e01007387 */ /* 0x0087e20000100800 */
[----:B-1----:R-:W-:-:S03]  /*14e10*/  IMAD.MOV.U32 R4, RZ, RZ, R63 ;  /* 0x000000ffff047224 */ /* 0x002fc600078e003f */
[----:B---3--:R-:W3:Y:S04]  /*14e20*/  LDL.LU.64 R62, [R1+0x340] ;  /* 0x00034000013e7983 */ /* 0x008ee80000300a00 */
[----:B------:R1:W-:Y:S04]  /*14e30*/  STL [R1+0x2fc], R4 ;  /* 0x0002fc0401007387 */ /* 0x0003e80000100800 */
[----:B------:R4:W-:Y:S01]  /*14e40*/  STL [R1+0x308], R114 ;  /* 0x0003087201007387 */ /* 0x0009e20000100800 */
[----:B-1----:R-:W-:-:S05]  /*14e50*/  IMAD.MOV.U32 R4, RZ, RZ, R115 ;  /* 0x000000ffff047224 */ /* 0x002fca00078e0073 */
[----:B------:R1:W-:Y:S01]  /*14e60*/  STL [R1+0x304], R4 ;  /* 0x0003040401007387 */ /* 0x0003e20000100800 */
[----:B----4-:R-:W-:Y:S02]  /*14e70*/  IMAD.MOV.U32 R114, RZ, RZ, R122 ;  /* 0x000000ffff727224 */ /* 0x010fe400078e007a */
[----:B------:R-:W-:Y:S01]  /*14e80*/  IMAD.MOV.U32 R115, RZ, RZ, R123 ;  /* 0x000000ffff737224 */ /* 0x000fe200078e007b */
[----:B------:R4:W-:Y:S04]  /*14e90*/  STL [R1+0x310], R70 ;  /* 0x0003104601007387 */ /* 0x0009e80000100800 */
[----:B------:R-:W3:Y:S01]  /*14ea0*/  LDL.LU.64 R122, [R1+0x350] ;  /* 0x00035000017a7983 */ /* 0x000ee20000300a00 */
[----:B-1----:R-:W-:-:S03]  /*14eb0*/  IMAD.MOV.U32 R4, RZ, RZ, R71 ;  /* 0x000000ffff047224 */ /* 0x002fc600078e0047 */
[----:B------:R-:W-:Y:S04]  /*14ec0*/  STL [R1+0x318], R54 ;  /* 0x0003183601007387 */ /* 0x000fe80000100800 */
[----:B------:R1:W-:Y:S01]  /*14ed0*/  STL [R1+0x30c], R4 ;  /* 0x00030c0401007387 */ /* 0x0003e20000100800 */
[----:B----4-:R-:W-:Y:S02]  /*14ee0*/  IMAD.MOV.U32 R70, RZ, RZ, R74 ;  /* 0x000000ffff467224 */ /* 0x010fe400078e004a */
[----:B------:R-:W-:Y:S02]  /*14ef0*/  IMAD.MOV.U32 R71, RZ, RZ, R75 ;  /* 0x000000ffff477224 */ /* 0x000fe400078e004b */
[----:B------:R-:W4:Y:S01]  /*14f00*/  LDL.LU.64 R74, [R1+0x360] ;  /* 0x00036000014a7983 */ /* 0x000f220000300a00 */
[----:B-1----:R-:W-:-:S05]  /*14f10*/  IMAD.MOV.U32 R4, RZ, RZ, R55 ;  /* 0x000000ffff047224 */ /* 0x002fca00078e0037 */
[----:B------:R1:W-:Y:S04]  /*14f20*/  STL [R1+0x314], R4 ;  /* 0x0003140401007387 */ /* 0x0003e80000100800 */
[----:B--2---:R2:W-:Y:S01]  /*14f30*/  STL [R1+0x320], R78 ;  /* 0x0003204e01007387 */ /* 0x0045e20000100800 */
[----:B-1----:R-:W-:-:S03]  /*14f40*/  IMAD.MOV.U32 R4, RZ, RZ, R79 ;  /* 0x000000ffff047224 */ /* 0x002fc600078e004f */
[----:B------:R-:W-:Y:S04]  /*14f50*/  STL [R1+0x328], R82 ;  /* 0x0003285201007387 */ /* 0x000fe80000100800 */
[----:B------:R1:W-:Y:S04]  /*14f60*/  STL [R1+0x31c], R4 ;  /* 0x00031c0401007387 */ /* 0x0003e80000100800 */
[----:B--2---:R-:W2:Y:S01]  /*14f70*/  LDL.LU.64 R78, [R1+0x370] ;  /* 0x00037000014e7983 */ /* 0x004ea20000300a00 */
[----:B-1----:R-:W-:Y:S01]  /*14f80*/  IMAD.MOV.U32 R4, RZ, RZ, R83 ;  /* 0x000000ffff047224 */ /* 0x002fe200078e0053 */
[----:B------:R-:W-:Y:S01]  /*14f90*/  MOV R83, R95 ;  /* 0x0000005f00537202 */ /* 0x000fe20000000f00 */
[----:B------:R-:W-:-:S03]  /*14fa0*/  IMAD.MOV.U32 R82, RZ, RZ, R94 ;  /* 0x000000ffff527224 */ /* 0x000fc600078e005e */
[----:B------:R1:W-:Y:S04]  /*14fb0*/  STL [R1+0x324], R4 ;  /* 0x0003240401007387 */ /* 0x0003e80000100800 */
[----:B-----5:R-:W-:Y:S04]  /*14fc0*/  STL [R1+0x330], R58 ;  /* 0x0003303a01007387 */ /* 0x020fe80000100800 */
[----:B------:R-:W5:Y:S01]  /*14fd0*/  LDL.LU.64 R94, [R1+0x380] ;  /* 0x00038000015e7983 */ /* 0x000f620000300a00 */
[----:B-1----:R-:W-:-:S05]  /*14fe0*/  IMAD.MOV.U32 R4, RZ, RZ, R59 ;  /* 0x000000ffff047224 */ /* 0x002fca00078e003b */
[----:B------:R1:W-:Y:S04]  /*14ff0*/  STL [R1+0x32c], R4 ;  /* 0x00032c0401007387 */ /* 0x0003e80000100800 */
[----:B------:R3:W-:Y:S01]  /*15000*/  STL [R1+0x338], R98 ;  /* 0x0003386201007387 */ /* 0x0007e20000100800 */
[----:B-1----:R-:W-:-:S05]  /*15010*/  IMAD.MOV.U32 R4, RZ, RZ, R99 ;  /* 0x000000ffff047224 */ /* 0x002fca00078e0063 */
[----:B------:R1:W-:Y:S01]  /*15020*/  STL [R1+0x334], R4 ;  /* 0x0003340401007387 */ /* 0x0003e20000100800 */
[----:B---3--:R-:W-:Y:S02]  /*15030*/  IMAD.MOV.U32 R98, RZ, RZ, R110 ;  /* 0x000000ffff627224 */ /* 0x008fe400078e006e */
[----:B------:R-:W-:Y:S01]  /*15040*/  IMAD.MOV.U32 R99, RZ, RZ, R111 ;  /* 0x000000ffff637224 */ /* 0x000fe200078e006f */
[----:B------:R-:W-:Y:S04]  /*15050*/  STL [R1+0x340], R62 ;  /* 0x0003403e01007387 */ /* 0x000fe80000100800 */
[----:B------:R-:W3:Y:S01]  /*15060*/  LDL.LU.64 R110, [R1+0x390] ;  /* 0x00039000016e7983 */ /* 0x000ee20000300a00 */
[----:B-1----:R-:W-:-:S05]  /*15070*/  IMAD.MOV.U32 R4, RZ, RZ, R63 ;  /* 0x000000ffff047224 */ /* 0x002fca00078e003f */
[----:B------:R1:W-:Y:S04]  /*15080*/  STL [R1+0x33c], R4 ;  /* 0x00033c0401007387 */ /* 0x0003e80000100800 */
[----:B------:R-:W-:Y:S01]  /*15090*/  STL [R1+0x348], R66 ;  /* 0x0003484201007387 */ /* 0x000fe20000100800 */
[----:B-1----:R-:W-:-:S05]  /*150a0*/  IMAD.MOV.U32 R4, RZ, RZ, R67 ;  /* 0x000000ffff047224 */ /* 0x002fca00078e0043 */
[----:B------:R1:W-:Y:S04]  /*150b0*/  STL [R1+0x344], R4 ;  /* 0x0003440401007387 */ /* 0x0003e80000100800 */
[----:B------:R4:W-:Y:S01]  /*150c0*/  STL [R1+0x350], R122 ;  /* 0x0003507a01007387 */ /* 0x0009e20000100800 */
[----:B-1----:R-:W-:-:S03]  /*150d0*/  IMAD.MOV.U32 R4, RZ, RZ, R123 ;  /* 0x000000ffff047224 */ /* 0x002fc600078e007b */
[----:B----4-:R-:W4:Y:S04]  /*150e0*/  LDL.LU.64 R122, [R1+0x3a0] ;  /* 0x0003a000017a7983 */ /* 0x010f280000300a00 */
[----:B------:R1:W-:Y:S04]  /*150f0*/  STL [R1+0x34c], R4 ;  /* 0x00034c0401007387 */ /* 0x0003e80000100800 */
[----:B------:R-:W-:Y:S01]  /*15100*/  STL [R1+0x358], R70 ;  /* 0x0003584601007387 */ /* 0x000fe20000100800 */
[----:B-1----:R-:W-:-:S03]  /*15110*/  IMAD.MOV.U32 R4, RZ, RZ, R71 ;  /* 0x000000ffff047224 */ /* 0x002fc600078e0047 */
[----:B------:R-:W-:Y:S04]  /*15120*/  STL [R1+0x360], R74 ;  /* 0x0003604a01007387 */ /* 0x000fe80000100800 */
[----:B------:R1:W-:Y:S04]  /*15130*/  STL [R1+0x354], R4 ;  /* 0x0003540401007387 */ /* 0x0003e80000100800 */
[----:B------:R-:W-:Y:S01]  /*15140*/  STL [R1+0x368], R130 ;  /* 0x0003688201007387 */ /* 0x000fe20000100800 */
[----:B-1----:R-:W-:-:S05]  /*15150*/  IMAD.MOV.U32 R4, RZ, RZ, R75 ;  /* 0x000000ffff047224 */ /* 0x002fca00078e004b */
[----:B------:R1:W-:Y:S02]  /*15160*/  STL [R1+0x35c], R4 ;  /* 0x00035c0401007387 */ /* 0x0003e40000100800 */
[----:B-1----:R-:W-:Y:S02]  /*15170*/  IMAD.MOV.U32 R4, RZ, RZ, R131 ;  /* 0x000000ffff047224 */ /* 0x002fe400078e0083 */
[----:B------:R-:W4:Y:S04]  /*15180*/  LDL.LU.64 R130, [R1+0x3b0] ;  /* 0x0003b00001827983 */ /* 0x000f280000300a00 */
[----:B------:R1:W-:Y:S04]  /*15190*/  STL [R1+0x364], R4 ;  /* 0x0003640401007387 */ /* 0x0003e80000100800 */
[----:B--2---:R-:W-:Y:S01]  /*151a0*/  STL [R1+0x370], R78 ;  /* 0x0003704e01007387 */ /* 0x004fe20000100800 */
[----:B-1----:R-:W-:-:S03]  /*151b0*/  IMAD.MOV.U32 R4, RZ, RZ, R79 ;  /* 0x000000ffff047224 */ /* 0x002fc600078e004f */
[----:B------:R-:W-:Y:S04]  /*151c0*/  STL [R1+0x378], R86 ;  /* 0x0003785601007387 */ /* 0x000fe80000100800 */
[----:B------:R1:W-:Y:S04]  /*151d0*/  STL [R1+0x36c], R4 ;  /* 0x00036c0401007387 */ /* 0x0003e80000100800 */
[----:B------:R-:W2:Y:S01]  /*151e0*/  LDL.LU.64 R74, [R1+0x3c0] ;  /* 0x0003c000014a7983 */ /* 0x000ea20000300a00 */
[----:B-1----:R-:W-:Y:S01]  /*151f0*/  IMAD.MOV.U32 R4, RZ, RZ, R87 ;  /* 0x000000ffff047224 */ /* 0x002fe200078e0057 */
[----:B------:R-:W-:Y:S01]  /*15200*/  MOV R70, R82 ;  /* 0x0000005200467202 */ /* 0x000fe20000000f00 */
[----:B------:R-:W-:-:S03]  /*15210*/  IMAD.MOV.U32 R71, RZ, RZ, R83 ;  /* 0x000000ffff477224 */ /* 0x000fc600078e0053 */
[----:B------:R1:W-:Y:S01]  /*15220*/  STL [R1+0x374], R4 ;  /* 0x0003740401007387 */ /* 0x0003e20000100800 */
[----:B------:R-:W-:Y:S02]  /*15230*/  IMAD.MOV.U32 R78, RZ, RZ, R90 ;  /* 0x000000ffff4e7224 */ /* 0x000fe400078e005a */
[----:B------:R-:W-:Y:S02]  /*15240*/  IMAD.MOV.U32 R79, RZ, RZ, R91 ;  /* 0x000000ffff4f7224 */ /* 0x000fe400078e005b */
[----:B------:R-:W-:Y:S02]  /*15250*/  IMAD.MOV.U32 R86, RZ, RZ, R98 ;  /* 0x000000ffff567224 */ /* 0x000fe400078e0062 */
[----:B------:R-:W-:Y:S01]  /*15260*/  IMAD.MOV.U32 R87, RZ, RZ, R99 ;  /* 0x000000ffff577224 */ /* 0x000fe200078e0063 */
[----:B-----5:R-:W-:Y:S04]  /*15270*/  STL [R1+0x380], R94 ;  /* 0x0003805e01007387 */ /* 0x020fe80000100800 */
[----:B------:R-:W5:Y:S01]  /*15280*/  LDL.LU.64 R82, [R1+0x3d0] ;  /* 0x0003d00001527983 */ /* 0x000f620000300a00 */
[----:B-1----:R-:W-:-:S05]  /*15290*/  IMAD.MOV.U32 R4, RZ, RZ, R95 ;  /* 0x000000ffff047224 */ /* 0x002fca00078e005f */
[----:B------:R1:W-:Y:S04]  /*152a0*/  STL [R1+0x37c], R4 ;  /* 0x00037c0401007387 */ /* 0x0003e80000100800 */
[----:B------:R-:W-:Y:S04]  /*152b0*/  STL [R1+0x388], R102 ;  /* 0x0003886601007387 */ /* 0x000fe80000100800 */
[----:B------:R-:W5:Y:S01]  /*152c0*/  LDL.LU.64 R90, [R1+0x3e0] ;  /* 0x0003e000015a7983 */ /* 0x000f620000300a00 */
[----:B-1----:R-:W-:-:S05]  /*152d0*/  IMAD.MOV.U32 R4, RZ, RZ, R103 ;  /* 0x000000ffff047224 */ /* 0x002fca00078e0067 */
[----:B------:R1:W-:Y:S04]  /*152e0*/  STL [R1+0x384], R4 ;  /* 0x0003840401007387 */ /* 0x0003e80000100800 */
[----:B---3--:R-:W-:Y:S04]  /*152f0*/  STL [R1+0x390], R110 ;  /* 0x0003906e01007387 */ /* 0x008fe80000100800 */
[----:B------:R-:W3:Y:S01]  /*15300*/  LDL.LU.64 R98, [R1+0x3f0] ;  /* 0x0003f00001627983 */ /* 0x000ee20000300a00 */
[----:B-1----:R-:W-:Y:S02]  /*15310*/  IMAD.MOV.U32 R4, RZ, RZ, R111 ;  /* 0x000000ffff047224 */ /* 0x002fe400078e006f */
[----:B------:R-:W-:-:S02]  /*15320*/  IMAD.MOV.U32 R94, RZ, RZ, R106 ;  /* 0x000000ffff5e7224 */ /* 0x000fc400078e006a */
[----:B------:R-:W-:Y:S01]  /*15330*/  IMAD.MOV.U32 R95, RZ, RZ, R107 ;  /* 0x000000ffff5f7224 */ /* 0x000fe200078e006b */
[----:B------:R1:W-:Y:S04]  /*15340*/  STL [R1+0x38c], R4 ;  /* 0x00038c0401007387 */ /* 0x0003e80000100800 */
[----:B------:R-:W-:Y:S04]  /*15350*/  STL [R1+0x398], R118 ;  /* 0x0003987601007387 */ /* 0x000fe80000100800 */
[----:B------:R-:W3:Y:S01]  /*15360*/  LDL.LU.64 R106, [R1+0x400] ;  /* 0x00040000016a7983 */ /* 0x000ee20000300a00 */
[----:B-1----:R-:W-:-:S05]  /*15370*/  IMAD.MOV.U32 R4, RZ, RZ, R119 ;  /* 0x000000ffff047224 */ /* 0x002fca00078e0077 */
[----:B------:R1:W-:Y:S01]  /*15380*/  STL [R1+0x394], R4 ;  /* 0x0003940401007387 */ /* 0x0003e20000100800 */
[----:B------:R-:W-:Y:S01]  /*15390*/  MOV R102, R114 ;  /* 0x0000007200667202 */ /* 0x000fe20000000f00 */
[----:B------:R-:W-:Y:S02]  /*153a0*/  IMAD.MOV.U32 R103, RZ, RZ, R115 ;  /* 0x000000ffff677224 */ /* 0x000fe400078e0073 */
[----:B----4-:R-:W-:Y:S04]  /*153b0*/  STL [R1+0x3a0], R122 ;  /* 0x0003a07a01007387 */ /* 0x010fe80000100800 */
[----:B------:R-:W4:Y:S01]  /*153c0*/  LDL.LU.64 R110, [R1+0x408] ;  /* 0x00040800016e7983 */ /* 0x000f220000300a00 */
[----:B-1----:R-:W-:-:S03]  /*153d0*/  IMAD.MOV.U32 R4, RZ, RZ, R123 ;  /* 0x000000ffff047224 */ /* 0x002fc600078e007b */
[----:B------:R-:W4:Y:S04]  /*153e0*/  LDL.LU.64 R114, [R1+0x410] ;  /* 0x0004100001727983 */ /* 0x000f280000300a00 */
[----:B------:R1:W-:Y:S04]  /*153f0*/  STL [R1+0x39c], R4 ;  /* 0x00039c0401007387 */ /* 0x0003e80000100800 */
[----:B------:R1:W-:Y:S04]  /*15400*/  STL [R1+0x3a8], R126 ;  /* 0x0003a87e01007387 */ /* 0x0003e80000100800 */
        /* <DEDUP_REMOVED lines=9> */
[----:B------:R-:W-:Y:S01]  /*154a0*/  STL [R1+0x3b8], R70 ;  /* 0x0003b84601007387 */ /* 0x000fe20000100800 */
[----:B-1----:R-:W-:-:S03]  /*154b0*/  IMAD.MOV.U32 R4, RZ, RZ, R71 ;  /* 0x000000ffff047224 */ /* 0x002fc600078e0047 */
[----:B--2---:R-:W-:Y:S04]  /*154c0*/  STL [R1+0x3c0], R74 ;  /* 0x0003c04a01007387 */ /* 0x004fe80000100800 */
[----:B------:R1:W-:Y:S04]  /*154d0*/  STL [R1+0x3b4], R4 ;  /* 0x0003b40401007387 */ /* 0x0003e80000100800 */
[----:B------:R-:W-:Y:S01]  /*154e0*/  STL [R1+0x3c8], R78 ;  /* 0x0003c84e01007387 */ /* 0x000fe20000100800 */
[----:B-1----:R-:W-:-:S05]  /*154f0*/  IMAD.MOV.U32 R4, RZ, RZ, R75 ;  /* 0x000000ffff047224 */ /* 0x002fca00078e004b */
[----:B------:R1:W-:Y:S02]  /*15500*/  STL [R1+0x3bc], R4 ;  /* 0x0003bc0401007387 */ /* 0x0003e40000100800 */
[----:B-1----:R-:W-:Y:S02]  /*15510*/  IMAD.MOV.U32 R4, RZ, RZ, R79 ;  /* 0x000000ffff047224 */ /* 0x002fe400078e004f */
[----:B------:R-:W-:Y:S01]  /*15520*/  IMAD.MOV.U32 R250, RZ, RZ, RZ ;  /* 0x000000fffffa7224 */ /* 0x000fe200078e00ff */
[----:B------:R-:W-:Y:S01]  /*15530*/  UMOV UR13, 0x1 ;  /* 0x00000001000d7882 */ /* 0x000fe20000000000 */
[----:B------:R-:W-:Y:S01]  /*15540*/  UMOV UR14, 0x2 ;  /* 0x00000002000e7882 */ /* 0x000fe20000000000 */
[----:B------:R-:W-:Y:S01]  /*15550*/  UMOV UR7, URZ ;  /* 0x000000ff00077c82 */ /* 0x000fe20008000000 */
[----:B------:R-:W-:Y:S01]  /*15560*/  UMOV UR8, URZ ;  /* 0x000000ff00087c82 */ /* 0x000fe20008000000 */
[----:B------:R-:W-:Y:S01]  /*15570*/  UMOV UR5, URZ ;  /* 0x000000ff00057c82 */ /* 0x000fe20008000000 */
[----:B-----5:R-:W-:Y:S04]  /*15580*/  STL [R1+0x3d0], R82 ;  /* 0x0003d05201007387 */ /* 0x020fe80000100800 */
        /* <DEDUP_REMOVED lines=10> */
[----:B---3--:R-:W-:Y:S01]  /*15630*/  STL [R1+0x3f0], R98 ;  /* 0x0003f06201007387 */ /* 0x008fe20000100800 */
        /* <DEDUP_REMOVED lines=8> */
[----:B----4-:R-:W-:Y:S01]  /*156c0*/  STL [R1+0x408], R110 ;  /* 0x0004086e01007387 */ /* 0x010fe20000100800 */
        /* <DEDUP_REMOVED lines=13> */
[----:B------:R1:W-:Y:S01]  /*157a0*/  STL [R1+0x41c], R4 ;  /* 0x00041c0401007387 */ /* 0x0003e20000100800 */
[----:B------:R-:W-:-:S03]  /*157b0*/  IMAD.MOV.U32 R5, RZ, RZ, R131 ;  /* 0x000000ffff057224 */ /* 0x000fc600078e0083 */
[----:B------:R-:W-:Y:S01]  /*157c0*/  STL [R1+0x430], R130 ;  /* 0x0004308201007387 */ /* 0x000fe20000100800 */
[----:B-1----:R-:W-:-:S05]  /*157d0*/  IMAD.MOV.U32 R4, RZ, RZ, R127 ;  /* 0x000000ffff047224 */ /* 0x002fca00078e007f */
[----:B------:R1:W-:Y:S04]  /*157e0*/  STL [R1+0x424], R4 ;  /* 0x0004240401007387 */ /* 0x0003e80000100800 */
[----:B------:R2:W-:Y:S01]  /*157f0*/  STL [R1+0x42c], R5 ;  /* 0x00042c0501007387 */ /* 0x0005e20000100800 */
[----:B-1----:R-:W-:-:S04]  /*15800*/  SHF.R.S32.HI R4, RZ, 0x7, R249 ;  /* 0x00000007ff047819 */ /* 0x002fc800000114f9 */
[----:B--2---:R-:W-:-:S05]  /*15810*/  VIMNMX R5, PT, PT, R4, 0x2, !PT ;  /* 0x0000000204057848 */ /* 0x004fca0007fe0100 */
[----:B------:R-:W-:-:S05]  /*15820*/  VIADD R5, R5, 0xfffffffe ;  /* 0xfffffffe05057836 */ /* 0x000fca0000000000 */
[----:B------:R1:W-:Y:S01]  /*15830*/  STL [R1+0x434], R5 ;  /* 0x0004340501007387 */ /* 0x0003e20000100800 */
[----:B------:R-:W-:Y:S02]  /*15840*/  VIADD R6, R4, 0xfffffffd ;  /* 0xfffffffd04067836 */ /* 0x000fe40000000000 */
[----:B------:R-:W-:-:S07]  /*15850*/  HFMA2 R4, -RZ, RZ, 0, 0 ;  /* 0x00000000ff047431 */ /* 0x000fce00000001ff */
.L_x_11:
[----:B------:R-:W-:Y:S01]  /*15860*/  IMAD.U32 R4, R4, -0x80000000, RZ ;  /* 0x8000000004047824 */ /* 0x000fe200078e00ff */
[----:B------:R-:W-:-:S03]  /*15870*/  UIADD3 UR8, UPT, UPT, UR8, 0x1, URZ ;  /* 0x0000000108087890 */ /* 0x000fc6000fffe0ff */
[----:B------:R-:W2:Y:S01]  /*15880*/  SYNCS.PHASECHK.TRANS64.TRYWAIT P1, [UR4], R4 ;  /* 0x00000004ff0075a7 */ /* 0x000ea20008021104 */
[----:B------:R-:W-:-:S04]  /*15890*/  UISETP.GT.AND UP1, UPT, UR8, 0x1, UPT ;  /* 0x000000010800788c */ /* 0x000fc8000bf24270 */
[----:B------:R-:W-:-:S04]  /*158a0*/  USEL UR8, UR8, URZ, !UP1 ;  /* 0x000000ff08087287 */ /* 0x000fc8000c800000 */
[----:B------:R-:W-:Y:S01]  /*158b0*/  ULEA UR6, UR8, UR9, 0x10 ;  /* 0x0000000908067291 */ /* 0x000fe2000f8e80ff */
[----:B--2---:R-:W-:Y:S11]  /*158c0*/  @!P1 BRA `(.L_x_9) ;  /* 0x000000a400e89947 */ /* 0x004ff60003800000 */
.L_x_17:
[----:B------:R-:W-:-:S04]  /*158d0*/  DEPBAR.LE SB0, 0x2 ;  /* 0x000080800000791a */ /* 0x000fc80000000000 */
[----:B------:R-:W-:Y:S01]  /*158e0*/  LEA R249, R0, UR6, 0x9 ;  /* 0x0000000600f97c11 */ /* 0x000fe2000f8e48ff */
[----:B------:R-:W-:Y:S01]  /*158f0*/  BAR.SYNC.DEFER_BLOCKING 0x0 ;  /* 0x0000000000007b1d */ /* 0x000fe20000010000 */
[----:B------:R-:W-:Y:S02]  /*15900*/  UIADD3 UR7, UPT, UPT, UR7, 0x1, URZ ;  /* 0x0000000107077890 */ /* 0x000fe4000fffe0ff */
[----:B------:R-:W-:Y:S02]  /*15910*/  ULEA UR4, UR13, UR9, 0x3 ;  /* 0x000000090d047291 */ /* 0x000fe4000f8e18ff */
[----:B------:R-:W-:Y:S02]  /*15920*/  UISETP.GT.AND UP1, UPT, UR7, 0x2, UPT ;  /* 0x000000020700788c */ /* 0x000fe4000bf24270 */
[----:B------:R-:W-:Y:S02]  /*15930*/  UIADD3 UR4, UPT, UPT, UR4, 0x38000, URZ ;  /* 0x0003800004047890 */ /* 0x000fe4000fffe0ff */
[----:B------:R-:W-:Y:S01]  /*15940*/  USEL UR7, UR7, URZ, !UP1 ;  /* 0x000000ff07077287 */ /* 0x000fe2000c800000 */
[----:B------:R-:W-:Y:S01]  /*15950*/  UMOV UR6, UR5 ;  /* 0x0000000500067c82 */ /* 0x000fe20008000000 */
[----:B-1----:R-:W-:Y:S04]  /*15960*/  LDS.128 R4, [R249] ;  /* 0x00000000f9047984 */ /* 0x002fe80000000c00 */
        /* <DEDUP_REMOVED lines=31> */
[----:B-1----:R1:W-:Y:S01]  /*15b60*/  STTM.x128 tmem[UR11+0x40], R4 ;  /* 0x00004004000079ed */ /* 0x0023e200083c000b */
[----:B------:R-:W2:Y:S02]  /*15b70*/  FENCE.VIEW.ASYNC.T ;  /* 0x00000000000073c6 */ /* 0x000ea40000000200 */
[----:B--2---:R-:W-:Y:S06]  /*15b80*/  BAR.SYNC.DEFER_BLOCKING 0x0 ;  /* 0x0000000000007b1d */ /* 0x004fec0000010000 */
[----:B------:R-:W-:Y:S05]  /*15b90*/  @P0 BRA `(.L_x_10) ;  /* 0x0000000400740947 */ /* 0x000fea0003800000 */
[----:B------:R-:W-:Y:S01]  /*15ba0*/  ULEA UR21, UR7, UR9, 0xf ;  /* 0x0000000907157291 */ /* 0x000fe2000f8e78ff */
[----:B------:R-:W-:Y:S01]  /*15bb0*/  UMOV UR28, URZ ;  /* 0x000000ff001c7c82 */ /* 0x000fe20008000000 */
[----:B------:R-:W-:Y:S02]  /*15bc0*/  UIADD3 UR47, UPT, UPT, UR10, 0x48, URZ ;  /* 0x000000480a2f7890 */ /* 0x000fe4000fffe0ff */
[----:B------:R-:W-:Y:S02]  /*15bd0*/  UIADD3 UR24, UPT, UPT, UR21, 0x20000, URZ ;  /* 0x0002000015187890 */ /* 0x000fe4000fffe0ff */
[----:B------:R-:W-:Y:S02]  /*15be0*/  UIADD3 UR73, UPT, UPT, UR10, 0x50, URZ ;  /* 0x000000500a497890 */ /* 0x000fe4000fffe0ff */
[----:B------:R-:W-:Y:S02]  /*15bf0*/  USHF.R.U32.HI UR24, URZ, 0x4, UR24 ;  /* 0x00000004ff187899 */ /* 0x000fe40008011618 */
[----:B------:R-:W-:-:S02]  /*15c00*/  UIADD3 UR5, UPT, UPT, UR10, 0x58, URZ ;  /* 0x000000580a057890 */ /* 0x000fc4000fffe0ff */
[----:B------:R-:W-:Y:S02]  /*15c10*/  USGXT.U32 UR52, UR24, 0xe ;  /* 0x0000000e1834789a */ /* 0x000fe40008000000 */
[----:B------:R-:W-:Y:S02]  /*15c20*/  UIADD3 UR15, UPT, UPT, UR10, 0x60, URZ ;  /* 0x000000600a0f7890 */ /* 0x000fe4000fffe0ff */
[----:B------:R-:W-:Y:S02]  /*15c30*/  UIADD3 UR56, UP1, UPT, UR52, 0x2, URZ ;  /* 0x0000000234387890 */ /* 0x000fe4000ff3e0ff */
[----:B------:R-:W-:Y:S02]  /*15c40*/  UIADD3 UR16, UPT, UPT, UR10, 0x68, URZ ;  /* 0x000000680a107890 */ /* 0x000fe4000fffe0ff */
[----:B------:R-:W-:Y:S02]  /*15c50*/  UIADD3.X UR57, UPT, UPT, UR28, 0x40004040, URZ, UP1, !UPT ;  /* 0x400040401c397890 */ /* 0x000fe40008ffe4ff */
[----:B------:R-:W-:-:S02]  /*15c60*/  UIADD3 UR62, UP3, UPT, UR56, 0x2, URZ ;  /* 0x00000002383e7890 */ /* 0x000fc4000ff7e0ff */
[----:B------:R-:W-:Y:S02]  /*15c70*/  UIADD3 UR58, UP4, UPT, UR56, 0x4, URZ ;  /* 0x00000004383a7890 */ /* 0x000fe4000ff9e0ff */
[----:B------:R-:W-:Y:S02]  /*15c80*/  UIADD3 UR32, UP5, UPT, UR56, 0x1fe, URZ ;  /* 0x000001fe38207890 */ /* 0x000fe4000ffbe0ff */
[----:B------:R-:W-:Y:S02]  /*15c90*/  UIADD3 UR34, UP6, UPT, UR56, 0x200, URZ ;  /* 0x0000020038227890 */ /* 0x000fe4000ffde0ff */
[----:B------:R-:W-:Y:S02]  /*15ca0*/  UIADD3 UR36, UP1, UPT, UR56, 0x202, URZ ;  /* 0x0000020238247890 */ /* 0x000fe4000ff3e0ff */
[----:B------:R-:W-:Y:S02]  /*15cb0*/  UIADD3.X UR63, UPT, UPT, UR57, URZ, URZ, UP3, !UPT ;  /* 0x000000ff393f7290 */ /* 0x000fe40009ffe4ff */
[----:B------:R-:W-:-:S02]  /*15cc0*/  UIADD3 UR38, UP2, UPT, UR56, 0x204, URZ ;  /* 0x0000020438267890 */ /* 0x000fc4000ff5e0ff */
[----:B------:R-:W-:Y:S02]  /*15cd0*/  UIADD3.X UR59, UPT, UPT, UR57, URZ, URZ, UP4, !UPT ;  /* 0x000000ff393b7290 */ /* 0x000fe4000a7fe4ff */
[----:B------:R-:W-:Y:S02]  /*15ce0*/  UIADD3 UR40, UP3, UPT, UR56, 0x3fe, URZ ;  /* 0x000003fe38287890 */ /* 0x000fe4000ff7e0ff */
[----:B------:R-:W-:Y:S02]  /*15cf0*/  UIADD3.X UR33, UPT, UPT, UR57, URZ, URZ, UP5, !UPT ;  /* 0x000000ff39217290 */ /* 0x000fe4000affe4ff */
[----:B------:R-:W-:Y:S02]  /*15d00*/  UIADD3 UR42, UP4, UPT, UR56, 0x400, URZ ;  /* 0x00000400382a7890 */ /* 0x000fe4000ff9e0ff */
[----:B------:R-:W-:Y:S02]  /*15d10*/  UIADD3.X UR35, UPT, UPT, UR57, URZ, URZ, UP6, !UPT ;  /* 0x000000ff39237290 */ /* 0x000fe4000b7fe4ff */
[----:B------:R-:W-:-:S02]  /*15d20*/  UIADD3 UR17, UPT, UPT, UR10, 0x70, URZ ;  /* 0x000000700a117890 */ /* 0x000fc4000fffe0ff */
[----:B------:R-:W-:Y:S02]  /*15d30*/  UIADD3 UR44, UP5, UPT, UR56, 0x402, URZ ;  /* 0x00000402382c7890 */ /* 0x000fe4000ffbe0ff */
[----:B------:R-:W-:Y:S01]  /*15d40*/  UIADD3.X UR37, UPT, UPT, UR57, URZ, URZ, UP1, !UPT ;  /* 0x000000ff39257290 */ /* 0x000fe20008ffe4ff */
[----:B------:R-:W-:Y:S01]  /*15d50*/  UMOV UR64, 0x0 ;  /* 0x0000000000407882 */ /* 0x000fe20000000000 */
[----:B------:R-:W-:Y:S01]  /*15d60*/  UMOV UR65, 0x8100910 ;  /* 0x0810091000417882 */ /* 0x000fe20000000000 */
[----:B------:R-:W-:Y:S01]  /*15d70*/  UIADD3 UR18, UPT, UPT, UR10, 0x78, URZ ;  /* 0x000000780a127890 */ /* 0x000fe2000fffe0ff */
[----:B------:R-:W-:Y:S01]  /*15d80*/  UMOV UR53, 0x40004040 ;  /* 0x4000404000357882 */ /* 0x000fe20000000000 */
[----:B------:R-:W-:Y:S01]  /*15d90*/  UIADD3 UR46, UP6, UPT, UR56, 0x404, URZ ;  /* 0x00000404382e7890 */ /* 0x000fe2000ffde0ff */
[----:B------:R2:W-:Y:S01]  /*15da0*/  UTCHMMA tmem[UR12], gdesc[UR52], tmem[UR10], tmem[UR64], idesc[UR65], UPT ;  /* 0x00ff40340c0079ea */ /* 0x0005e2000b80000a */
[----:B------:R-:W-:Y:S01]  /*15db0*/  UIADD3.X UR39, UPT, UPT, UR57, URZ, URZ, UP2, !UPT ;  /* 0x000000ff39277290 */ /* 0x000fe200097fe4ff */
[----:B------:R-:W-:Y:S01]  /*15dc0*/  UMOV UR68, 0x0 ;  /* 0x0000000000447882 */ /* 0x000fe20000000000 */
[----:B------:R-:W-:Y:S01]  /*15dd0*/  UMOV UR69, 0x8100910 ;  /* 0x0810091000457882 */ /* 0x000fe20000000000 */
[----:B------:R-:W-:-:S02]  /*15de0*/  UIADD3 UR19, UPT, UPT, UR10, 0x80, URZ ;  /* 0x000000800a137890 */ /* 0x000fc4000fffe0ff */
[----:B------:R3:W-:Y:S01]  /*15df0*/  UTCHMMA tmem[UR47], gdesc[UR56], tmem[UR10], tmem[UR68], idesc[UR69], UPT ;  /* 0x00ff44382f0079ea */ /* 0x0007e2000b80000a */
[----:B------:R-:W-:Y:S02]  /*15e00*/  UIADD3 UR48, UP1, UPT, UR56, 0x5fe, URZ ;  /* 0x000005fe38307890 */ /* 0x000fe4000ff3e0ff */
[----:B------:R-:W-:Y:S01]  /*15e10*/  UIADD3.X UR41, UPT, UPT, UR57, URZ, URZ, UP3, !UPT ;  /* 0x000000ff39297290 */ /* 0x000fe20009ffe4ff */
[----:B------:R-:W-:Y:S01]  /*15e20*/  UMOV UR60, 0x0 ;  /* 0x00000000003c7882 */ /* 0x000fe20000000000 */
[----:B------:R-:W-:Y:S01]  /*15e30*/  UMOV UR61, 0x8100910 ;  /* 0x08100910003d7882 */ /* 0x000fe20000000000 */
[----:B------:R-:W-:Y:S02]  /*15e40*/  UIADD3 UR20, UPT, UPT, UR10, 0x88, URZ ;  /* 0x000000880a147890 */ /* 0x000fe4000fffe0ff */
[----:B------:R4:W-:Y:S01]  /*15e50*/  UTCHMMA tmem[UR73], gdesc[UR62], tmem[UR10], tmem[UR60], idesc[UR61], UPT ;  /* 0x00ff3c3e490079ea */ /* 0x0009e2000b80000a */
[----:B------:R-:W-:Y:S02]  /*15e60*/  UIADD3 UR50, UP2, UPT, UR56, 0x600, URZ ;  /* 0x0000060038327890 */ /* 0x000fe4000ff5e0ff */
[----:B------:R-:W-:Y:S01]  /*15e70*/  UIADD3.X UR43, UPT, UPT, UR57, URZ, URZ, UP4, !UPT ;  /* 0x000000ff392b7290 */ /* 0x000fe2000a7fe4ff */
[----:B------:R-:W-:Y:S01]  /*15e80*/  UMOV UR54, 0x0 ;  /* 0x0000000000367882 */ /* 0x000fe20000000000 */
[----:B------:R-:W-:Y:S01]  /*15e90*/  UMOV UR55, 0x8100910 ;  /* 0x0810091000377882 */ /* 0x000fe20000000000 */
[----:B------:R-:W-:-:S02]  /*15ea0*/  UIADD3 UR21, UPT, UPT, UR10, 0x90, URZ ;  /* 0x000000900a157890 */ /* 0x000fc4000fffe0ff */
[----:B------:R5:W-:Y:S01]  /*15eb0*/  UTCHMMA tmem[UR5], gdesc[UR58], tmem[UR10], tmem[UR54], idesc[UR55], UPT ;  /* 0x00ff363a050079ea */ /* 0x000be2000b80000a */
[----:B--2---:R-:W-:Y:S01]  /*15ec0*/  UIADD3 UR52, UP3, UPT, UR56, 0x602, URZ ;  /* 0x0000060238347890 */ /* 0x004fe2000ff7e0ff */
[----:B------:R2:W-:Y:S01]  /*15ed0*/  UTCHMMA tmem[UR15], gdesc[UR32], tmem[UR10], tmem[UR60], idesc[UR61], UPT ;  /* 0x00ff3c200f0079ea */ /* 0x0005e2000b80000a */
[----:B------:R-:W-:Y:S01]  /*15ee0*/  UIADD3.X UR45, UPT, UPT, UR57, URZ, URZ, UP5, !UPT ;  /* 0x000000ff392d7290 */ /* 0x000fe2000affe4ff */
[----:B------:R2:W-:Y:S01]  /*15ef0*/  UTCHMMA tmem[UR16], gdesc[UR34], tmem[UR10], tmem[UR68], idesc[UR69], UPT ;  /* 0x00ff4422100079ea */ /* 0x0005e2000b80000a */
[----:B------:R-:W-:Y:S02]  /*15f00*/  UIADD3 UR66, UPT, UPT, UR10, 0x98, URZ ;  /* 0x000000980a427890 */ /* 0x000fe4000fffe0ff */
[----:B------:R2:W-:Y:S01]  /*15f10*/  UTCHMMA tmem[UR17], gdesc[UR36], tmem[UR10], tmem[UR54], idesc[UR55], UPT ;  /* 0x00ff3624110079ea */ /* 0x0005e2000b80000a */
[----:B------:R-:W-:Y:S02]  /*15f20*/  UIADD3 UR64, UP4, UPT, UR56, 0x604, URZ ;  /* 0x0000060438407890 */ /* 0x000fe4000ff9e0ff */
[----:B---3--:R-:W-:-:S02]  /*15f30*/  UIADD3.X UR47, UPT, UPT, UR57, URZ, URZ, UP6, !UPT ;  /* 0x000000ff392f7290 */ /* 0x008fc4000b7fe4ff */
[----:B------:R-:W-:Y:S02]  /*15f40*/  UIADD3 UR67, UPT, UPT, UR10, 0xa0, URZ ;  /* 0x000000a00a437890 */ /* 0x000fe4000fffe0ff */
[----:B------:R-:W-:Y:S02]  /*15f50*/  UIADD3.X UR49, UPT, UPT, UR57, URZ, URZ, UP1, !UPT ;  /* 0x000000ff39317290 */ /* 0x000fe40008ffe4ff */
[----:B------:R-:W-:Y:S02]  /*15f60*/  UIADD3 UR70, UPT, UPT, UR10, 0xa8, URZ ;  /* 0x000000a80a467890 */ /* 0x000fe4000fffe0ff */
[----:B------:R-:W-:Y:S02]  /*15f70*/  UIADD3.X UR51, UPT, UPT, UR57, URZ, URZ, UP2, !UPT ;  /* 0x000000ff39337290 */ /* 0x000fe400097fe4ff */
[----:B------:R-:W-:Y:S02]  /*15f80*/  UIADD3 UR71, UPT, UPT, UR10, 0xb0, URZ ;  /* 0x000000b00a477890 */ /* 0x000fe4000fffe0ff */
[----:B------:R-:W-:Y:S01]  /*15f90*/  UIADD3.X UR53, UPT, UPT, UR57, URZ, URZ, UP3, !UPT ;  /* 0x000000ff39357290 */ /* 0x000fe20009ffe4ff */
[----:B----4-:R-:W-:Y:S01]  /*15fa0*/  UMOV UR62, 0x0 ;  /* 0x00000000003e7882 */ /* 0x010fe20000000000 */
[----:B------:R-:W-:Y:S01]  /*15fb0*/  UMOV UR63, 0x8100910 ;  /* 0x08100910003f7882 */ /* 0x000fe20000000000 */
[----:B------:R-:W-:-:S02]  /*15fc0*/  UIADD3 UR72, UPT, UPT, UR10, 0xb8, URZ ;  /* 0x000000b80a487890 */ /* 0x000fc4000fffe0ff */
[----:B------:R2:W-:Y:S01]  /*15fd0*/  UTCHMMA tmem[UR18], gdesc[UR38], tmem[UR10], tmem[UR62], idesc[UR63], UPT ;  /* 0x00ff3e26120079ea */ /* 0x0005e2000b80000a */
[----:B------:R-:W-:Y:S01]  /*15fe0*/  UIADD3.X UR65, UPT, UPT, UR57, URZ, URZ, UP4, !UPT ;  /* 0x000000ff39417290 */ /* 0x000fe2000a7fe4ff */
[----:B------:R2:W-:Y:S01]  /*15ff0*/  UTCHMMA tmem[UR19], gdesc[UR40], tmem[UR10], tmem[UR60], idesc[UR61], UPT ;  /* 0x00ff3c28130079ea */ /* 0x0005e2000b80000a */
        /* <DEDUP_REMOVED lines=13> */
[----:B-----5:R-:W-:Y:S01]  /*160d0*/  UMOV UR5, URZ ;  /* 0x000000ff00057c82 */ /* 0x020fe20008000000 */
[----:B------:R2:W-:Y:S01]  /*160e0*/  UTCHMMA tmem[UR67], gdesc[UR48], tmem[UR10], tmem[UR24], idesc[UR25], UPT ;  /* 0x00ff1830430079ea */ /* 0x0005e2000b80000a */
[----:B------:R-:W-:Y:S01]  /*160f0*/  UMOV UR30, 0x0 ;  /* 0x00000000001e7882 */ /* 0x000fe20000000000 */
[----:B------:R-:W-:Y:S01]  /*16100*/  UMOV UR31, 0x8100910 ;  /* 0x08100910001f7882 */ /* 0x000fe20000000000 */
[----:B------:R2:W-:Y:S01]  /*16110*/  UTCHMMA tmem[UR70], gdesc[UR50], tmem[UR10], tmem[UR26], idesc[UR27], UPT ;  /* 0x00ff1a32460079ea */ /* 0x0005e2000b80000a */
[----:B------:R-:W-:Y:S01]  /*16120*/  UMOV UR56, UR4 ;  /* 0x0000000400387c82 */ /* 0x000fe20008000000 */
[----:B------:R2:W-:Y:S01]  /*16130*/  UTCHMMA tmem[UR71], gdesc[UR52], tmem[UR10], tmem[UR28], idesc[UR29], UPT ;  /* 0x00ff1c34470079ea */ /* 0x0005e2000b80000a */
[----:B------:R2:W-:Y:S01]  /*16140*/  UTCHMMA tmem[UR72], gdesc[UR64], tmem[UR10], tmem[UR30], idesc[UR31], UPT ;  /* 0x00ff1e40480079ea */ /* 0x0005e2000b80000a */
[----:B------:R2:W-:Y:S01]  /*16150*/  UTCBAR [UR56], URZ ;  /* 0x000000ff380073e9 */ /* 0x0005e200080000ff */
[----:B------:R-:W-:Y:S01]  /*16160*/  NOP ;  /* 0x0000000000007918 */ /* 0x000fe20000000000 */
.L_x_10:
[----:B-1----:R-:W1:Y:S01]  /*16170*/  LDC R6, c[0x0][0x3a0] ;  /* 0x0000e800ff067b82 */ /* 0x002e620000000800 */
[----:B------:R-:W3:Y:S07]  /*16180*/  LDL.LU R15, [R1] ;  /* 0x00000000010f7983 */ /* 0x000eee0000300800 */
[----:B------:R-:W4:Y:S01]  /*16190*/  LDC R4, c[0x0][0x3a0] ;  /* 0x0000e800ff047b82 */ /* 0x000f220000000800 */
[----:B------:R-:W-:Y:S01]  /*161a0*/  IADD3 R135, P4, PT, R135, R3, RZ ;  /* 0x0000000387877210 */ /* 0x000fe20007f9e0ff */
[----:B------:R-:W5:Y:S01]  /*161b0*/  LDL.LU R12, [R1+0x4] ;  /* 0x00000400010c7983 */ /* 0x000f620000300800 */
[----:B-1----:R-:W-:-:S03]  /*161c0*/  VIADD R6, R6, 0x7f ;  /* 0x0000007f06067836 */ /* 0x002fc60000000000 */
[----:B--2---:R-:W2:Y:S02]  /*161d0*/  LDL.LU R11, [R1+0x8] ;  /* 0x00000800010b7983 */ /* 0x004ea40000300800 */
[----:B------:R-:W-:Y:S01]  /*161e0*/  SHF.R.S32.HI R5, RZ, 0x1f, R6 ;  /* 0x0000001fff057819 */ /* 0x000fe20000011406 */
[----:B----4-:R-:W-:-:S03]  /*161f0*/  VIADD R4, R4, 0xfffffe80 ;  /* 0xfffffe8004047836 */ /* 0x010fc60000000000 */
[----:B------:R-:W-:Y:S01]  /*16200*/  LEA.HI R5, R5, R6, RZ, 0x7 ;  /* 0x0000000605057211 */ /* 0x000fe200078f38ff */
[----:B------:R-:W-:Y:S01]  /*16210*/  IMAD.X R136, R136, 0x1, R132, P4 ;  /* 0x0000000188887824 */ /* 0x000fe200020e0684 */
[----:B------:R-:W4:Y:S01]  /*16220*/  LDL.LU R9, [R1+0xc] ;  /* 0x00000c0001097983 */ /* 0x000f220000300800 */
[----:B------:R-:W-:Y:S01]  /*16230*/  IMAD R4, R250, -0x80, R4 ;  /* 0xffffff80fa047824 */ /* 0x000fe200078e0204 */
[----:B------:R-:W-:Y:S01]  /*16240*/  SHF.R.S32.HI R5, RZ, 0x7, R5 ;  /* 0x00000007ff057819 */ /* 0x000fe20000011405 */
[----:B------:R-:W-:Y:S01]  /*16250*/  IMAD.MOV.U32 R6, RZ, RZ, R135 ;  /* 0x000000ffff067224 */ /* 0x000fe200078e0087 */
[----:B------:R-:W-:Y:S01]  /*16260*/  IADD3 R251, P4, PT, R251, R3, RZ ;  /* 0x00000003fbfb7210 */ /* 0x000fe20007f9e0ff */
[----:B------:R-:W-:Y:S01]  /*16270*/  IMAD.MOV.U32 R7, RZ, RZ, R136 ;  /* 0x000000ffff077224 */ /* 0x000fe200078e0088 */
[----:B------:R-:W-:Y:S01]  /*16280*/  ISETP.GT.AND P3, PT, R4, RZ, PT ;  /* 0x000000ff0400720c */ /* 0x000fe20003f64270 */
[----:B------:R-:W-:Y:S01]  /*16290*/  VIADD R5, R5, 0xfffffffd ;  /* 0xfffffffd05057836 */ /* 0x000fe20000000000 */
[----:B------:R-:W2:Y:S04]  /*162a0*/  LDL.LU R14, [R1+0x10] ;  /* 0x00001000010e7983 */ /* 0x000ea80000300800 */
[----:B------:R-:W-:Y:S01]  /*162b0*/  ISETP.GE.AND P1, PT, R250, R5, PT ;  /* 0x00000005fa00720c */ /* 0x000fe20003f26270 */
[----:B------:R-:W-:Y:S01]  /*162c0*/  IMAD.X R137, R137, 0x1, R132, P4 ;  /* 0x0000000189897824 */ /* 0x000fe200020e0684 */
[----:B------:R-:W-:Y:S01]  /*162d0*/  SEL R5, RZ, 0x4, !P3 ;  /* 0x00000004ff057807 */ /* 0x000fe20005800000 */
[----:B------:R-:W2:Y:S03]  /*162e0*/  LDL.LU R13, [R1+0x14] ;  /* 0x00001400010d7983 */ /* 0x000ea60000300800 */
[----:B------:R-:W-:Y:S01]  /*162f0*/  SEL R5, R5, RZ, !P1 ;  /* 0x000000ff05057207 */ /* 0x000fe20004800000 */
[----:B------:R-:W2:Y:S03]  /*16300*/  LDL.LU R10, [R1+0x18] ;  /* 0x00001800010a7983 */ /* 0x000ea60000300800 */
[----:B------:R-:W-:Y:S01]  /*16310*/  ISETP.NE.U32.AND P3, PT, R5, RZ, PT ;  /* 0x000000ff0500720c */ /* 0x000fe20003f65070 */
[----:B------:R-:W-:Y:S01]  /*16320*/  BAR.SYNC.DEFER_BLOCKING 0x0 ;  /* 0x0000000000007b1d */ /* 0x000fe20000010000 */
[----:B------:R-:W-:-:S05]  /*16330*/  IADD3 R138, P4, PT, R138, R3, RZ ;  /* 0x000000038a8a7210 */ /* 0x000fca0007f9e0ff */
[----:B------:R-:W2:Y:S06]  /*16340*/  LDL.LU R8, [R1+0x1c] ;  /* 0x00001c0001087983 */ /* 0x000eac0000300800 */
[----:B------:R-:W-:Y:S01]  /*16350*/  @!PT LDS RZ, [RZ] ;  /* 0x00000000fffff984 */ /* 0x000fe20000000800 */
[----:B------:R-:W-:Y:S01]  /*16360*/  @!PT LDS RZ, [RZ] ;  /* 0x00000000fffff984 */ /* 0x000fe20000000800 */
[----:B------:R-:W-:Y:S01]  /*16370*/  @!PT LDS RZ, [RZ] ;  /* 0x00000000fffff984 */ /* 0x000fe20000000800 */
[----:B------:R1:W-:Y:S01]  /*16380*/  LDGSTS.E [R249], desc[UR22][R6.64], P3 ;  /* 0x0000000006f97fae */ /* 0x0003e200099a1016 */
[----:B------:R-:W-:-:S04]  /*16390*/  ISETP.GT.AND P3, PT, R4, 0x1, PT ;  /* 0x000000010400780c */ /* 0x000fc80003f64270 */
[----:B------:R-:W-:-:S04]  /*163a0*/  SEL R5, RZ, 0x4, !P3 ;  /* 0x00000004ff057807 */ /* 0x000fc80005800000 */
[----:B------:R-:W-:-:S04]  /*163b0*/  SEL R5, R5, RZ, !P1 ;  /* 0x000000ff05057207 */ /* 0x000fc80004800000 */
[----:B------:R-:W-:Y:S01]  /*163c0*/  ISETP.NE.U32.AND P3, PT, R5, RZ, PT ;  /* 0x000000ff0500720c */ /* 0x000fe20003f65070 */
[----:B-1----:R-:W-:Y:S02]  /*163d0*/  IMAD.MOV.U32 R6, RZ, RZ, R251 ;  /* 0x000000ffff067224 */ /* 0x002fe400078e00fb */
[----:B------:R-:W-:-:S10]  /*163e0*/  IMAD.MOV.U32 R7, RZ, RZ, R137 ;  /* 0x000000ffff077224 */ /* 0x000fd400078e0089 */
[----:B------:R1:W-:Y:S01]  /*163f0*/  LDGSTS.E [R249+0x4], desc[UR22][R6.64], P3 ;  /* 0x0000400006f97fae */ /* 0x0003e200099a1016 */
[----:B------:R-:W-:-:S04]  /*16400*/  ISETP.GT.AND P3, PT, R4, 0x2, PT ;  /* 0x000000020400780c */ /* 0x000fc80003f64270 */
[----:B------:R-:W-:-:S04]  /*16410*/  SEL R5, RZ, 0x4, !P3 ;  /* 0x00000004ff057807 */ /* 0x000fc80005800000 */
[----:B------:R-:W-:-:S04]  /*16420*/  SEL R5, R5, RZ, !P1 ;  /* 0x000000ff05057207 */ /* 0x000fc80004800000 */
[----:B------:R-:W-:Y:S02]  /*16430*/  ISETP.NE.U32.AND P3, PT, R5, RZ, PT ;  /* 0x000000ff0500720c */ /* 0x000fe40003f65070 */
[----:B------:R-:W-:Y:S01]  /*16440*/  IADD3.X R139, PT, PT, R139, R132, RZ, P4, !PT ;  /* 0x000000848b8b7210 */ /* 0x000fe200027fe4ff */
[----:B-1----:R-:W-:-:S04]  /*16450*/  IMAD.MOV.U32 R6, RZ, RZ, R138 ;  /* 0x000000ffff067224 */ /* 0x002fc800078e008a */
[----:B------:R-:W-:-:S06]  /*16460*/  IMAD.MOV.U32 R7, RZ, RZ, R139 ;  /* 0x000000ffff077224 */ /* 0x000fcc00078e008b */
[----:B------:R1:W-:Y:S01]  /*16470*/  LDGSTS.E [R249+0x8], desc[UR22][R6.64], P3 ;  /* 0x0000800006f97fae */ /* 0x0003e200099a1016 */
[----:B------:R-:W-:-:S04]  /*16480*/  ISETP.GT.AND P3, PT, R4, 0x3, PT ;  /* 0x000000030400780c */ /* 0x000fc80003f64270 */
[----:B------:R-:W-:-:S04]  /*16490*/  SEL R5, RZ, 0x4, !P3 ;  /* 0x00000004ff057807 */ /* 0x000fc80005800000 */
[----:B------:R-:W-:Y:S02]  /*164a0*/  SEL R5, R5, RZ, !P1 ;  /* 0x000000ff05057207 */ /* 0x000fe40004800000 */
[----:B------:R-:W-:Y:S02]  /*164b0*/  IADD3 R140, P4, PT, R140, R3, RZ ;  /* 0x000000038c8c7210 */ /* 0x000fe40007f9e0ff */
[----:B------:R-:W-:-:S03]  /*164c0*/  ISETP.NE.U32.AND P3, PT, R5, RZ, PT ;  /* 0x000000ff0500720c */ /* 0x000fc60003f65070 */
[----:B------:R-:W-:Y:S02]  /*164d0*/  IMAD.X R141, R141, 0x1, R132, P4 ;  /* 0x000000018d8d7824 */ /* 0x000fe400020e0684 */
[----:B-1----:R-:W-:Y:S02]  /*164e0*/  IMAD.MOV.U32 R6, RZ, RZ, R140 ;  /* 0x000000ffff067224 */ /* 0x002fe400078e008c */
        /* <DEDUP_REMOVED lines=491> */
[-C--:B-----5:R-:W-:Y:S02]  /*183a0*/  IADD3 R12, P4, PT, R12, R3.reuse, RZ ;  /* 0x000000030c0c7210 */ /* 0x0a0fe40007f9e0ff */
[----:B------:R-:W-:Y:S02]  /*183b0*/  ISETP.NE.U32.AND P3, PT, R5, RZ, PT ;  /* 0x000000ff0500720c */ /* 0x000fe40003f65070 */
[----:B---3--:R-:W-:Y:S02]  /*183c0*/  IADD3.X R15, PT, PT, R15, R132, RZ, P4, !PT ;  /* 0x000000840f0f7210 */ /* 0x008fe400027fe4ff */
[----:B----4-:R-:W-:Y:S01]  /*183d0*/  IADD3 R9, P4, PT, R9, R3, RZ ;  /* 0x0000000309097210 */ /* 0x010fe20007f9e0ff */
[----:B------:R-:W-:Y:S01]  /*183e0*/  STL [R1+0x4], R12 ;  /* 0x0000040c01007387 */ /* 0x000fe20000100800 */
[----:B-1----:R-:W-:-:S02]  /*183f0*/  IMAD.MOV.U32 R6, RZ, RZ, R12 ;  /* 0x000000ffff067224 */ /* 0x002fc400078e000c */
[----:B------:R-:W-:Y:S01]  /*18400*/  IMAD.MOV.U32 R7, RZ, RZ, R15 ;  /* 0x000000ffff077224 */ /* 0x000fe200078e000f */
[----:B------:R1:W-:Y:S01]  /*18410*/  STL [R1], R15 ;  /* 0x0000000f01007387 */ /* 0x0003e20000100800 */
[----:B--2---:R-:W-:-:S03]  /*18420*/  IMAD.X R11, R11, 0x1, R132, P4 ;  /* 0x000000010b0b7824 */ /* 0x004fc600020e0684 */
[----:B------:R2:W-:Y:S04]  /*18430*/  LDGSTS.E [R249+0xe8], desc[UR22][R6.64], P3 ;  /* 0x000e800006f97fae */ /* 0x0005e800099a1016 */
[----:B-1----:R-:W3:Y:S04]  /*18440*/  LDL.LU R15, [R1+0x20] ;  /* 0x00002000010f7983 */ /* 0x002ee80000300800 */
[----:B------:R-:W4:Y:S01]  /*18450*/  LDL.LU R12, [R1+0x24] ;  /* 0x00002400010c7983 */ /* 0x000f220000300800 */
[----:B--2---:R-:W-:-:S03]  /*18460*/  IMAD.MOV.U32 R7, RZ, RZ, R11 ;  /* 0x000000ffff077224 */ /* 0x004fc600078e000b */
[----:B------:R-:W-:Y:S01]  /*18470*/  STL [R1+0xc], R9 ;  /* 0x00000c0901007387 */ /* 0x000fe20000100800 */
[----:B------:R-:W-:-:S03]  /*18480*/  IMAD.MOV.U32 R6, RZ, RZ, R9 ;  /* 0x000000ffff067224 */ /* 0x000fc600078e0009 */
[----:B------:R1:W-:Y:S04]  /*18490*/  STL [R1+0x8], R11 ;  /* 0x0000080b01007387 */ /* 0x0003e80000100800 */
[----:B-1----:R-:W2:Y:S04]  /*184a0*/  LDL.LU R11, [R1+0x28] ;  /* 0x00002800010b7983 */ /* 0x002ea80000300800 */
[----:B------:R-:W5:Y:S01]  /*184b0*/  LDL.LU R9, [R1+0x2c] ;  /* 0x00002c0001097983 */ /* 0x000f620000300800 */
[----:B------:R-:W-:-:S04]  /*184c0*/  ISETP.GT.AND P3, PT, R4, 0x3b, PT ;  /* 0x0000003b0400780c */ /* 0x000fc80003f64270 */
[----:B------:R-:W-:-:S04]  /*184d0*/  SEL R5, RZ, 0x4, !P3 ;  /* 0x00000004ff057807 */ /* 0x000fc80005800000 */
[----:B------:R-:W-:-:S04]  /*184e0*/  SEL R5, R5, RZ, !P1 ;  /* 0x000000ff05057207 */ /* 0x000fc80004800000 */
[----:B------:R-:W-:Y:S02]  /*184f0*/  ISETP.NE.U32.AND P3, PT, R5, RZ, PT ;  /* 0x000000ff0500720c */ /* 0x000fe40003f65070 */
[----:B------:R-:W-:-:S11]  /*18500*/  IADD3 R13, P4, PT, R13, R3, RZ ;  /* 0x000000030d0d7210 */ /* 0x000fd60007f9e0ff */
[----:B------:R1:W-:Y:S01]  /*18510*/  LDGSTS.E [R249+0xec], desc[UR22][R6.64], P3 ;  /* 0x000ec00006f97fae */ /* 0x0003e200099a1016 */
[----:B------:R-:W-:-:S04]  /*18520*/  ISETP.GT.AND P3, PT, R4, 0x3c, PT ;  /* 0x0000003c0400780c */ /* 0x000fc80003f64270 */
[----:B------:R-:W-:-:S04]  /*18530*/  SEL R5, RZ, 0x4, !P3 ;  /* 0x00000004ff057807 */ /* 0x000fc80005800000 */
[----:B------:R-:W-:Y:S01]  /*18540*/  SEL R5, R5, RZ, !P1 ;  /* 0x000000ff05057207 */ /* 0x000fe20004800000 */
[----:B------:R-:W-:-:S03]  /*18550*/  IMAD.X R14, R14, 0x1, R132, P4 ;  /* 0x000000010e0e7824 */ /* 0x000fc600020e0684 */
[----:B------:R-:W-:Y:S02]  /*18560*/  ISETP.NE.U32.AND P3, PT, R5, RZ, PT ;  /* 0x000000ff0500720c */ /* 0x000fe40003f65070 */
[----:B------:R-:W-:Y:S01]  /*18570*/  IADD3 R8, P4, PT, R8, R3, RZ ;  /* 0x0000000308087210 */ /* 0x000fe20007f9e0ff */
[----:B------:R-:W-:Y:S01]  /*18580*/  STL [R1+0x14], R13 ;  /* 0x0000140d01007387 */ /* 0x000fe20000100800 */
[----:B-1----:R-:W-:Y:S02]  /*18590*/  IMAD.MOV.U32 R6, RZ, RZ, R13 ;  /* 0x000000ffff067224 */ /* 0x002fe400078e000d */
[----:B------:R-:W-:Y:S01]  /*185a0*/  IMAD.MOV.U32 R7, RZ, RZ, R14 ;  /* 0x000000ffff077224 */ /* 0x000fe200078e000e */
[----:B------:R1:W-:Y:S01]  /*185b0*/  STL [R1+0x10], R14 ;  /* 0x0000100e01007387 */ /* 0x0003e20000100800 */
[----:B------:R-:W-:-:S05]  /*185c0*/  IMAD.X R10, R10, 0x1, R132, P4 ;  /* 0x000000010a0a7824 */ /* 0x000fca00020e0684 */
[----:B------:R1:W-:Y:S04]  /*185d0*/  LDGSTS.E [R249+0xf0], desc[UR22][R6.64], P3 ;  /* 0x000f000006f97fae */ /* 0x0003e800099a1016 */
[----:B-1----:R-:W2:Y:S04]  /*185e0*/  LDL.LU R14, [R1+0x30] ;  /* 0x00003000010e7983 */ /* 0x002ea80000300800 */
[----:B------:R-:W2:Y:S04]  /*185f0*/  LDL.LU R13, [R1+0x34] ;  /* 0x00003400010d7983 */ /* 0x000ea80000300800 */
[----:B------:R-:W-:Y:S01]  /*18600*/  STL [R1+0x1c], R8 ;  /* 0x00001c0801007387 */ /* 0x000fe20000100800 */
[----:B------:R-:W-:-:S02]  /*18610*/  IMAD.MOV.U32 R7, RZ, RZ, R10 ;  /* 0x000000ffff077224 */ /* 0x000fc400078e000a */
[----:B------:R-:W-:Y:S01]  /*18620*/  IMAD.MOV.U32 R6, RZ, RZ, R8 ;  /* 0x000000ffff067224 */ /* 0x000fe200078e0008 */
[----:B------:R1:W-:Y:S01]  /*18630*/  STL [R1+0x18], R10 ;  /* 0x0000180a01007387 */ /* 0x0003e20000100800 */
[----:B------:R-:W-:-:S03]  /*18640*/  ISETP.GT.AND P3, PT, R4, 0x3d, PT ;  /* 0x0000003d0400780c */ /* 0x000fc60003f64270 */
[----:B-1----:R-:W2:Y:S04]  /*18650*/  LDL.LU R10, [R1+0x38] ;  /* 0x00003800010a7983 */ /* 0x002ea80000300800 */
[----:B------:R-:W2:Y:S01]  /*18660*/  LDL.LU R8, [R1+0x3c] ;  /* 0x00003c0001087983 */ /* 0x000ea20000300800 */
[----:B------:R-:W-:-:S04]  /*18670*/  SEL R5, RZ, 0x4, !P3 ;  /* 0x00000004ff057807 */ /* 0x000fc80005800000 */
[----:B------:R-:W-:-:S04]  /*18680*/  SEL R5, R5, RZ, !P1 ;  /* 0x000000ff05057207 */ /* 0x000fc80004800000 */
[----:B------:R-:W-:-:S13]  /*18690*/  ISETP.NE.U32.AND P3, PT, R5, RZ, PT ;  /* 0x000000ff0500720c */ /* 0x000fda0003f65070 */
[----:B------:R1:W-:Y:S01]  /*186a0*/  LDGSTS.E [R249+0xf4], desc[UR22][R6.64], P3 ;  /* 0x000f400006f97fae */ /* 0x0003e200099a1016 */
[----:B------:R-:W-:-:S04]  /*186b0*/  ISETP.GT.AND P3, PT, R4, 0x3e, PT ;  /* 0x0000003e0400780c */ /* 0x000fc80003f64270 */
[----:B------:R-:W-:-:S04]  /*186c0*/  SEL R5, RZ, 0x4, !P3 ;  /* 0x00000004ff057807 */ /* 0x000fc80005800000 */
[----:B------:R-:W-:-:S04]  /*186d0*/  SEL R5, R5, RZ, !P1 ;  /* 0x000000ff05057207 */ /* 0x000fc80004800000 */
[----:B------:R-:W-:Y:S02]  /*186e0*/  ISETP.NE.U32.AND P3, PT, R5, RZ, PT ;  /* 0x000000ff0500720c */ /* 0x000fe40003f65070 */
[----:B----4-:R-:W-:-:S04]  /*186f0*/  IADD3 R12, P4, PT, R12, R3, RZ ;  /* 0x000000030c0c7210 */ /* 0x010fc80007f9e0ff */
[----:B---3--:R-:W-:Y:S01]  /*18700*/  IADD3.X R15, PT, PT, R15, R132, RZ, P4, !PT ;  /* 0x000000840f0f7210 */ /* 0x008fe200027fe4ff */
[----:B------:R-:W-:Y:S01]  /*18710*/  STL [R1+0x24], R12 ;  /* 0x0000240c01007387 */ /* 0x000fe20000100800 */
[----:B-1----:R-:W-:-:S03]  /*18720*/  IMAD.MOV.U32 R6, RZ, RZ, R12 ;  /* 0x000000ffff067224 */ /* 0x002fc600078e000c */
[----:B------:R-:W-:Y:S01]  /*18730*/  IMAD.MOV.U32 R7, RZ, RZ, R15 ;  /* 0x000000ffff077224 */ /* 0x000fe200078e000f */
[----:B------:R1:W-:Y:S04]  /*18740*/  STL [R1+0x20], R15 ;  /* 0x0000200f01007387 */ /* 0x0003e80000100800 */
[----:B------:R3:W-:Y:S04]  /*18750*/  LDGSTS.E [R249+0xf8], desc[UR22][R6.64], P3 ;  /* 0x000f800006f97fae */ /* 0x0007e800099a1016 */
[----:B-1----:R-:W4:Y:S01]  /*18760*/  LDL.LU R15, [R1+0x40] ;  /* 0x00004000010f7983 */ /* 0x002f220000300800 */
[----:B-----5:R-:W-:-:S03]  /*18770*/  IADD3 R9, P4, PT, R9, R3, RZ ;  /* 0x0000000309097210 */ /* 0x020fc60007f9e0ff */
[----:B------:R-:W5:Y:S02]  /*18780*/  LDL.LU R12, [R1+0x44] ;  /* 0x00004400010c7983 */ /* 0x000f640000300800 */
[----:B--2---:R-:W-:Y:S02]  /*18790*/  IMAD.X R11, R11, 0x1, R132, P4 ;  /* 0x000000010b0b7824 */ /* 0x004fe400020e0684 */
[----:B------:R-:W-:Y:S01]  /*187a0*/  STL [R1+0x2c], R9 ;  /* 0x00002c0901007387 */ /* 0x000fe20000100800 */
[----:B---3--:R-:W-:Y:S02]  /*187b0*/  IMAD.MOV.U32 R6, RZ, RZ, R9 ;  /* 0x000000ffff067224 */ /* 0x008fe400078e0009 */
[----:B------:R-:W-:Y:S01]  /*187c0*/  IMAD.MOV.U32 R7, RZ, RZ, R11 ;  /* 0x000000ffff077224 */ /* 0x000fe200078e000b */
[----:B------:R1:W-:Y:S04]  /*187d0*/  STL [R1+0x28], R11 ;  /* 0x0000280b01007387 */ /* 0x0003e80000100800 */
[----:B-1----:R-:W2:Y:S04]  /*187e0*/  LDL.LU R11, [R1+0x48] ;  /* 0x00004800010b7983 */ /* 0x002ea80000300800 */
[----:B------:R-:W3:Y:S01]  /*187f0*/  LDL.LU R9, [R1+0x4c] ;  /* 0x00004c0001097983 */ /* 0x000ee20000300800 */
[----:B------:R-:W-:-:S04]  /*18800*/  ISETP.GT.AND P3, PT, R4, 0x3f, PT ;  /* 0x0000003f0400780c */ /* 0x000fc80003f64270 */
[----:B------:R-:W-:-:S04]  /*18810*/  SEL R5, RZ, 0x4, !P3 ;  /* 0x00000004ff057807 */ /* 0x000fc80005800000 */
[----:B------:R-:W-:-:S04]  /*18820*/  SEL R5, R5, RZ, !P1 ;  /* 0x000000ff05057207 */ /* 0x000fc80004800000 */
[----:B------:R-:W-:-:S13]  /*18830*/  ISETP.NE.U32.AND P3, PT, R5, RZ, PT ;  /* 0x000000ff0500720c */ /* 0x000fda0003f65070 */
[----:B------:R1:W-:Y:S01]  /*18840*/  LDGSTS.E [R249+0xfc], desc[UR22][R6.64], P3 ;  /* 0x000fc00006f97fae */ /* 0x0003e200099a1016 */
[----:B------:R-:W-:-:S04]  /*18850*/  ISETP.GT.AND P3, PT, R4, 0x40, PT ;  /* 0x000000400400780c */ /* 0x000fc80003f64270 */
[----:B------:R-:W-:-:S04]  /*18860*/  SEL R5, RZ, 0x4, !P3 ;  /* 0x00000004ff057807 */ /* 0x000fc80005800000 */
[----:B------:R-:W-:Y:S02]  /*18870*/  SEL R5, R5, RZ, !P1 ;  /* 0x000000ff05057207 */ /* 0x000fe40004800000 */
[----:B------:R-:W-:Y:S02]  /*18880*/  IADD3 R13, P4, PT, R13, R3, RZ ;  /* 0x000000030d0d7210 */ /* 0x000fe40007f9e0ff */
[----:B------:R-:W-:-:S03]  /*18890*/  ISETP.NE.U32.AND P3, PT, R5, RZ, PT ;  /* 0x000000ff0500720c */ /* 0x000fc60003f65070 */
[----:B------:R-:W-:Y:S01]  /*188a0*/  IMAD.X R14, R14, 0x1, R132, P4 ;  /* 0x000000010e0e7824 */ /* 0x000fe200020e0684 */
[----:B------:R-:W-:Y:S01]  /*188b0*/  STL [R1+0x34], R13 ;  /* 0x0000340d01007387 */ /* 0x000fe20000100800 */
[----:B-1----:R-:W-:Y:S02]  /*188c0*/  IMAD.MOV.U32 R6, RZ, RZ, R13 ;  /* 0x000000ffff067224 */ /* 0x002fe400078e000d */
[----:B------:R-:W-:Y:S01]  /*188d0*/  IMAD.MOV.U32 R7, RZ, RZ, R14 ;  /* 0x000000ffff077224 */ /* 0x000fe200078e000e */
[----:B------:R1:W-:Y:S05]  /*188e0*/  STL [R1+0x30], R14 ;  /* 0x0000300e01007387 */ /* 0x0003ea0000100800 */
[----:B------:R1:W-:Y:S04]  /*188f0*/  LDGSTS.E [R249+0x100], desc[UR22][R6.64], P3 ;  /* 0x0010000006f97fae */ /* 0x0003e800099a1016 */
[----:B-1----:R-:W2:Y:S01]  /*18900*/  LDL.LU R14, [R1+0x50] ;  /* 0x00005000010e7983 */ /* 0x002ea20000300800 */
[----:B------:R-:W-:-:S03]  /*18910*/  IADD3 R8, P4, PT, R8, R3, RZ ;  /* 0x0000000308087210 */ /* 0x000fc60007f9e0ff */
[----:B------:R-:W2:Y:S02]  /*18920*/  LDL.LU R13, [R1+0x54] ;  /* 0x00005400010d7983 */ /* 0x000ea40000300800 */
[----:B------:R-:W-:Y:S02]  /*18930*/  IMAD.X R10, R10, 0x1, R132, P4 ;  /* 0x000000010a0a7824 */ /* 0x000fe400020e0684 */
[----:B------:R-:W-:Y:S01]  /*18940*/  STL [R1+0x3c], R8 ;  /* 0x00003c0801007387 */ /* 0x000fe20000100800 */
[----:B------:R-:W-:Y:S02]  /*18950*/  IMAD.MOV.U32 R6, RZ, RZ, R8 ;  /* 0x000000ffff067224 */ /* 0x000fe400078e0008 */
        /* <DEDUP_REMOVED lines=13> */
[----:B-----5:R-:W-:-:S04]  /*18a30*/  IADD3 R12, P4, PT, R12, R3, RZ ;  /* 0x000000030c0c7210 */ /* 0x020fc80007f9e0ff */
[----:B----4-:R-:W-:Y:S01]  /*18a40*/  IADD3.X R15, PT, PT, R15, R132, RZ, P4, !PT ;  /* 0x000000840f0f7210 */ /* 0x010fe200027fe4ff */
[----:B------:R-:W-:Y:S01]  /*18a50*/  STL [R1+0x44], R12 ;  /* 0x0000440c01007387 */ /* 0x000fe20000100800 */
[----:B-1----:R-:W-:-:S03]  /*18a60*/  IMAD.MOV.U32 R6, RZ, RZ, R12 ;  /* 0x000000ffff067224 */ /* 0x002fc600078e000c */
[----:B------:R-:W-:Y:S01]  /*18a70*/  IMAD.MOV.U32 R7, RZ, RZ, R15 ;  /* 0x000000ffff077224 */ /* 0x000fe200078e000f */
[----:B------:R1:W-:Y:S04]  /*18a80*/  STL [R1+0x40], R15 ;  /* 0x0000400f01007387 */ /* 0x0003e80000100800 */
[----:B------:R4:W-:Y:S04]  /*18a90*/  LDGSTS.E [R249+0x108], desc[UR22][R6.64], P3 ;  /* 0x0010800006f97fae */ /* 0x0009e800099a1016 */
[----:B-1----:R-:W5:Y:S01]  /*18aa0*/  LDL.LU R15, [R1+0x60] ;  /* 0x00006000010f7983 */ /* 0x002f620000300800 */
[----:B---3--:R-:W-:-:S03]  /*18ab0*/  IADD3 R9, P4, PT, R9, R3, RZ ;  /* 0x0000000309097210 */ /* 0x008fc60007f9e0ff */
[----:B------:R-:W3:Y:S02]  /*18ac0*/  LDL.LU R12, [R1+0x64] ;  /* 0x00006400010c7983 */ /* 0x000ee40000300800 */
[----:B--2---:R-:W-:Y:S02]  /*18ad0*/  IMAD.X R11, R11, 0x1, R132, P4 ;  /* 0x000000010b0b7824 */ /* 0x004fe400020e0684 */
[----:B------:R-:W-:Y:S01]  /*18ae0*/  STL [R1+0x4c], R9 ;  /* 0x00004c0901007387 */ /* 0x000fe20000100800 */
[----:B----4-:R-:W-:Y:S02]  /*18af0*/  IMAD.MOV.U32 R6, RZ, RZ, R9 ;  /* 0x000000ffff067224 */ /* 0x010fe400078e0009 */
[----:B------:R-:W-:Y:S01]  /*18b00*/  IMAD.MOV.U32 R7, RZ, RZ, R11 ;  /* 0x000000ffff077224 */ /* 0x000fe200078e000b */
[----:B------:R1:W-:Y:S04]  /*18b10*/  STL [R1+0x48], R11 ;  /* 0x0000480b01007387 */ /* 0x0003e80000100800 */
[----:B-1----:R-:W2:Y:S04]  /*18b20*/  LDL.LU R11, [R1+0x68] ;  /* 0x00006800010b7983 */ /* 0x002ea80000300800 */
[----:B------:R-:W4:Y:S01]  /*18b30*/  LDL.LU R9, [R1+0x6c] ;  /* 0x00006c0001097983 */ /* 0x000f220000300800 */
        /* <DEDUP_REMOVED lines=35> */
[----:B---3--:R-:W-:-:S04]  /*18d70*/  IADD3 R12, P4, PT, R12, R3, RZ ;  /* 0x000000030c0c7210 */ /* 0x008fc80007f9e0ff */
[----:B-----5:R-:W-:Y:S01]  /*18d80*/  IADD3.X R15, PT, PT, R15, R132, RZ, P4, !PT ;  /* 0x000000840f0f7210 */ /* 0x020fe200027fe4ff */
[----:B------:R-:W-:Y:S01]  /*18d90*/  STL [R1+0x64], R12 ;  /* 0x0000640c01007387 */ /* 0x000fe20000100800 */
[----:B-1----:R-:W-:-:S03]  /*18da0*/  IMAD.MOV.U32 R6, RZ, RZ, R12 ;  /* 0x000000ffff067224 */ /* 0x002fc600078e000c */
[----:B------:R-:W-:Y:S01]  /*18db0*/  IMAD.MOV.U32 R7, RZ, RZ, R15 ;  /* 0x000000ffff077224 */ /* 0x000fe200078e000f */
[----:B------:R1:W-:Y:S04]  /*18dc0*/  STL [R1+0x60], R15 ;  /* 0x0000600f01007387 */ /* 0x0003e80000100800 */
[----:B------:R3:W-:Y:S04]  /*18dd0*/  LDGSTS.E [R249+0x118], desc[UR22][R6.64], P3 ;  /* 0x0011800006f97fae */ /* 0x0007e800099a1016 */
[----:B-1----:R-:W5:Y:S01]  /*18de0*/  LDL.LU R15, [R1+0x80] ;  /* 0x00008000010f7983 */ /* 0x002f620000300800 */
[----:B----4-:R-:W-:-:S03]  /*18df0*/  IADD3 R9, P4, PT, R9, R3, RZ ;  /* 0x0000000309097210 */ /* 0x010fc60007f9e0ff */
[----:B------:R-:W4:Y:S02]  /*18e00*/  LDL.LU R12, [R1+0x84] ;  /* 0x00008400010c7983 */ /* 0x000f240000300800 */
        /* <DEDUP_REMOVED lines=43> */
[----:B-----5:R-:W-:Y:S01]  /*190c0*/  IADD3.X R15, PT, PT, R15, R132, RZ, P4, !PT ;  /* 0x000000840f0f7210 */ /* 0x020fe200027fe4ff */
        /* <DEDUP_REMOVED lines=645> */
[----:B------:R-:W-:Y:S02]  /*1b920*/  SEL R5, RZ, 0x4, !P3 ;  /* 0x00000004ff057807 */ /* 0x000fe40005800000 */
[----:B------:R-:W-:Y:S02]  /*1b930*/  IADD3 R13, P4, PT, R13, R3, RZ ;  /* 0x000000030d0d7210 */ /* 0x000fe40007f9e0ff */
[----:B------:R-:W-:-:S03]  /*1b940*/  SEL R5, R5, RZ, !P1 ;  /* 0x000000ff05057207 */ /* 0x000fc60004800000 */
[----:B------:R-:W-:Y:S01]  /*1b950*/  IMAD.X R14, R14, 0x1, R132, P4 ;  /* 0x000000010e0e7824 */ /* 0x000fe200020e0684 */
[----:B------:R-:W-:Y:S01]  /*1b960*/  ISETP.NE.U32.AND P3, PT, R5, RZ, PT ;  /* 0x000000ff0500720c */ /* 0x000fe20003f65070 */
[----:B------:R-:W-:Y:S01]  /*1b970*/  STL [R1+0x214], R13 ;  /* 0x0002140d01007387 */ /* 0x000fe20000100800 */
[----:B-1----:R-:W-:Y:S02]  /*1b980*/  IMAD.MOV.U32 R6, RZ, RZ, R13 ;  /* 0x000000ffff067224 */ /* 0x002fe400078e000d */
[----:B------:R-:W-:Y:S01]  /*1b990*/  IMAD.MOV.U32 R7, RZ, RZ, R14 ;  /* 0x000000ffff077224 */ /* 0x000fe200078e000e */
[----:B------:R1:W-:Y:S08]  /*1b9a0*/  STL [R1+0x210], R14 ;  /* 0x0002100e01007387 */ /* 0x0003f00000100800 */
[----:B------:R1:W-:Y:S01]  /*1b9b0*/  LDGSTS.E [R249+0x1f0], desc[UR22][R6.64], P3 ;  /* 0x001f000006f97fae */ /* 0x0003e200099a1016 */
[----:B------:R-:W-:-:S05]  /*1b9c0*/  IADD3 R8, P4, PT, R8, R3, RZ ;  /* 0x0000000308087210 */ /* 0x000fca0007f9e0ff */
[----:B------:R-:W-:Y:S01]  /*1b9d0*/  IMAD.X R10, R10, 0x1, R132, P4 ;  /* 0x000000010a0a7824 */ /* 0x000fe200020e0684 */
[----:B------:R-:W-:Y:S04]  /*1b9e0*/  STL [R1+0x21c], R8 ;  /* 0x00021c0801007387 */ /* 0x000fe80000100800 */
[----:B------:R1:W-:Y:S04]  /*1b9f0*/  STL [R1+0x218], R10 ;  /* 0x0002180a01007387 */ /* 0x0003e80000100800 */
[----:B-1----:R-:W2:Y:S01]  /*1ba00*/  LDL.LU R14, [R1+0x230] ;  /* 0x00023000010e7983 */ /* 0x002ea20000300800 */
[----:B------:R-:W-:-:S03]  /*1ba10*/  ISETP.GT.AND P3, PT, R4, 0x7d, PT ;  /* 0x0000007d0400780c */ /* 0x000fc60003f64270 */
[----:B------:R-:W2:Y:S01]  /*1ba20*/  LDL.LU R13, [R1+0x234] ;  /* 0x00023400010d7983 */ /* 0x000ea20000300800 */
[----:B------:R-:W-:Y:S02]  /*1ba30*/  IMAD.MOV.U32 R7, RZ, RZ, R10 ;  /* 0x000000ffff077224 */ /* 0x000fe400078e000a */
[----:B------:R-:W-:Y:S01]  /*1ba40*/  IMAD.MOV.U32 R6, RZ, RZ, R8 ;  /* 0x000000ffff067224 */ /* 0x000fe200078e0008 */
[----:B------:R-:W2:Y:S01]  /*1ba50*/  LDL.LU R10, [R1+0x270] ;  /* 0x00027000010a7983 */ /* 0x000ea20000300800 */
[----:B------:R-:W-:-:S03]  /*1ba60*/  SEL R5, RZ, 0x4, !P3 ;  /* 0x00000004ff057807 */ /* 0x000fc60005800000 */
[----:B------:R-:W2:Y:S01]  /*1ba70*/  LDL.LU R8, [R1+0x274] ;  /* 0x0002740001087983 */ /* 0x000ea20000300800 */
        /* <DEDUP_REMOVED lines=9> */
[----:B-1----:R-:W-:Y:S01]  /*1bb10*/  IMAD.MOV.U32 R6, RZ, RZ, R12 ;  /* 0x000000ffff067224 */ /* 0x002fe200078e000c */
[----:B------:R-:W-:Y:S03]  /*1bb20*/  STL [R1+0x224], R12 ;  /* 0x0002240c01007387 */ /* 0x000fe60000100800 */
[----:B------:R-:W-:Y:S01]  /*1bb30*/  IMAD.MOV.U32 R7, RZ, RZ, R15 ;  /* 0x000000ffff077224 */ /* 0x000fe200078e000f */
[----:B------:R-:W-:Y:S04]  /*1bb40*/  STL [R1+0x220], R15 ;  /* 0x0002200f01007387 */ /* 0x000fe80000100800 */
[----:B------:R1:W-:Y:S01]  /*1bb50*/  LDGSTS.E [R249+0x1f8], desc[UR22][R6.64], P3 ;  /* 0x001f800006f97fae */ /* 0x0003e200099a1016 */
[----:B----4-:R-:W-:-:S05]  /*1bb60*/  IADD3 R9, P4, PT, R9, R3, RZ ;  /* 0x0000000309097210 */ /* 0x010fca0007f9e0ff */
[----:B--2---:R-:W-:Y:S01]  /*1bb70*/  IMAD.X R11, R11, 0x1, R132, P4 ;  /* 0x000000010b0b7824 */ /* 0x004fe200020e0684 */
[----:B------:R2:W-:Y:S01]  /*1bb80*/  STL [R1+0x22c], R9 ;  /* 0x00022c0901007387 */ /* 0x0005e20000100800 */
[----:B-1----:R-:W-:-:S03]  /*1bb90*/  IMAD.MOV.U32 R6, RZ, RZ, R9 ;  /* 0x000000ffff067224 */ /* 0x002fc600078e0009 */
[----:B------:R1:W-:Y:S04]  /*1bba0*/  STL [R1+0x228], R11 ;  /* 0x0002280b01007387 */ /* 0x0003e80000100800 */
[----:B------:R-:W3:Y:S04]  /*1bbb0*/  LDL.LU R16, [R1+0x2b0] ;  /* 0x0002b00001107983 */ /* 0x000ee80000300800 */
[----:B--2---:R-:W2:Y:S04]  /*1bbc0*/  LDL.LU R9, [R1+0x2b8] ;  /* 0x0002b80001097983 */ /* 0x004ea80000300800 */
[----:B------:R-:W4:Y:S04]  /*1bbd0*/  LDL.LU R20, [R1+0x2f4] ;  /* 0x0002f40001147983 */ /* 0x000f280000300800 */
[----:B------:R-:W5:Y:S04]  /*1bbe0*/  LDL.LU R19, [R1+0x2f8] ;  /* 0x0002f80001137983 */ /* 0x000f680000300800 */
[----:B------:R-:W4:Y:S04]  /*1bbf0*/  LDL.LU R18, [R1+0x334] ;  /* 0x0003340001127983 */ /* 0x000f280000300800 */
[----:B------:R-:W4:Y:S01]  /*1bc00*/  LDL.LU R17, [R1+0x338] ;  /* 0x0003380001117983 */ /* 0x000f220000300800 */
[----:B------:R-:W-:Y:S01]  /*1bc10*/  ISETP.GT.AND P3, PT, R4, 0x7f, PT ;  /* 0x0000007f0400780c */ /* 0x000fe20003f64270 */
[----:B------:R-:W-:-:S02]  /*1bc20*/  IMAD.MOV.U32 R7, RZ, RZ, R11 ;  /* 0x000000ffff077224 */ /* 0x000fc400078e000b */
[----:B------:R-:W4:Y:S01]  /*1bc30*/  LDL.LU R15, [R1+0x374] ;  /* 0x00037400010f7983 */ /* 0x000f220000300800 */
[----:B------:R-:W1:Y:S01]  /*1bc40*/  S2R R21, SR_TID.X ;  /* 0x0000000000157919 */ /* 0x000e620000002100 */
[----:B------:R-:W1:Y:S01]  /*1bc50*/  S2R R12, SR_TID.X ;  /* 0x00000000000c7919 */ /* 0x000e620000002100 */
[----:B------:R-:W-:Y:S01]  /*1bc60*/  SEL R5, RZ, 0x4, !P3 ;  /* 0x00000004ff057807 */ /* 0x000fe20005800000 */
[----:B-1----:R-:W4:Y:S03]  /*1bc70*/  LDL.LU R11, [R1+0x378] ;  /* 0x00037800010b7983 */ /* 0x002f260000300800 */
[----:B------:R-:W-:-:S04]  /*1bc80*/  SEL R5, R5, RZ, !P1 ;  /* 0x000000ff05057207 */ /* 0x000fc80004800000 */
[----:B------:R-:W-:Y:S01]  /*1bc90*/  ISETP.NE.U32.AND P3, PT, R5, RZ, PT ;  /* 0x000000ff0500720c */ /* 0x000fe20003f65070 */
[----:B------:R-:W-:-:S04]  /*1bca0*/  UIADD3 UR14, UPT, UPT, UR14, 0x1, URZ ;  /* 0x000000010e0e7890 */ /* 0x000fc8000fffe0ff */
[----:B------:R-:W-:-:S08]  /*1bcb0*/  UISETP.GT.AND UP1, UPT, UR14, 0x2, UPT ;  /* 0x000000020e00788c */ /* 0x000fd0000bf24270 */
[----:B------:R1:W-:Y:S01]  /*1bcc0*/  LDGSTS.E [R249+0x1fc], desc[UR22][R6.64], P3 ;  /* 0x001fc00006f97fae */ /* 0x0003e200099a1016 */
[----:B------:R-:W-:Y:S01]  /*1bcd0*/  ISETP.GE.AND P3, PT, R0, R4, PT ;  /* 0x000000040000720c */ /* 0x000fe20003f66270 */
[----:B------:R-:W-:Y:S02]  /*1bce0*/  USEL UR14, UR14, URZ, !UP1 ;  /* 0x000000ff0e0e7287 */ /* 0x000fe4000c800000 */
[----:B------:R-:W0:Y:S01]  /*1bcf0*/  LDGDEPBAR ;  /* 0x00000000000079af */ /* 0x000e220000000000 */
[----:B------:R-:W-:Y:S01]  /*1bd00*/  SEL R4, RZ, 0x4, P3 ;  /* 0x00000004ff047807 */ /* 0x000fe20001800000 */
[----:B------:R-:W-:Y:S01]  /*1bd10*/  IMAD.SHL.U32 R21, R21, 0x4, RZ ;  /* 0x0000000415157824 */ /* 0x000fe200078e00ff */
[----:B------:R-:W-:Y:S01]  /*1bd20*/  IADD3 R13, P3, PT, R13, R134, RZ ;  /* 0x000000860d0d7210 */ /* 0x000fe20007f7e0ff */
[----:B------:R-:W-:Y:S01]  /*1bd30*/  IMAD.SHL.U32 R12, R12, 0x100, RZ ;  /* 0x000001000c0c7824 */ /* 0x000fe200078e00ff */
[----:B------:R-:W-:-:S03]  /*1bd40*/  ULEA UR5, UR14, UR9, 0xf ;  /* 0x000000090e057291 */ /* 0x000fc6000f8e78ff */
[----:B------:R-:W-:Y:S01]  /*1bd50*/  IMAD.X R14, R14, 0x1, R133, P3 ;  /* 0x000000010e0e7824 */ /* 0x000fe200018e0685 */
[----:B------:R-:W-:Y:S02]  /*1bd60*/  LOP3.LUT R12, R12, 0x607c, R21, 0xc8, !PT ;  /* 0x0000607c0c0c7812 */ /* 0x000fe400078ec815 */
[----:B------:R-:W-:Y:S01]  /*1bd70*/  IADD3 R8, P4, PT, R8, R134, RZ ;  /* 0x0000008608087210 */ /* 0x000fe20007f9e0ff */
[----:B------:R-:W-:Y:S02]  /*1bd80*/  STL [R1+0x234], R13 ;  /* 0x0002340d01007387 */ /* 0x000fe40000100800 */
[----:B-1----:R-:W-:Y:S02]  /*1bd90*/  VIADD R6, R12, UR5 ;  /* 0x000000050c067c36 */ /* 0x002fe40008000000 */
[----:B------:R-:W-:Y:S01]  /*1bda0*/  IMAD.X R10, R10, 0x1, R133, P4 ;  /* 0x000000010a0a7824 */ /* 0x000fe200020e0685 */
[----:B------:R1:W-:Y:S04]  /*1bdb0*/  STL [R1+0x230], R14 ;  /* 0x0002300e01007387 */ /* 0x0003e80000100800 */
[----:B------:R-:W-:Y:S04]  /*1bdc0*/  STL [R1+0x274], R8 ;  /* 0x0002740801007387 */ /* 0x000fe80000100800 */
[----:B------:R-:W4:Y:S01]  /*1bdd0*/  LDL.LU R12, [R1+0x3b8] ;  /* 0x0003b800010c7983 */ /* 0x000f220000300800 */
[----:B------:R-:W-:-:S02]  /*1bde0*/  SEL R4, R4, RZ, !P1 ;  /* 0x000000ff04047207 */ /* 0x000fc40004800000 */
[----:B------:R-:W-:Y:S01]  /*1bdf0*/  MOV R5, R14 ;  /* 0x0000000e00057202 */ /* 0x000fe20000000f00 */
[----:B------:R1:W-:Y:S04]  /*1be00*/  STL [R1+0x270], R10 ;  /* 0x0002700a01007387 */ /* 0x0003e80000100800 */
[----:B------:R-:W4:Y:S01]  /*1be10*/  LDL.LU R7, [R1+0x3f8] ;  /* 0x0003f80001077983 */ /* 0x000f220000300800 */
[----:B------:R-:W-:-:S03]  /*1be20*/  ISETP.NE.U32.AND P1, PT, R4, RZ, PT ;  /* 0x000000ff0400720c */ /* 0x000fc60003f25070 */
[----:B-1----:R-:W4:Y:S01]  /*1be30*/  LDL.LU R14, [R1+0x3b4] ;  /* 0x0003b400010e7983 */ /* 0x002f220000300800 */
[----:B------:R-:W-:-:S03]  /*1be40*/  IMAD.MOV.U32 R4, RZ, RZ, R13 ;  /* 0x000000ffff047224 */ /* 0x000fc600078e000d */
[----:B------:R-:W4:Y:S06]  /*1be50*/  LDL.LU R13, [R1+0x3f4] ;  /* 0x0003f400010d7983 */ /* 0x000f2c0000300800 */
[----:B------:R1:W-:Y:S02]  /*1be60*/  LDGSTS.E [R6+0x20000], desc[UR22][R4.64], P1 ;  /* 0x2000000004067fae */ /* 0x0003e400089a1016 */
[----:B-1----:R-:W-:Y:S02]  /*1be70*/  IMAD.MOV.U32 R4, RZ, RZ, R8 ;  /* 0x000000ffff047224 */ /* 0x002fe400078e0008 */
[----:B------:R-:W-:-:S02]  /*1be80*/  IMAD.MOV.U32 R5, RZ, RZ, R10 ;  /* 0x000000ffff057224 */ /* 0x000fc400078e000a */
[----:B------:R-:W4:Y:S04]  /*1be90*/  LDL.LU R10, [R1+0x23c] ;  /* 0x00023c00010a7983 */ /* 0x000f280000300800 */
[----:B------:R-:W4:Y:S04]  /*1bea0*/  LDL.LU R8, [R1+0x27c] ;  /* 0x00027c0001087983 */ /* 0x000f280000300800 */
[----:B------:R1:W-:Y:S01]  /*1beb0*/  LDGSTS.E [R6+0x20400], desc[UR22][R4.64], P1 ;  /* 0x2040000004067fae */ /* 0x0003e200089a1016 */
[----:B--2---:R-:W-:-:S05]  /*1bec0*/  IADD3 R9, P3, PT, R9, R134, RZ ;  /* 0x0000008609097210 */ /* 0x004fca0007f7e0ff */
[--C-:B---3--:R-:W-:Y:S01]  /*1bed0*/  IMAD.X R16, R16, 0x1, R133.reuse, P3 ;  /* 0x0000000110107824 */ /* 0x108fe200018e0685 */
[----:B-----5:R-:W-:Y:S01]  /*1bee0*/  IADD3 R19, P4, PT, R19, R134, RZ ;  /* 0x0000008613137210 */ /* 0x020fe20007f9e0ff */
[----:B------:R-:W-:Y:S02]  /*1bef0*/  STL [R1+0x2b8], R9 ;  /* 0x0002b80901007387 */ /* 0x000fe40000100800 */
[----:B-1----:R-:W-:Y:S02]  /*1bf00*/  IMAD.MOV.U32 R5, RZ, RZ, R16 ;  /* 0x000000ffff057224 */ /* 0x002fe400078e0010 */
[----:B------:R1:W-:Y:S01]  /*1bf10*/  STL [R1+0x2b0], R16 ;  /* 0x0002b01001007387 */ /* 0x0003e20000100800 */
[----:B----4-:R-:W-:-:S03]  /*1bf20*/  IMAD.X R20, R20, 0x1, R133, P4 ;  /* 0x0000000114147824 */ /* 0x010fc600020e0685 */
[----:B------:R-:W-:Y:S01]  /*1bf30*/  STL [R1+0x2f8], R19 ;  /* 0x0002f81301007387 */ /* 0x000fe20000100800 */
[----:B------:R-:W-:-:S03]  /*1bf40*/  IMAD.MOV.U32 R4, RZ, RZ, R9 ;  /* 0x000000ffff047224 */ /* 0x000fc600078e0009 */
[----:B-1----:R-:W2:Y:S04]  /*1bf50*/  LDL.LU R16, [R1+0x238] ;  /* 0x0002380001107983 */ /* 0x002ea80000300800 */
[----:B------:R-:W-:Y:S04]  /*1bf60*/  STL [R1+0x2f4], R20 ;  /* 0x0002f41401007387 */ /* 0x000fe80000100800 */
[----:B------:R-:W3:Y:S01]  /*1bf70*/  LDL.LU R9, [R1+0x278] ;  /* 0x0002780001097983 */ /* 0x000ee20000300800 */
[----:B------:R-:W-:-:S03]  /*1bf80*/  IADD3 R17, P3, PT, R17, R134, RZ ;  /* 0x0000008611117210 */ /* 0x000fc60007f7e0ff */
[----:B------:R1:W-:Y:S01]  /*1bf90*/  LDGSTS.E [R6+0x20800], desc[UR22][R4.64], P1 ;  /* 0x2080000004067fae */ /* 0x0003e200089a1016 */
[----:B------:R-:W-:Y:S01]  /*1bfa0*/  IADD3 R11, P4, PT, R11, R134, RZ ;  /* 0x000000860b0b7210 */ /* 0x000fe20007f9e0ff */
[----:B------:R-:W-:Y:S02]  /*1bfb0*/  IMAD.X R18, R18, 0x1, R133, P3 ;  /* 0x0000000112127824 */ /* 0x000fe400018e0685 */
[----:B-1----:R-:W-:Y:S02]  /*1bfc0*/  IMAD.MOV.U32 R4, RZ, RZ, R19 ;  /* 0x000000ffff047224 */ /* 0x002fe400078e0013 */
[----:B------:R-:W-:Y:S02]  /*1bfd0*/  IMAD.MOV.U32 R5, RZ, RZ, R20 ;  /* 0x000000ffff057224 */ /* 0x000fe400078e0014 */
[----:B------:R-:W-:-:S03]  /*1bfe0*/  IMAD.X R15, R15, 0x1, R133, P4 ;  /* 0x000000010f0f7824 */ /* 0x000fc600020e0685 */
[----:B------:R1:W-:Y:S04]  /*1bff0*/  LDGSTS.E [R6+0x20c00], desc[UR22][R4.64], P1 ;  /* 0x20c0000004067fae */ /* 0x0003e800089a1016 */
[----:B------:R-:W-:Y:S04]  /*1c000*/  STL [R1+0x338], R17 ;  /* 0x0003381101007387 */ /* 0x000fe80000100800 */
[----:B------:R-:W-:Y:S01]  /*1c010*/  STL [R1+0x334], R18 ;  /* 0x0003341201007387 */ /* 0x000fe20000100800 */
[----:B-1----:R-:W-:Y:S01]  /*1c020*/  MOV R4, R17 ;  /* 0x0000001100047202 */ /* 0x002fe20000000f00 */
[----:B------:R-:W-:-:S02]  /*1c030*/  IMAD.MOV.U32 R5, RZ, RZ, R18 ;  /* 0x000000ffff057224 */ /* 0x000fc400078e0012 */
[----:B------:R-:W-:Y:S04]  /*1c040*/  STL [R1+0x378], R11 ;  /* 0x0003780b01007387 */ /* 0x000fe80000100800 */
[----:B------:R1:W-:Y:S04]  /*1c050*/  LDGSTS.E [R6+0x21000], desc[UR22][R4.64], P1 ;  /* 0x2100000004067fae */ /* 0x0003e800089a1016 */
[----:B------:R4:W-:Y:S01]  /*1c060*/  STL [R1+0x374], R15 ;  /* 0x0003740f01007387 */ /* 0x0009e20000100800 */
[----:B-1----:R-:W-:Y:S02]  /*1c070*/  IMAD.MOV.U32 R5, RZ, RZ, R15 ;  /* 0x000000ffff057224 */ /* 0x002fe400078e000f */
[----:B------:R-:W-:Y:S01]  /*1c080*/  IMAD.MOV.U32 R4, RZ, RZ, R11 ;  /* 0x000000ffff047224 */ /* 0x000fe200078e000b */
[----:B----4-:R-:W4:Y:S04]  /*1c090*/  LDL.LU R15, [R1+0x2bc] ;  /* 0x0002bc00010f7983 */ /* 0x010f280000300800 */
[----:B------:R-:W5:Y:S04]  /*1c0a0*/  LDL.LU R11, [R1+0x2c0] ;  /* 0x0002c000010b7983 */ /* 0x000f680000300800 */
[----:B------:R-:W4:Y:S04]  /*1c0b0*/  LDL.LU R20, [R1+0x2fc] ;  /* 0x0002fc0001147983 */ /* 0x000f280000300800 */
[----:B------:R-:W4:Y:S01]  /*1c0c0*/  LDL.LU R19, [R1+0x300] ;  /* 0x0003000001137983 */ /* 0x000f220000300800 */
[----:B------:R-:W-:-:S02]  /*1c0d0*/  IADD3 R12, P3, PT, R12, R134, RZ ;  /* 0x000000860c0c7210 */ /* 0x000fc40007f7e0ff */
[----:B------:R-:W-:Y:S01]  /*1c0e0*/  IADD3 R7, P4, PT, R7, R134, RZ ;  /* 0x0000008607077210 */ /* 0x000fe20007f9e0ff */
[----:B------:R1:W-:Y:S02]  /*1c0f0*/  LDGSTS.E [R6+0x21400], desc[UR22][R4.64], P1 ;  /* 0x2140000004067fae */ /* 0x0003e400089a1016 */
[--C-:B------:R-:W-:Y:S02]  /*1c100*/  IMAD.X R14, R14, 0x1, R133.reuse, P3 ;  /* 0x000000010e0e7824 */ /* 0x100fe400018e0685 */
[----:B------:R1:W-:Y:S01]  /*1c110*/  STL [R1+0x3b8], R12 ;  /* 0x0003b80c01007387 */ /* 0x0003e20000100800 */
[----:B------:R-:W-:-:S03]  /*1c120*/  IMAD.X R13, R13, 0x1, R133, P4 ;  /* 0x000000010d0d7824 */ /* 0x000fc600020e0685 */
[----:B------:R1:W-:Y:S04]  /*1c130*/  STL [R1+0x3b4], R14 ;  /* 0x0003b40e01007387 */ /* 0x0003e80000100800 */
[----:B------:R1:W-:Y:S02]  /*1c140*/  STL [R1+0x3f8], R7 ;  /* 0x0003f80701007387 */ /* 0x0003e40000100800 */
[----:B-1----:R-:W-:Y:S02]  /*1c150*/  IMAD.MOV.U32 R4, RZ, RZ, R12 ;  /* 0x000000ffff047224 */ /* 0x002fe400078e000c */
[----:B------:R-:W4:Y:S01]  /*1c160*/  LDL.LU R17, [R1+0x340] ;  /* 0x0003400001117983 */ /* 0x000f220000300800 */
[----:B------:R-:W-:-:S03]  /*1c170*/  IMAD.MOV.U32 R5, RZ, RZ, R14 ;  /* 0x000000ffff057224 */ /* 0x000fc600078e000e */
[----:B------:R1:W-:Y:S04]  /*1c180*/  STL [R1+0x3f4], R13 ;  /* 0x0003f40d01007387 */ /* 0x0003e80000100800 */
[----:B------:R-:W4:Y:S04]  /*1c190*/  LDL.LU R12, [R1+0x380] ;  /* 0x00038000010c7983 */ /* 0x000f280000300800 */
[----:B------:R-:W4:Y:S04]  /*1c1a0*/  LDL.LU R18, [R1+0x33c] ;  /* 0x00033c0001127983 */ /* 0x000f280000300800 */
[----:B------:R1:W-:Y:S01]  /*1c1b0*/  LDGSTS.E [R6+0x21800], desc[UR22][R4.64], P1 ;  /* 0x2180000004067fae */ /* 0x0003e200089a1016 */
[----:B------:R-:W1:Y:S02]  /*1c1c0*/  S2R R14, SR_TID.X ;  /* 0x00000000000e7919 */ /* 0x000e640000002100 */
[----:B-1----:R-:W-:-:S02]  /*1c1d0*/  IMAD.MOV.U32 R4, RZ, RZ, R7 ;  /* 0x000000ffff047224 */ /* 0x002fc400078e0007 */
[----:B------:R-:W-:Y:S01]  /*1c1e0*/  IMAD.MOV.U32 R5, RZ, RZ, R13 ;  /* 0x000000ffff057224 */ /* 0x000fe200078e000d */
[----:B------:R-:W1:Y:S01]  /*1c1f0*/  S2R R7, SR_TID.X ;  /* 0x0000000000077919 */ /* 0x000e620000002100 */
[----:B------:R-:W4:Y:S01]  /*1c200*/  LDL.LU R13, [R1+0x37c] ;  /* 0x00037c00010d7983 */ /* 0x000f220000300800 */
[-C--:B------:R-:W-:Y:S02]  /*1c210*/  IADD3 R10, P3, PT, R10, R134.reuse, RZ ;  /* 0x000000860a0a7210 */ /* 0x080fe40007f7e0ff */
[----:B------:R-:W-:Y:S01]  /*1c220*/  IADD3 R8, P4, PT, R8, R134, RZ ;  /* 0x0000008608087210 */ /* 0x000fe20007f9e0ff */
[----:B------:R1:W-:Y:S04]  /*1c230*/  LDGSTS.E [R6+0x21c00], desc[UR22][R4.64], P1 ;  /* 0x21c0000004067fae */ /* 0x0003e800089a1016 */
[----:B------:R-:W-:Y:S01]  /*1c240*/  STL [R1+0x23c], R10 ;  /* 0x00023c0a01007387 */ /* 0x000fe20000100800 */
[----:B------:R-:W-:Y:S01]  /*1c250*/  IMAD.SHL.U32 R14, R14, 0x4, RZ ;  /* 0x000000040e0e7824 */ /* 0x000fe200078e00ff */
[----:B-1----:R-:W-:-:S04]  /*1c260*/  SHF.L.U32 R7, R7, 0x8, RZ ;  /* 0x0000000807077819 */ /* 0x002fc800000006ff */
[----:B------:R-:W-:-:S04]  /*1c270*/  LOP3.LUT R7, R7, 0x607c, R14, 0xc8, !PT ;  /* 0x0000607c07077812 */ /* 0x000fc800078ec80e */
[----:B------:R-:W-:-:S05]  /*1c280*/  LOP3.LUT R7, R7, 0x10, RZ, 0x3c, !PT ;  /* 0x0000001007077812 */ /* 0x000fca00078e3cff */
[----:B------:R-:W-:Y:S02]  /*1c290*/  VIADD R6, R7, UR5 ;  /* 0x0000000507067c36 */ /* 0x000fe40008000000 */
[----:B------:R-:W-:Y:S02]  /*1c2a0*/  IMAD.MOV.U32 R4, RZ, RZ, R10 ;  /* 0x000000ffff047224 */ /* 0x000fe400078e000a */
[----:B--2---:R-:W-:-:S05]  /*1c2b0*/  IMAD.X R16, R16, 0x1, R133, P3 ;  /* 0x0000000110107824 */ /* 0x004fca00018e0685 */
[----:B------:R1:W-:Y:S01]  /*1c2c0*/  STL [R1+0x238], R16 ;  /* 0x0002381001007387 */ /* 0x0003e20000100800 */
[----:B---3--:R-:W-:-:S03]  /*1c2d0*/  IMAD.X R9, R9, 0x1, R133, P4 ;  /* 0x0000000109097824 */ /* 0x008fc600020e0685 */
[----:B------:R-:W-:Y:S04]  /*1c2e0*/  STL [R1+0x27c], R8 ;  /* 0x00027c0801007387 */ /* 0x000fe80000100800 */
[----:B------:R-:W2:Y:S01]  /*1c2f0*/  LDL.LU R14, [R1+0x3c0] ;  /* 0x0003c000010e7983 */ /* 0x000ea20000300800 */
[----:B------:R-:W-:-:S03]  /*1c300*/  IMAD.MOV.U32 R5, RZ, RZ, R16 ;  /* 0x000000ffff057224 */ /* 0x000fc600078e0010 */
[----:B------:R3:W-:Y:S04]  /*1c310*/  STL [R1+0x278], R9 ;  /* 0x0002780901007387 */ /* 0x0007e80000100800 */
[----:B------:R-:W2:Y:S04]  /*1c320*/  LDL.LU R7, [R1+0x400] ;  /* 0x0004000001077983 */ /* 0x000ea80000300800 */
[----:B-1----:R-:W2:Y:S04]  /*1c330*/  LDL.LU R16, [R1+0x3bc] ;  /* 0x0003bc0001107983 */ /* 0x002ea80000300800 */
[----:B------:R-:W2:Y:S04]  /*1c340*/  LDL.LU R10, [R1+0x3fc] ;  /* 0x0003fc00010a7983 */ /* 0x000ea80000300800 */
[----:B------:R1:W-:Y:S02]  /*1c350*/  LDGSTS.E [R6+0x20080], desc[UR22][R4.64], P1 ;  /* 0x2008000004067fae */ /* 0x0003e400089a1016 */
[----:B-1----:R-:W-:-:S02]  /*1c360*/  IMAD.MOV.U32 R4, RZ, RZ, R8 ;  /* 0x000000ffff047224 */ /* 0x002fc400078e0008 */
[----:B------:R-:W-:Y:S02]  /*1c370*/  IMAD.MOV.U32 R5, RZ, RZ, R9 ;  /* 0x000000ffff057224 */ /* 0x000fe400078e0009 */
[----:B---3--:R-:W3:Y:S04]  /*1c380*/  LDL.LU R9, [R1+0x244] ;  /* 0x0002440001097983 */ /* 0x008ee80000300800 */
[----:B------:R-:W3:Y:S04]  /*1c390*/  LDL.LU R8, [R1+0x284] ;  /* 0x0002840001087983 */ /* 0x000ee80000300800 */
[----:B------:R1:W-:Y:S01]  /*1c3a0*/  LDGSTS.E [R6+0x20480], desc[UR22][R4.64], P1 ;  /* 0x2048000004067fae */ /* 0x0003e200089a1016 */
[----:B-----5:R-:W-:-:S05]  /*1c3b0*/  IADD3 R11, P3, PT, R11, R134, RZ ;  /* 0x000000860b0b7210 */ /* 0x020fca0007f7e0ff */
[--C-:B----4-:R-:W-:Y:S01]  /*1c3c0*/  IMAD.X R15, R15, 0x1, R133.reuse, P3 ;  /* 0x000000010f0f7824 */ /* 0x110fe200018e0685 */
[----:B------:R-:W-:Y:S01]  /*1c3d0*/  IADD3 R19, P4, PT, R19, R134, RZ ;  /* 0x0000008613137210 */ /* 0x000fe20007f9e0ff */
[----:B------:R-:W-:Y:S03]  /*1c3e0*/  STL [R1+0x2c0], R11 ;  /* 0x0002c00b01007387 */ /* 0x000fe60000100800 */
[----:B-1----:R-:W-:Y:S01]  /*1c3f0*/  MOV R5, R15 ;  /* 0x0000000f00057202 */ /* 0x002fe20000000f00 */
[----:B------:R1:W-:Y:S01]  /*1c400*/  STL [R1+0x2bc], R15 ;  /* 0x0002bc0f01007387 */ /* 0x0003e20000100800 */
[----:B------:R-:W-:-:S03]  /*1c410*/  IMAD.X R20, R20, 0x1, R133, P4 ;  /* 0x0000000114147824 */ /* 0x000fc600020e0685 */
[----:B------:R-:W-:Y:S01]  /*1c420*/  STL [R1+0x300], R19 ;  /* 0x0003001301007387 */ /* 0x000fe20000100800 */
[----:B------:R-:W-:-:S03]  /*1c430*/  IMAD.MOV.U32 R4, RZ, RZ, R11 ;  /* 0x000000ffff047224 */ /* 0x000fc600078e000b */
[----:B-1----:R-:W4:Y:S04]  /*1c440*/  LDL.LU R15, [R1+0x240] ;  /* 0x00024000010f7983 */ /* 0x002f280000300800 */
[----:B------:R-:W-:Y:S04]  /*1c450*/  STL [R1+0x2fc], R20 ;  /* 0x0002fc1401007387 */ /* 0x000fe80000100800 */
[----:B------:R-:W5:Y:S01]  /*1c460*/  LDL.LU R11, [R1+0x280] ;  /* 0x00028000010b7983 */ /* 0x000f620000300800 */
[----:B------:R-:W-:-:S03]  /*1c470*/  IADD3 R17, P3, PT, R17, R134, RZ ;  /* 0x0000008611117210 */ /* 0x000fc60007f7e0ff */
[----:B------:R1:W-:Y:S01]  /*1c480*/  LDGSTS.E [R6+0x20880], desc[UR22][R4.64], P1 ;  /* 0x2088000004067fae */ /* 0x0003e200089a1016 */
[----:B------:R-:W-:Y:S01]  /*1c490*/  IADD3 R12, P4, PT, R12, R134, RZ ;  /* 0x000000860c0c7210 */ /* 0x000fe20007f9e0ff */
[----:B------:R-:W-:Y:S02]  /*1c4a0*/  IMAD.X R18, R18, 0x1, R133, P3 ;  /* 0x0000000112127824 */ /* 0x000fe400018e0685 */
[----:B-1----:R-:W-:Y:S02]  /*1c4b0*/  IMAD.MOV.U32 R4, RZ, RZ, R19 ;  /* 0x000000ffff047224 */ /* 0x002fe400078e0013 */
[----:B------:R-:W-:Y:S01]  /*1c4c0*/  IMAD.MOV.U32 R5, RZ, RZ, R20 ;  /* 0x000000ffff057224 */ /* 0x000fe200078e0014 */
[----:B------:R-:W-:Y:S04]  /*1c4d0*/  STL [R1+0x340], R17 ;  /* 0x0003401101007387 */ /* 0x000fe80000100800 */
[----:B------:R1:W-:Y:S04]  /*1c4e0*/  LDGSTS.E [R6+0x20c80], desc[UR22][R4.64], P1 ;  /* 0x20c8000004067fae */ /* 0x0003e800089a1016 */
[----:B------:R-:W-:Y:S01]  /*1c4f0*/  STL [R1+0x33c], R18 ;  /* 0x00033c1201007387 */ /* 0x000fe20000100800 */
[----:B------:R-:W-:-:S02]  /*1c500*/  IMAD.X R13, R13, 0x1, R133, P4 ;  /* 0x000000010d0d7824 */ /* 0x000fc400020e0685 */
[----:B-1----:R-:W-:Y:S02]  /*1c510*/  IMAD.MOV.U32 R4, RZ, RZ, R17 ;  /* 0x000000ffff047224 */ /* 0x002fe400078e0011 */
[----:B------:R-:W-:Y:S01]  /*1c520*/  IMAD.MOV.U32 R5, RZ, RZ, R18 ;  /* 0x000000ffff057224 */ /* 0x000fe200078e0012 */
[----:B------:R-:W-:Y:S04]  /*1c530*/  STL [R1+0x380], R12 ;  /* 0x0003800c01007387 */ /* 0x000fe80000100800 */
[----:B------:R1:W-:Y:S04]  /*1c540*/  LDGSTS.E [R6+0x21080], desc[UR22][R4.64], P1 ;  /* 0x2108000004067fae */ /* 0x0003e800089a1016 */
[----:B------:R1:W-:Y:S02]  /*1c550*/  STL [R1+0x37c], R13 ;  /* 0x00037c0d01007387 */ /* 0x0003e40000100800 */
[----:B-1----:R-:W-:-:S02]  /*1c560*/  IMAD.MOV.U32 R5, RZ, RZ, R13 ;  /* 0x000000ffff057224 */ /* 0x002fc400078e000d */
[----:B------:R-:W-:Y:S01]  /*1c570*/  IMAD.MOV.U32 R4, RZ, RZ, R12 ;  /* 0x000000ffff047224 */ /* 0x000fe200078e000c */
[----:B------:R-:W5:Y:S04]  /*1c580*/  LDL.LU R13, [R1+0x2c4] ;  /* 0x0002c400010d7983 */ /* 0x000f680000300800 */
[----:B------:R-:W5:Y:S04]  /*1c590*/  LDL.LU R12, [R1+0x2c8] ;  /* 0x0002c800010c7983 */ /* 0x000f680000300800 */
[----:B------:R-:W5:Y:S04]  /*1c5a0*/  LDL.LU R20, [R1+0x304] ;  /* 0x0003040001147983 */ /* 0x000f680000300800 */
[----:B------:R-:W5:Y:S04]  /*1c5b0*/  LDL.LU R19, [R1+0x308] ;  /* 0x0003080001137983 */ /* 0x000f680000300800 */
[----:B------:R1:W-:Y:S01]  /*1c5c0*/  LDGSTS.E [R6+0x21480], desc[UR22][R4.64], P1 ;  /* 0x2148000004067fae */ /* 0x0003e200089a1016 */
[----:B--2---:R-:W-:-:S02]  /*1c5d0*/  IADD3 R14, P3, PT, R14, R134, RZ ;  /* 0x000000860e0e7210 */ /* 0x004fc40007f7e0ff */
[----:B------:R-:W-:-:S03]  /*1c5e0*/  IADD3 R7, P4, PT, R7, R134, RZ ;  /* 0x0000008607077210 */ /* 0x000fc60007f9e0ff */
[--C-:B------:R-:W-:Y:S01]  /*1c5f0*/  IMAD.X R16, R16, 0x1, R133.reuse, P3 ;  /* 0x0000000110107824 */ /* 0x100fe200018e0685 */
[----:B------:R2:W-:Y:S01]  /*1c600*/  STL [R1+0x3c0], R14 ;  /* 0x0003c00e01007387 */ /* 0x0005e20000100800 */
[----:B------:R-:W-:-:S03]  /*1c610*/  IMAD.X R10, R10, 0x1, R133, P4 ;  /* 0x000000010a0a7824 */ /* 0x000fc600020e0685 */
[----:B------:R2:W-:Y:S04]  /*1c620*/  STL [R1+0x3bc], R16 ;  /* 0x0003bc1001007387 */ /* 0x0005e80000100800 */
[----:B------:R2:W-:Y:S01]  /*1c630*/  STL [R1+0x400], R7 ;  /* 0x0004000701007387 */ /* 0x0005e20000100800 */
[----:B-1----:R-:W-:-:S03]  /*1c640*/  MOV R4, R14 ;  /* 0x0000000e00047202 */ /* 0x002fc60000000f00 */
[----:B------:R-:W5:Y:S04]  /*1c650*/  LDL.LU R17, [R1+0x348] ;  /* 0x0003480001117983 */ /* 0x000f680000300800 */
[----:B------:R1:W-:Y:S04]  /*1c660*/  STL [R1+0x3fc], R10 ;  /* 0x0003fc0a01007387 */ /* 0x0003e80000100800 */
[----:B--2---:R-:W2:Y:S04]  /*1c670*/  LDL.LU R14, [R1+0x388] ;  /* 0x00038800010e7983 */ /* 0x004ea80000300800 */
[----:B------:R-:W2:Y:S01]  /*1c680*/  LDL.LU R18, [R1+0x344] ;  /* 0x0003440001127983 */ /* 0x000ea20000300800 */
[----:B------:R-:W-:-:S03]  /*1c690*/  IMAD.MOV.U32 R5, RZ, RZ, R16 ;  /* 0x000000ffff057224 */ /* 0x000fc600078e0010 */
[----:B------:R-:W2:Y:S04]  /*1c6a0*/  LDL.LU R16, [R1+0x384] ;  /* 0x0003840001107983 */ /* 0x000ea80000300800 */
[----:B------:R1:W-:Y:S02]  /*1c6b0*/  LDGSTS.E [R6+0x21880], desc[UR22][R4.64], P1 ;  /* 0x2188000004067fae */ /* 0x0003e400089a1016 */
[----:B-1----:R-:W-:Y:S02]  /*1c6c0*/  IMAD.MOV.U32 R4, RZ, RZ, R7 ;  /* 0x000000ffff047224 */ /* 0x002fe400078e0007 */
[----:B------:R-:W-:Y:S01]  /*1c6d0*/  IMAD.MOV.U32 R5, RZ, RZ, R10 ;  /* 0x000000ffff057224 */ /* 0x000fe200078e000a */
[----:B------:R-:W1:Y:S01]  /*1c6e0*/  S2R R7, SR_TID.X ;  /* 0x0000000000077919 */ /* 0x000e620000002100 */
[----:B------:R-:W1:Y:S01]  /*1c6f0*/  S2R R10, SR_TID.X ;  /* 0x00000000000a7919 */ /* 0x000e620000002100 */
[----:B---3--:R-:W-:-:S02]  /*1c700*/  IADD3 R9, P3, PT, R9, R134, RZ ;  /* 0x0000008609097210 */ /* 0x008fc40007f7e0ff */
[----:B------:R-:W-:Y:S01]  /*1c710*/  IADD3 R8, P4, PT, R8, R134, RZ ;  /* 0x0000008608087210 */ /* 0x000fe20007f9e0ff */
[----:B------:R3:W-:Y:S04]  /*1c720*/  LDGSTS.E [R6+0x21c80], desc[UR22][R4.64], P1 ;  /* 0x21c8000004067fae */ /* 0x0007e800089a1016 */
[----:B------:R-:W-:Y:S01]  /*1c730*/  STL [R1+0x244], R9 ;  /* 0x0002440901007387 */ /* 0x000fe20000100800 */
[----:B----4-:R-:W-:-:S05]  /*1c740*/  IMAD.X R15, R15, 0x1, R133, P3 ;  /* 0x000000010f0f7824 */ /* 0x010fca00018e0685 */
[----:B------:R4:W-:Y:S01]  /*1c750*/  STL [R1+0x240], R15 ;  /* 0x0002400f01007387 */ /* 0x0009e20000100800 */
[----:B-1----:R-:W-:Y:S02]  /*1c760*/  IMAD.SHL.U32 R7, R7, 0x100, RZ ;  /* 0x0000010007077824 */ /* 0x002fe400078e00ff */
[----:B------:R-:W-:-:S05]  /*1c770*/  IMAD.SHL.U32 R10, R10, 0x4, RZ ;  /* 0x000000040a0a7824 */ /* 0x000fca00078e00ff */
[----:B------:R-:W-:Y:S01]  /*1c780*/  LOP3.LUT R7, R7, 0x607c, R10, 0xc8, !PT ;  /* 0x0000607c07077812 */ /* 0x000fe200078ec80a */
[----:B-----5:R-:W-:Y:S01]  /*1c790*/  IMAD.X R11, R11, 0x1, R133, P4 ;  /* 0x000000010b0b7824 */ /* 0x020fe200020e0685 */
[----:B------:R-:W-:Y:S02]  /*1c7a0*/  STL [R1+0x284], R8 ;  /* 0x0002840801007387 */ /* 0x000fe40000100800 */
[----:B------:R-:W-:Y:S02]  /*1c7b0*/  LOP3.LUT R7, R7, 0x20, RZ, 0x3c, !PT ;  /* 0x0000002007077812 */ /* 0x000fe400078e3cff */
[----:B------:R-:W5:Y:S01]  /*1c7c0*/  LDL.LU R10, [R1+0x3c8] ;  /* 0x0003c800010a7983 */ /* 0x000f620000300800 */
[----:B---3--:R-:W-:Y:S02]  /*1c7d0*/  IMAD.MOV.U32 R5, RZ, RZ, R15 ;  /* 0x000000ffff057224 */ /* 0x008fe400078e000f */
[----:B------:R-:W-:Y:S01]  /*1c7e0*/  VIADD R6, R7, UR5 ;  /* 0x0000000507067c36 */ /* 0x000fe20008000000 */
[----:B------:R1:W-:Y:S04]  /*1c7f0*/  STL [R1+0x280], R11 ;  /* 0x0002800b01007387 */ /* 0x0003e80000100800 */
[----:B------:R-:W3:Y:S04]  /*1c800*/  LDL.LU R7, [R1+0x408] ;  /* 0x0004080001077983 */ /* 0x000ee80000300800 */
[----:B----4-:R-:W4:Y:S01]  /*1c810*/  LDL.LU R15, [R1+0x3c4] ;  /* 0x0003c400010f7983 */ /* 0x010f220000300800 */
[----:B------:R-:W-:-:S03]  /*1c820*/  IMAD.MOV.U32 R4, RZ, RZ, R9 ;  /* 0x000000ffff047224 */ /* 0x000fc600078e0009 */
[----:B------:R-:W4:Y:S04]  /*1c830*/  LDL.LU R9, [R1+0x404] ;  /* 0x0004040001097983 */ /* 0x000f280000300800 */
[----:B------:R1:W-:Y:S02]  /*1c840*/  LDGSTS.E [R6+0x20100], desc[UR22][R4.64], P1 ;  /* 0x2010000004067fae */ /* 0x0003e400089a1016 */
[----:B-1----:R-:W-:Y:S01]  /*1c850*/  MOV R4, R8 ;  /* 0x0000000800047202 */ /* 0x002fe20000000f00 */
[----:B------:R-:W-:Y:S02]  /*1c860*/  IMAD.MOV.U32 R5, RZ, RZ, R11 ;  /* 0x000000ffff057224 */ /* 0x000fe400078e000b */
[----:B------:R-:W4:Y:S04]  /*1c870*/  LDL.LU R11, [R1+0x24c] ;  /* 0x00024c00010b7983 */ /* 0x000f280000300800 */
[----:B------:R-:W4:Y:S01]  /*1c880*/  LDL.LU R8, [R1+0x28c] ;  /* 0x00028c0001087983 */ /* 0x000f220000300800 */
[----:B------:R-:W-:-:S03]  /*1c890*/  IADD3 R12, P3, PT, R12, R134, RZ ;  /* 0x000000860c0c7210 */ /* 0x000fc60007f7e0ff */
[----:B------:R1:W-:Y:S02]  /*1c8a0*/  LDGSTS.E [R6+0x20500], desc[UR22][R4.64], P1 ;  /* 0x2050000004067fae */ /* 0x0003e400089a1016 */
[--C-:B------:R-:W-:Y:S01]  /*1c8b0*/  IMAD.X R13, R13, 0x1, R133.reuse, P3 ;  /* 0x000000010d0d7824 */ /* 0x100fe200018e0685 */
[----:B------:R-:W-:Y:S01]  /*1c8c0*/  IADD3 R19, P4, PT, R19, R134, RZ ;  /* 0x0000008613137210 */ /* 0x000fe20007f9e0ff */
[----:B------:R1:W-:Y:S04]  /*1c8d0*/  STL [R1+0x2c8], R12 ;  /* 0x0002c80c01007387 */ /* 0x0003e80000100800 */
[----:B------:R1:W-:Y:S01]  /*1c8e0*/  STL [R1+0x2c4], R13 ;  /* 0x0002c40d01007387 */ /* 0x0003e20000100800 */
[----:B------:R-:W-:Y:S02]  /*1c8f0*/  IMAD.X R20, R20, 0x1, R133, P4 ;  /* 0x0000000114147824 */ /* 0x000fe400020e0685 */
[----:B-1----:R-:W-:Y:S01]  /*1c900*/  IMAD.MOV.U32 R4, RZ, RZ, R12 ;  /* 0x000000ffff047224 */ /* 0x002fe200078e000c */
[----:B------:R-:W-:Y:S04]  /*1c910*/  STL [R1+0x308], R19 ;  /* 0x0003081301007387 */ /* 0x000fe80000100800 */
[----:B------:R-:W4:Y:S01]  /*1c920*/  LDL.LU R12, [R1+0x248] ;  /* 0x00024800010c7983 */ /* 0x000f220000300800 */
[----:B------:R-:W-:-:S03]  /*1c930*/  IMAD.MOV.U32 R5, RZ, RZ, R13 ;  /* 0x000000ffff057224 */ /* 0x000fc600078e000d */
[----:B------:R-:W-:Y:S04]  /*1c940*/  STL [R1+0x304], R20 ;  /* 0x0003041401007387 */ /* 0x000fe80000100800 */
[----:B------:R-:W4:Y:S04]  /*1c950*/  LDL.LU R13, [R1+0x288] ;  /* 0x00028800010d7983 */ /* 0x000f280000300800 */
[----:B------:R1:W-:Y:S02]  /*1c960*/  LDGSTS.E [R6+0x20900], desc[UR22][R4.64], P1 ;  /* 0x2090000004067fae */ /* 0x0003e400089a1016 */
[----:B-1----:R-:W-:-:S02]  /*1c970*/  IMAD.MOV.U32 R4, RZ, RZ, R19 ;  /* 0x000000ffff047224 */ /* 0x002fc400078e0013 */
[----:B------:R-:W-:-:S05]  /*1c980*/  IMAD.MOV.U32 R5, RZ, RZ, R20 ;  /* 0x000000ffff057224 */ /* 0x000fca00078e0014 */
[----:B------:R1:W-:Y:S01]  /*1c990*/  LDGSTS.E [R6+0x20d00], desc[UR22][R4.64], P1 ;  /* 0x20d0000004067fae */ /* 0x0003e200089a1016 */
[-C--:B------:R-:W-:Y:S02]  /*1c9a0*/  IADD3 R17, P3, PT, R17, R134.reuse, RZ ;  /* 0x0000008611117210 */ /* 0x080fe40007f7e0ff */
[----:B--2---:R-:W-:-:S03]  /*1c9b0*/  IADD3 R14, P4, PT, R14, R134, RZ ;  /* 0x000000860e0e7210 */ /* 0x004fc60007f9e0ff */
[----:B------:R-:W-:Y:S02]  /*1c9c0*/  IMAD.X R18, R18, 0x1, R133, P3 ;  /* 0x0000000112127824 */ /* 0x000fe400018e0685 */
[----:B-1----:R-:W-:Y:S02]  /*1c9d0*/  IMAD.MOV.U32 R4, RZ, RZ, R17 ;  /* 0x000000ffff047224 */ /* 0x002fe400078e0011 */
[----:B------:R-:W-:Y:S01]  /*1c9e0*/  IMAD.X R16, R16, 0x1, R133, P4 ;  /* 0x0000000110107824 */ /* 0x000fe200020e0685 */
[----:B------:R-:W-:Y:S01]  /*1c9f0*/  MOV R5, R18 ;  /* 0x0000001200057202 */ /* 0x000fe20000000f00 */
[----:B------:R-:W-:Y:S04]  /*1ca00*/  STL [R1+0x348], R17 ;  /* 0x0003481101007387 */ /* 0x000fe80000100800 */
[----:B------:R-:W-:Y:S04]  /*1ca10*/  STL [R1+0x344], R18 ;  /* 0x0003441201007387 */ /* 0x000fe80000100800 */
[----:B------:R-:W-:Y:S04]  /*1ca20*/  STL [R1+0x388], R14 ;  /* 0x0003880e01007387 */ /* 0x000fe80000100800 */
[----:B------:R1:W-:Y:S04]  /*1ca30*/  LDGSTS.E [R6+0x21100], desc[UR22][R4.64], P1 ;  /* 0x2110000004067fae */ /* 0x0003e800089a1016 */
[----:B------:R2:W-:Y:S01]  /*1ca40*/  STL [R1+0x384], R16 ;  /* 0x0003841001007387 */ /* 0x0005e20000100800 */
[----:B-1----:R-:W-:-:S02]  /*1ca50*/  IMAD.MOV.U32 R5, RZ, RZ, R16 ;  /* 0x000000ffff057224 */ /* 0x002fc400078e0010 */
[----:B------:R-:W-:Y:S01]  /*1ca60*/  IMAD.MOV.U32 R4, RZ, RZ, R14 ;  /* 0x000000ffff047224 */ /* 0x000fe200078e000e */
[----:B--2---:R-:W2:Y:S04]  /*1ca70*/  LDL.LU R16, [R1+0x2cc] ;  /* 0x0002cc0001107983 */ /* 0x004ea80000300800 */
[----:B------:R-:W2:Y:S04]  /*1ca80*/  LDL.LU R14, [R1+0x2d0] ;  /* 0x0002d000010e7983 */ /* 0x000ea80000300800 */
[----:B------:R-:W2:Y:S04]  /*1ca90*/  LDL.LU R20, [R1+0x30c] ;  /* 0x00030c0001147983 */ /* 0x000ea80000300800 */
[----:B------:R-:W2:Y:S04]  /*1caa0*/  LDL.LU R19, [R1+0x310] ;  /* 0x0003100001137983 */ /* 0x000ea80000300800 */
[----:B------:R1:W-:Y:S01]  /*1cab0*/  LDGSTS.E [R6+0x21500], desc[UR22][R4.64], P1 ;  /* 0x2150000004067fae */ /* 0x0003e200089a1016 */
[----:B-----5:R-:W-:-:S02]  /*1cac0*/  IADD3 R10, P3, PT, R10, R134, RZ ;  /* 0x000000860a0a7210 */ /* 0x020fc40007f7e0ff */
[----:B---3--:R-:W-:-:S03]  /*1cad0*/  IADD3 R7, P4, PT, R7, R134, RZ ;  /* 0x0000008607077210 */ /* 0x008fc60007f9e0ff */
[----:B----4-:R-:W-:Y:S02]  /*1cae0*/  IMAD.X R15, R15, 0x1, R133, P3 ;  /* 0x000000010f0f7824 */ /* 0x010fe400018e0685 */
[----:B-1----:R-:W-:Y:S02]  /*1caf0*/  IMAD.MOV.U32 R4, RZ, RZ, R10 ;  /* 0x000000ffff047224 */ /* 0x002fe400078e000a */
[----:B------:R-:W-:Y:S01]  /*1cb00*/  IMAD.MOV.U32 R5, RZ, RZ, R15 ;  /* 0x000000ffff057224 */ /* 0x000fe200078e000f */
[----:B------:R1:W-:Y:S01]  /*1cb10*/  STL [R1+0x3c8], R10 ;  /* 0x0003c80a01007387 */ /* 0x0003e20000100800 */
[----:B------:R-:W-:-:S03]  /*1cb20*/  IMAD.X R9, R9, 0x1, R133, P4 ;  /* 0x0000000109097824 */ /* 0x000fc600020e0685 */
[----:B------:R-:W-:Y:S04]  /*1cb30*/  STL [R1+0x3c4], R15 ;  /* 0x0003c40f01007387 */ /* 0x000fe80000100800 */
[----:B------:R-:W-:Y:S04]  /*1cb40*/  STL [R1+0x408], R7 ;  /* 0x0004080701007387 */ /* 0x000fe80000100800 */
[----:B------:R-:W3:Y:S04]  /*1cb50*/  LDL.LU R17, [R1+0x350] ;  /* 0x0003500001117983 */ /* 0x000ee80000300800 */
[----:B------:R4:W-:Y:S04]  /*1cb60*/  LDGSTS.E [R6+0x21900], desc[UR22][R4.64], P1 ;  /* 0x2190000004067fae */ /* 0x0009e800089a1016 */
[----:B------:R5:W-:Y:S01]  /*1cb70*/  STL [R1+0x404], R9 ;  /* 0x0004040901007387 */ /* 0x000be20000100800 */
[----:B------:R-:W-:-:S02]  /*1cb80*/  IADD3 R11, P3, PT, R11, R134, RZ ;  /* 0x000000860b0b7210 */ /* 0x000fc40007f7e0ff */
[----:B------:R-:W-:Y:S01]  /*1cb90*/  IADD3 R8, P4, PT, R8, R134, RZ ;  /* 0x0000008608087210 */ /* 0x000fe20007f9e0ff */
[----:B-1----:R-:W3:Y:S01]  /*1cba0*/  LDL.LU R10, [R1+0x390] ;  /* 0x00039000010a7983 */ /* 0x002ee20000300800 */
[----:B----4-:R-:W-:-:S03]  /*1cbb0*/  IMAD.MOV.U32 R4, RZ, RZ, R7 ;  /* 0x000000ffff047224 */ /* 0x010fc600078e0007 */
[----:B------:R-:W4:Y:S01]  /*1cbc0*/  LDL.LU R18, [R1+0x34c] ;  /* 0x00034c0001127983 */ /* 0x000f220000300800 */
[----:B------:R-:W-:Y:S02]  /*1cbd0*/  IMAD.MOV.U32 R5, RZ, RZ, R9 ;  /* 0x000000ffff057224 */ /* 0x000fe400078e0009 */
[----:B-----5:R-:W1:Y:S01]  /*1cbe0*/  S2R R9, SR_TID.X ;  /* 0x0000000000097919 */ /* 0x020e620000002100 */
[----:B------:R-:W5:Y:S01]  /*1cbf0*/  S2R R7, SR_TID.X ;  /* 0x0000000000077919 */ /* 0x000f620000002100 */
[----:B------:R-:W4:Y:S01]  /*1cc00*/  LDL.LU R15, [R1+0x38c] ;  /* 0x00038c00010f7983 */ /* 0x000f220000300800 */
[----:B------:R-:W-:-:S03]  /*1cc10*/  IADD3.X R12, PT, PT, R12, R133, RZ, P3, !PT ;  /* 0x000000850c0c7210 */ /* 0x000fc60001ffe4ff */
[----:B------:R-:W-:Y:S04]  /*1cc20*/  STL [R1+0x24c], R11 ;  /* 0x00024c0b01007387 */ /* 0x000fe80000100800 */
[----:B------:R1:W-:Y:S01]  /*1cc30*/  STL [R1+0x248], R12 ;  /* 0x0002480c01007387 */ /* 0x0003e20000100800 */
[----:B------:R-:W-:-:S03]  /*1cc40*/  IMAD.X R13, R13, 0x1, R133, P4 ;  /* 0x000000010d0d7824 */ /* 0x000fc600020e0685 */
[----:B------:R-:W-:Y:S04]  /*1cc50*/  STL [R1+0x28c], R8 ;  /* 0x00028c0801007387 */ /* 0x000fe80000100800 */
[----:B------:R5:W-:Y:S01]  /*1cc60*/  LDGSTS.E [R6+0x21d00], desc[UR22][R4.64], P1 ;  /* 0x21d0000004067fae */ /* 0x000be200089a1016 */
[----:B-1----:R-:W-:Y:S02]  /*1cc70*/  IMAD.SHL.U32 R9, R9, 0x4, RZ ;  /* 0x0000000409097824 */ /* 0x002fe400078e00ff */
[----:B-----5:R-:W-:-:S05]  /*1cc80*/  IMAD.SHL.U32 R7, R7, 0x100, RZ ;  /* 0x0000010007077824 */ /* 0x020fca00078e00ff */
[----:B------:R-:W-:Y:S02]  /*1cc90*/  LOP3.LUT R7, R7, 0x607c, R9, 0xc8, !PT ;  /* 0x0000607c07077812 */ /* 0x000fe400078ec809 */
[----:B------:R-:W5:Y:S02]  /*1cca0*/  LDL.LU R9, [R1+0x3d0] ;  /* 0x0003d00001097983 */ /* 0x000f640000300800 */
[----:B------:R-:W-:Y:S01]  /*1ccb0*/  LOP3.LUT R7, R7, 0x30, RZ, 0x3c, !PT ;  /* 0x0000003007077812 */ /* 0x000fe200078e3cff */
[----:B------:R-:W-:Y:S01]  /*1ccc0*/  IMAD.MOV.U32 R5, RZ, RZ, R12 ;  /* 0x000000ffff057224 */ /* 0x000fe200078e000c */
[----:B------:R1:W-:Y:S03]  /*1ccd0*/  STL [R1+0x288], R13 ;  /* 0x0002880d01007387 */ /* 0x0003e60000100800 */
[----:B------:R-:W-:Y:S02]  /*1cce0*/  VIADD R6, R7, UR5 ;  /* 0x0000000507067c36 */ /* 0x000fe40008000000 */
[----:B------:R-:W5:Y:S04]  /*1ccf0*/  LDL.LU R7, [R1+0x410] ;  /* 0x0004100001077983 */ /* 0x000f680000300800 */
[----:B------:R-:W5:Y:S01]  /*1cd00*/  LDL.LU R12, [R1+0x3cc] ;  /* 0x0003cc00010c7983 */ /* 0x000f620000300800 */
[----:B------:R-:W-:-:S03]  /*1cd10*/  IMAD.MOV.U32 R4, RZ, RZ, R11 ;  /* 0x000000ffff047224 */ /* 0x000fc600078e000b */
[----:B------:R-:W5:Y:S04]  /*1cd20*/  LDL.LU R11, [R1+0x40c] ;  /* 0x00040c00010b7983 */ /* 0x000f680000300800 */
[----:B------:R1:W-:Y:S02]  /*1cd30*/  LDGSTS.E [R6+0x20180], desc[UR22][R4.64], P1 ;  /* 0x2018000004067fae */ /* 0x0003e400089a1016 */
[----:B-1----:R-:W-:Y:S02]  /*1cd40*/  IMAD.MOV.U32 R4, RZ, RZ, R8 ;  /* 0x000000ffff047224 */ /* 0x002fe400078e0008 */
[----:B------:R-:W-:Y:S02]  /*1cd50*/  IMAD.MOV.U32 R5, RZ, RZ, R13 ;  /* 0x000000ffff057224 */ /* 0x000fe400078e000d */
[----:B------:R-:W5:Y:S04]  /*1cd60*/  LDL.LU R13, [R1+0x254] ;  /* 0x00025400010d7983 */ /* 0x000f680000300800 */
[----:B------:R-:W5:Y:S04]  /*1cd70*/  LDL.LU R8, [R1+0x294] ;  /* 0x0002940001087983 */ /* 0x000f680000300800 */
[----:B------:R1:W-:Y:S01]  /*1cd80*/  LDGSTS.E [R6+0x20580], desc[UR22][R4.64], P1 ;  /* 0x2058000004067fae */ /* 0x0003e200089a1016 */
[----:B--2---:R-:W-:-:S05]  /*1cd90*/  IADD3 R14, P3, PT, R14, R134, RZ ;  /* 0x000000860e0e7210 */ /* 0x004fca0007f7e0ff */
[--C-:B------:R-:W-:Y:S01]  /*1cda0*/  IMAD.X R16, R16, 0x1, R133.reuse, P3 ;  /* 0x0000000110107824 */ /* 0x100fe200018e0685 */
[----:B------:R-:W-:Y:S01]  /*1cdb0*/  IADD3 R19, P4, PT, R19, R134, RZ ;  /* 0x0000008613137210 */ /* 0x000fe20007f9e0ff */
[----:B------:R-:W-:Y:S02]  /*1cdc0*/  STL [R1+0x2d0], R14 ;  /* 0x0002d00e01007387 */ /* 0x000fe40000100800 */
[----:B-1----:R-:W-:Y:S02]  /*1cdd0*/  IMAD.MOV.U32 R5, RZ, RZ, R16 ;  /* 0x000000ffff057224 */ /* 0x002fe400078e0010 */
[----:B------:R1:W-:Y:S01]  /*1cde0*/  STL [R1+0x2cc], R16 ;  /* 0x0002cc1001007387 */ /* 0x0003e20000100800 */
[----:B------:R-:W-:-:S03]  /*1cdf0*/  IMAD.X R20, R20, 0x1, R133, P4 ;  /* 0x0000000114147824 */ /* 0x000fc600020e0685 */
[----:B------:R-:W-:Y:S01]  /*1ce00*/  STL [R1+0x310], R19 ;  /* 0x0003101301007387 */ /* 0x000fe20000100800 */
[----:B------:R-:W-:-:S03]  /*1ce10*/  IMAD.MOV.U32 R4, RZ, RZ, R14 ;  /* 0x000000ffff047224 */ /* 0x000fc600078e000e */
[----:B-1----:R-:W2:Y:S04]  /*1ce20*/  LDL.LU R16, [R1+0x250] ;  /* 0x0002500001107983 */ /* 0x002ea80000300800 */
[----:B------:R-:W-:Y:S04]  /*1ce30*/  STL [R1+0x30c], R20 ;  /* 0x00030c1401007387 */ /* 0x000fe80000100800 */
[----:B------:R-:W2:Y:S04]  /*1ce40*/  LDL.LU R14, [R1+0x290] ;  /* 0x00029000010e7983 */ /* 0x000ea80000300800 */
[----:B------:R1:W-:Y:S02]  /*1ce50*/  LDGSTS.E [R6+0x20980], desc[UR22][R4.64], P1 ;  /* 0x2098000004067fae */ /* 0x0003e400089a1016 */
[----:B-1----:R-:W-:Y:S01]  /*1ce60*/  MOV R4, R19 ;  /* 0x0000001300047202 */ /* 0x002fe20000000f00 */
[----:B------:R-:W-:-:S05]  /*1ce70*/  IMAD.MOV.U32 R5, RZ, RZ, R20 ;  /* 0x000000ffff057224 */ /* 0x000fca00078e0014 */
[----:B------:R1:W-:Y:S01]  /*1ce80*/  LDGSTS.E [R6+0x20d80], desc[UR22][R4.64], P1 ;  /* 0x20d8000004067fae */ /* 0x0003e200089a1016 */
[----:B---3--:R-:W-:-:S05]  /*1ce90*/  IADD3 R17, P3, PT, R17, R134, RZ ;  /* 0x0000008611117210 */ /* 0x008fca0007f7e0ff */
[----:B-1----:R-:W-:Y:S01]  /*1cea0*/  IMAD.MOV.U32 R4, RZ, RZ, R17 ;  /* 0x000000ffff047224 */ /* 0x002fe200078e0011 */
[----:B------:R-:W-:Y:S01]  /*1ceb0*/  IADD3 R10, P4, PT, R10, R134, RZ ;  /* 0x000000860a0a7210 */ /* 0x000fe20007f9e0ff */
[----:B----4-:R-:W-:-:S04]  /*1cec0*/  IMAD.X R18, R18, 0x1, R133, P3 ;  /* 0x0000000112127824 */ /* 0x010fc800018e0685 */
[----:B------:R-:W-:Y:S01]  /*1ced0*/  IMAD.MOV.U32 R5, RZ, RZ, R18 ;  /* 0x000000ffff057224 */ /* 0x000fe200078e0012 */
[----:B------:R-:W-:Y:S04]  /*1cee0*/  STL [R1+0x350], R17 ;  /* 0x0003501101007387 */ /* 0x000fe80000100800 */
[----:B------:R1:W-:Y:S01]  /*1cef0*/  LDGSTS.E [R6+0x21180], desc[UR22][R4.64], P1 ;  /* 0x2118000004067fae */ /* 0x0003e200089a1016 */
[----:B------:R-:W-:-:S03]  /*1cf00*/  IMAD.X R15, R15, 0x1, R133, P4 ;  /* 0x000000010f0f7824 */ /* 0x000fc600020e0685 */
[----:B------:R-:W-:Y:S04]  /*1cf10*/  STL [R1+0x34c], R18 ;  /* 0x00034c1201007387 */ /* 0x000fe80000100800 */
[----:B------:R-:W-:Y:S01]  /*1cf20*/  STL [R1+0x390], R10 ;  /* 0x0003900a01007387 */ /* 0x000fe20000100800 */
[----:B-1----:R-:W-:Y:S02]  /*1cf30*/  IMAD.MOV.U32 R4, RZ, RZ, R10 ;  /* 0x000000ffff047224 */ /* 0x002fe400078e000a */
[----:B------:R-:W-:Y:S01]  /*1cf40*/  IMAD.MOV.U32 R5, RZ, RZ, R15 ;  /* 0x000000ffff057224 */ /* 0x000fe200078e000f */
[----:B------:R1:W-:Y:S04]  /*1cf50*/  STL [R1+0x38c], R15 ;  /* 0x00038c0f01007387 */ /* 0x0003e80000100800 */
[----:B------:R3:W-:Y:S04]  /*1cf60*/  LDGSTS.E [R6+0x21580], desc[UR22][R4.64], P1 ;  /* 0x2158000004067fae */ /* 0x0007e800089a1016 */
[----:B-1----:R-:W4:Y:S04]  /*1cf70*/  LDL.LU R15, [R1+0x2d4] ;  /* 0x0002d400010f7983 */ /* 0x002f280000300800 */
[----:B------:R-:W4:Y:S04]  /*1cf80*/  LDL.LU R10, [R1+0x2d8] ;  /* 0x0002d800010a7983 */ /* 0x000f280000300800 */
[----:B------:R-:W4:Y:S04]  /*1cf90*/  LDL.LU R20, [R1+0x314] ;  /* 0x0003140001147983 */ /* 0x000f280000300800 */
[----:B------:R-:W4:Y:S01]  /*1cfa0*/  LDL.LU R19, [R1+0x318] ;  /* 0x0003180001137983 */ /* 0x000f220000300800 */
[----:B-----5:R-:W-:-:S05]  /*1cfb0*/  IADD3 R9, P3, PT, R9, R134, RZ ;  /* 0x0000008609097210 */ /* 0x020fca0007f7e0ff */
[----:B---3--:R-:W-:Y:S02]  /*1cfc0*/  IMAD.MOV.U32 R4, RZ, RZ, R9 ;  /* 0x000000ffff047224 */ /* 0x008fe400078e0009 */
[----:B------:R-:W-:Y:S01]  /*1cfd0*/  IMAD.X R12, R12, 0x1, R133, P3 ;  /* 0x000000010c0c7824 */ /* 0x000fe200018e0685 */
[----:B------:R-:W-:-:S04]  /*1cfe0*/  IADD3 R7, P4, PT, R7, R134, RZ ;  /* 0x0000008607077210 */ /* 0x000fc80007f9e0ff */
[----:B------:R-:W-:Y:S01]  /*1cff0*/  MOV R5, R12 ;  /* 0x0000000c00057202 */ /* 0x000fe20000000f00 */
[----:B------:R-:W-:Y:S04]  /*1d000*/  STL [R1+0x3d0], R9 ;  /* 0x0003d00901007387 */ /* 0x000fe80000100800 */
[----:B------:R1:W-:Y:S04]  /*1d010*/  STL [R1+0x3cc], R12 ;  /* 0x0003cc0c01007387 */ /* 0x0003e80000100800 */
[----:B------:R3:W-:Y:S04]  /*1d020*/  LDGSTS.E [R6+0x21980], desc[UR22][R4.64], P1 ;  /* 0x2198000004067fae */ /* 0x0007e800089a1016 */
[----:B------:R5:W-:Y:S01]  /*1d030*/  STL [R1+0x410], R7 ;  /* 0x0004100701007387 */ /* 0x000be20000100800 */
[----:B-1----:R-:W1:Y:S01]  /*1d040*/  S2R R12, SR_TID.X ;  /* 0x00000000000c7919 */ /* 0x002e620000002100 */
[----:B---3--:R-:W-:-:S02]  /*1d050*/  IMAD.MOV.U32 R4, RZ, RZ, R7 ;  /* 0x000000ffff047224 */ /* 0x008fc400078e0007 */
[----:B------:R-:W3:Y:S01]  /*1d060*/  LDL.LU R17, [R1+0x358] ;  /* 0x0003580001117983 */ /* 0x000ee20000300800 */
[----:B-----5:R-:W5:Y:S01]  /*1d070*/  S2R R7, SR_TID.X ;  /* 0x0000000000077919 */ /* 0x020f620000002100 */
[----:B------:R-:W-:-:S05]  /*1d080*/  IMAD.X R11, R11, 0x1, R133, P4 ;  /* 0x000000010b0b7824 */ /* 0x000fca00020e0685 */
[----:B------:R1:W-:Y:S04]  /*1d090*/  STL [R1+0x40c], R11 ;  /* 0x00040c0b01007387 */ /* 0x0003e80000100800 */
[----:B------:R-:W3:Y:S01]  /*1d0a0*/  LDL.LU R9, [R1+0x398] ;  /* 0x0003980001097983 */ /* 0x000ee20000300800 */
[----:B------:R-:W-:-:S03]  /*1d0b0*/  IADD3 R13, P3, PT, R13, R134, RZ ;  /* 0x000000860d0d7210 */ /* 0x000fc60007f7e0ff */
[----:B------:R-:W3:Y:S01]  /*1d0c0*/  LDL.LU R18, [R1+0x354] ;  /* 0x0003540001127983 */ /* 0x000ee20000300800 */
[----:B------:R-:W-:-:S03]  /*1d0d0*/  IMAD.MOV.U32 R5, RZ, RZ, R11 ;  /* 0x000000ffff057224 */ /* 0x000fc600078e000b */
[----:B-1----:R-:W3:Y:S01]  /*1d0e0*/  LDL.LU R11, [R1+0x394] ;  /* 0x00039400010b7983 */ /* 0x002ee20000300800 */
[----:B------:R-:W-:Y:S01]  /*1d0f0*/  IMAD.SHL.U32 R12, R12, 0x4, RZ ;  /* 0x000000040c0c7824 */ /* 0x000fe200078e00ff */
[----:B------:R-:W-:Y:S01]  /*1d100*/  IADD3 R8, P4, PT, R8, R134, RZ ;  /* 0x0000008608087210 */ /* 0x000fe20007f9e0ff */
[----:B-----5:R-:W-:Y:S01]  /*1d110*/  IMAD.SHL.U32 R7, R7, 0x100, RZ ;  /* 0x0000010007077824 */ /* 0x020fe200078e00ff */
[----:B------:R1:W-:Y:S04]  /*1d120*/  LDGSTS.E [R6+0x21d80], desc[UR22][R4.64], P1 ;  /* 0x21d8000004067fae */ /* 0x0003e800089a1016 */
[----:B------:R-:W-:Y:S01]  /*1d130*/  LOP3.LUT R7, R7, 0x607c, R12, 0xc8, !PT ;  /* 0x0000607c07077812 */ /* 0x000fe200078ec80c */
[----:B------:R-:W-:Y:S03]  /*1d140*/  STL [R1+0x254], R13 ;  /* 0x0002540d01007387 */ /* 0x000fe60000100800 */
[----:B------:R-:W-:-:S05]  /*1d150*/  LOP3.LUT R7, R7, 0x40, RZ, 0x3c, !PT ;  /* 0x0000004007077812 */ /* 0x000fca00078e3cff */
[----:B-1----:R-:W-:Y:S02]  /*1d160*/  VIADD R6, R7, UR5 ;  /* 0x0000000507067c36 */ /* 0x002fe40008000000 */
[----:B------:R-:W-:Y:S02]  /*1d170*/  IMAD.MOV.U32 R4, RZ, RZ, R13 ;  /* 0x000000ffff047224 */ /* 0x000fe400078e000d */
[----:B--2---:R-:W-:-:S05]  /*1d180*/  IMAD.X R16, R16, 0x1, R133, P3 ;  /* 0x0000000110107824 */ /* 0x004fca00018e0685 */
[----:B------:R1:W-:Y:S01]  /*1d190*/  STL [R1+0x250], R16 ;  /* 0x0002501001007387 */ /* 0x0003e20000100800 */
[----:B------:R-:W-:-:S03]  /*1d1a0*/  IMAD.X R14, R14, 0x1, R133, P4 ;  /* 0x000000010e0e7824 */ /* 0x000fc600020e0685 */
        /* <DEDUP_REMOVED lines=8> */
[----:B-1----:R-:W-:Y:S01]  /*1d230*/  IMAD.MOV.U32 R4, RZ, RZ, R8 ;  /* 0x000000ffff047224 */ /* 0x002fe200078e0008 */
[----:B------:R-:W-:-:S02]  /*1d240*/  MOV R5, R14 ;  /* 0x0000000e00057202 */ /* 0x000fc40000000f00 */
[----:B-----5:R-:W5:Y:S04]  /*1d250*/  LDL.LU R14, [R1+0x25c] ;  /* 0x00025c00010e7983 */ /* 0x020f680000300800 */
[----:B------:R-:W5:Y:S04]  /*1d260*/  LDL.LU R8, [R1+0x29c] ;  /* 0x00029c0001087983 */ /* 0x000f680000300800 */
[----:B------:R1:W-:Y:S01]  /*1d270*/  LDGSTS.E [R6+0x20600], desc[UR22][R4.64], P1 ;  /* 0x2060000004067fae */ /* 0x0003e200089a1016 */
[----:B----4-:R-:W-:-:S05]  /*1d280*/  IADD3 R10, P3, PT, R10, R134, RZ ;  /* 0x000000860a0a7210 */ /* 0x010fca0007f7e0ff */
[----:B------:R-:W-:Y:S01]  /*1d290*/  IMAD.X R15, R15, 0x1, R133, P3 ;  /* 0x000000010f0f7824 */ /* 0x000fe200018e0685 */
[----:B------:R-:W-:Y:S01]  /*1d2a0*/  IADD3 R19, P4, PT, R19, R134, RZ ;  /* 0x0000008613137210 */ /* 0x000fe20007f9e0ff */
[----:B------:R-:W-:Y:S02]  /*1d2b0*/  STL [R1+0x2d8], R10 ;  /* 0x0002d80a01007387 */ /* 0x000fe40000100800 */
[----:B-1----:R-:W-:Y:S02]  /*1d2c0*/  IMAD.MOV.U32 R5, RZ, RZ, R15 ;  /* 0x000000ffff057224 */ /* 0x002fe400078e000f */
[----:B------:R1:W-:Y:S01]  /*1d2d0*/  STL [R1+0x2d4], R15 ;  /* 0x0002d40f01007387 */ /* 0x0003e20000100800 */
[----:B------:R-:W-:Y:S02]  /*1d2e0*/  IMAD.X R20, R20, 0x1, R133, P4 ;  /* 0x0000000114147824 */ /* 0x000fe400020e0685 */
[----:B------:R-:W-:Y:S01]  /*1d2f0*/  IMAD.MOV.U32 R4, RZ, RZ, R10 ;  /* 0x000000ffff047224 */ /* 0x000fe200078e000a */
[----:B------:R-:W-:Y:S04]  /*1d300*/  STL [R1+0x318], R19 ;  /* 0x0003181301007387 */ /* 0x000fe80000100800 */
[----:B------:R4:W-:Y:S04]  /*1d310*/  LDGSTS.E [R6+0x20a00], desc[UR22][R4.64], P1 ;  /* 0x20a0000004067fae */ /* 0x0009e800089a1016 */
[----:B-1----:R-:W5:Y:S04]  /*1d320*/  LDL.LU R15, [R1+0x258] ;  /* 0x00025800010f7983 */ /* 0x002f680000300800 */
[----:B------:R-:W-:Y:S04]  /*1d330*/  STL [R1+0x314], R20 ;  /* 0x0003141401007387 */ /* 0x000fe80000100800 */
[----:B------:R-:W5:Y:S01]  /*1d340*/  LDL.LU R10, [R1+0x298] ;  /* 0x00029800010a7983 */ /* 0x000f620000300800 */
[----:B----4-:R-:W-:-:S02]  /*1d350*/  IMAD.MOV.U32 R4, RZ, RZ, R19 ;  /* 0x000000ffff047224 */ /* 0x010fc400078e0013 */
[----:B------:R-:W-:-:S05]  /*1d360*/  IMAD.MOV.U32 R5, RZ, RZ, R20 ;  /* 0x000000ffff057224 */ /* 0x000fca00078e0014 */
[----:B------:R1:W-:Y:S01]  /*1d370*/  LDGSTS.E [R6+0x20e00], desc[UR22][R4.64], P1 ;  /* 0x20e0000004067fae */ /* 0x0003e200089a1016 */
[----:B---3--:R-:W-:-:S05]  /*1d380*/  IADD3 R17, P3, PT, R17, R134, RZ ;  /* 0x0000008611117210 */ /* 0x008fca0007f7e0ff */
[----:B-1----:R-:W-:Y:S01]  /*1d390*/  IMAD.MOV.U32 R4, RZ, RZ, R17 ;  /* 0x000000ffff047224 */ /* 0x002fe200078e0011 */
[----:B------:R-:W-:Y:S01]  /*1d3a0*/  STL [R1+0x358], R17 ;  /* 0x0003581101007387 */ /* 0x000fe20000100800 */
[----:B------:R-:W-:Y:S01]  /*1d3b0*/  IADD3 R9, P4, PT, R9, R134, RZ ;  /* 0x0000008609097210 */ /* 0x000fe20007f9e0ff */
[----:B------:R-:W-:-:S04]  /*1d3c0*/  IMAD.X R18, R18, 0x1, R133, P3 ;  /* 0x0000000112127824 */ /* 0x000fc800018e0685 */
[----:B------:R-:W-:Y:S02]  /*1d3d0*/  IMAD.MOV.U32 R5, RZ, RZ, R18 ;  /* 0x000000ffff057224 */ /* 0x000fe400078e0012 */
[----:B------:R-:W-:Y:S01]  /*1d3e0*/  IMAD.X R11, R11, 0x1, R133, P4 ;  /* 0x000000010b0b7824 */ /* 0x000fe200020e0685 */
[----:B------:R-:W-:Y:S04]  /*1d3f0*/  STL [R1+0x354], R18 ;  /* 0x0003541201007387 */ /* 0x000fe80000100800 */
[----:B------:R-:W-:Y:S04]  /*1d400*/  STL [R1+0x398], R9 ;  /* 0x0003980901007387 */ /* 0x000fe80000100800 */
[----:B------:R1:W-:Y:S04]  /*1d410*/  LDGSTS.E [R6+0x21200], desc[UR22][R4.64], P1 ;  /* 0x2120000004067fae */ /* 0x0003e800089a1016 */
[----:B------:R3:W-:Y:S01]  /*1d420*/  STL [R1+0x394], R11 ;  /* 0x0003940b01007387 */ /* 0x0007e20000100800 */
[----:B-1----:R-:W-:Y:S01]  /*1d430*/  IMAD.MOV.U32 R5, RZ, RZ, R11 ;  /* 0x000000ffff057224 */ /* 0x002fe200078e000b */
[----:B------:R-:W-:-:S02]  /*1d440*/  MOV R4, R9 ;  /* 0x0000000900047202 */ /* 0x000fc40000000f00 */
[----:B---3--:R-:W3:Y:S04]  /*1d450*/  LDL.LU R11, [R1+0x2dc] ;  /* 0x0002dc00010b7983 */ /* 0x008ee80000300800 */
[----:B------:R-:W4:Y:S04]  /*1d460*/  LDL.LU R9, [R1+0x2e0] ;  /* 0x0002e00001097983 */ /* 0x000f280000300800 */
[----:B------:R-:W3:Y:S04]  /*1d470*/  LDL.LU R20, [R1+0x31c] ;  /* 0x00031c0001147983 */ /* 0x000ee80000300800 */
[----:B------:R-:W3:Y:S04]  /*1d480*/  LDL.LU R19, [R1+0x320] ;  /* 0x0003200001137983 */ /* 0x000ee80000300800 */
[----:B------:R1:W-:Y:S01]  /*1d490*/  LDGSTS.E [R6+0x21600], desc[UR22][R4.64], P1 ;  /* 0x2160000004067fae */ /* 0x0003e200089a1016 */
[----:B--2---:R-:W-:-:S02]  /*1d4a0*/  IADD3 R7, P3, PT, R7, R134, RZ ;  /* 0x0000008607077210 */ /* 0x004fc40007f7e0ff */
[----:B------:R-:W-:-:S03]  /*1d4b0*/  IADD3 R12, P4, PT, R12, R134, RZ ;  /* 0x000000860c0c7210 */ /* 0x000fc60007f9e0ff */
[----:B------:R-:W-:Y:S01]  /*1d4c0*/  IMAD.X R16, R16, 0x1, R133, P3 ;  /* 0x0000000110107824 */ /* 0x000fe200018e0685 */
[----:B------:R2:W-:Y:S01]  /*1d4d0*/  STL [R1+0x3d8], R7 ;  /* 0x0003d80701007387 */ /* 0x0005e20000100800 */
[----:B-1----:R-:W-:Y:S02]  /*1d4e0*/  IMAD.MOV.U32 R4, RZ, RZ, R7 ;  /* 0x000000ffff047224 */ /* 0x002fe400078e0007 */
[----:B------:R-:W-:Y:S01]  /*1d4f0*/  IMAD.X R13, R13, 0x1, R133, P4 ;  /* 0x000000010d0d7824 */ /* 0x000fe200020e0685 */
[----:B------:R1:W-:Y:S04]  /*1d500*/  STL [R1+0x3d4], R16 ;  /* 0x0003d41001007387 */ /* 0x0003e80000100800 */
[----:B------:R1:W-:Y:S01]  /*1d510*/  STL [R1+0x418], R12 ;  /* 0x0004180c01007387 */ /* 0x0003e20000100800 */
[----:B------:R-:W-:-:S03]  /*1d520*/  IMAD.MOV.U32 R5, RZ, RZ, R16 ;  /* 0x000000ffff057224 */ /* 0x000fc600078e0010 */
[----:B--2---:R-:W2:Y:S04]  /*1d530*/  LDL.LU R7, [R1+0x360] ;  /* 0x0003600001077983 */ /* 0x004ea80000300800 */
[----:B------:R5:W-:Y:S04]  /*1d540*/  STL [R1+0x414], R13 ;  /* 0x0004140d01007387 */ /* 0x000be80000100800 */
[----:B-1----:R-:W2:Y:S04]  /*1d550*/  LDL.LU R16, [R1+0x3a0] ;  /* 0x0003a00001107983 */ /* 0x002ea80000300800 */
[----:B------:R-:W2:Y:S04]  /*1d560*/  LDL.LU R17, [R1+0x35c] ;  /* 0x00035c0001117983 */ /* 0x000ea80000300800 */
[----:B------:R-:W2:Y:S04]  /*1d570*/  LDL.LU R18, [R1+0x39c] ;  /* 0x00039c0001127983 */ /* 0x000ea80000300800 */
[----:B------:R1:W-:Y:S02]  /*1d580*/  LDGSTS.E [R6+0x21a00], desc[UR22][R4.64], P1 ;  /* 0x21a0000004067fae */ /* 0x0003e400089a1016 */
[----:B-1----:R-:W-:-:S02]  /*1d590*/  IMAD.MOV.U32 R4, RZ, RZ, R12 ;  /* 0x000000ffff047224 */ /* 0x002fc400078e000c */
[----:B------:R-:W-:Y:S01]  /*1d5a0*/  IMAD.MOV.U32 R5, RZ, RZ, R13 ;  /* 0x000000ffff057224 */ /* 0x000fe200078e000d */
[----:B------:R-:W1:Y:S01]  /*1d5b0*/  S2R R12, SR_TID.X ;  /* 0x00000000000c7919 */ /* 0x000e620000002100 */
[----:B-----5:R-:W5:Y:S01]  /*1d5c0*/  S2R R13, SR_TID.X ;  /* 0x00000000000d7919 */ /* 0x020f620000002100 */
[-C--:B------:R-:W-:Y:S02]  /*1d5d0*/  IADD3 R14, P3, PT, R14, R134.reuse, RZ ;  /* 0x000000860e0e7210 */ /* 0x080fe40007f7e0ff */
[----:B------:R-:W-:Y:S01]  /*1d5e0*/  IADD3 R8, P4, PT, R8, R134, RZ ;  /* 0x0000008608087210 */ /* 0x000fe20007f9e0ff */
[----:B------:R1:W-:Y:S04]  /*1d5f0*/  LDGSTS.E [R6+0x21e00], desc[UR22][R4.64], P1 ;  /* 0x21e0000004067fae */ /* 0x0003e800089a1016 */
[----:B------:R1:W-:Y:S02]  /*1d600*/  STL [R1+0x25c], R14 ;  /* 0x00025c0e01007387 */ /* 0x0003e40000100800 */
[----:B-1----:R-:W-:-:S02]  /*1d610*/  IMAD.SHL.U32 R12, R12, 0x100, RZ ;  /* 0x000001000c0c7824 */ /* 0x002fc400078e00ff */
[----:B-----5:R-:W-:-:S05]  /*1d620*/  IMAD.SHL.U32 R13, R13, 0x4, RZ ;  /* 0x000000040d0d7824 */ /* 0x020fca00078e00ff */
[----:B------:R-:W-:-:S04]  /*1d630*/  LOP3.LUT R12, R12, 0x607c, R13, 0xc8, !PT ;  /* 0x0000607c0c0c7812 */ /* 0x000fc800078ec80d */
[----:B------:R-:W-:Y:S01]  /*1d640*/  LOP3.LUT R12, R12, 0x50, RZ, 0x3c, !PT ;  /* 0x000000500c0c7812 */ /* 0x000fe200078e3cff */
[----:B------:R-:W-:-:S04]  /*1d650*/  IMAD.X R15, R15, 0x1, R133, P3 ;  /* 0x000000010f0f7824 */ /* 0x000fc800018e0685 */
[----:B------:R-:W-:Y:S01]  /*1d660*/  VIADD R6, R12, UR5 ;  /* 0x000000050c067c36 */ /* 0x000fe20008000000 */
[----:B------:R1:W-:Y:S01]  /*1d670*/  STL [R1+0x258], R15 ;  /* 0x0002580f01007387 */ /* 0x0003e20000100800 */
[----:B------:R-:W-:-:S03]  /*1d680*/  IADD3.X R10, PT, PT, R10, R133, RZ, P4, !PT ;  /* 0x000000850a0a7210 */ /* 0x000fc600027fe4ff */
[----:B------:R-:W-:Y:S04]  /*1d690*/  STL [R1+0x29c], R8 ;  /* 0x00029c0801007387 */ /* 0x000fe80000100800 */
[----:B------:R-:W5:Y:S01]  /*1d6a0*/  LDL.LU R12, [R1+0x3e0] ;  /* 0x0003e000010c7983 */ /* 0x000f620000300800 */
[----:B------:R-:W-:-:S03]  /*1d6b0*/  IMAD.MOV.U32 R4, RZ, RZ, R14 ;  /* 0x000000ffff047224 */ /* 0x000fc600078e000e */
[----:B------:R1:W-:Y:S04]  /*1d6c0*/  STL [R1+0x298], R10 ;  /* 0x0002980a01007387 */ /* 0x0003e80000100800 */
[----:B------:R-:W5:Y:S04]  /*1d6d0*/  LDL.LU R13, [R1+0x420] ;  /* 0x00042000010d7983 */ /* 0x000f680000300800 */
[----:B------:R-:W5:Y:S01]  /*1d6e0*/  LDL.LU R14, [R1+0x3dc] ;  /* 0x0003dc00010e7983 */ /* 0x000f620000300800 */
[----:B------:R-:W-:-:S03]  /*1d6f0*/  IMAD.MOV.U32 R5, RZ, RZ, R15 ;  /* 0x000000ffff057224 */ /* 0x000fc600078e000f */
[----:B-1----:R-:W5:Y:S04]  /*1d700*/  LDL.LU R15, [R1+0x41c] ;  /* 0x00041c00010f7983 */ /* 0x002f680000300800 */
[----:B------:R1:W-:Y:S02]  /*1d710*/  LDGSTS.E [R6+0x20280], desc[UR22][R4.64], P1 ;  /* 0x2028000004067fae */ /* 0x0003e400089a1016 */
[----:B-1----:R-:W-:Y:S02]  /*1d720*/  IMAD.MOV.U32 R4, RZ, RZ, R8 ;  /* 0x000000ffff047224 */ /* 0x002fe400078e0008 */
[----:B------:R-:W-:Y:S02]  /*1d730*/  IMAD.MOV.U32 R5, RZ, RZ, R10 ;  /* 0x000000ffff057224 */ /* 0x000fe400078e000a */
[----:B------:R-:W5:Y:S04]  /*1d740*/  LDL.LU R10, [R1+0x264] ;  /* 0x00026400010a7983 */ /* 0x000f680000300800 */
[----:B------:R-:W5:Y:S04]  /*1d750*/  LDL.LU R8, [R1+0x2a4] ;  /* 0x0002a40001087983 */ /* 0x000f680000300800 */
[----:B------:R1:W-:Y:S01]  /*1d760*/  LDGSTS.E [R6+0x20680], desc[UR22][R4.64], P1 ;  /* 0x2068000004067fae */ /* 0x0003e200089a1016 */
[----:B----4-:R-:W-:-:S05]  /*1d770*/  IADD3 R9, P3, PT, R9, R134, RZ ;  /* 0x0000008609097210 */ /* 0x010fca0007f7e0ff */
[----:B---3--:R-:W-:Y:S01]  /*1d780*/  IMAD.X R11, R11, 0x1, R133, P3 ;  /* 0x000000010b0b7824 */ /* 0x008fe200018e0685 */
[----:B------:R-:W-:Y:S01]  /*1d790*/  IADD3 R19, P4, PT, R19, R134, RZ ;  /* 0x0000008613137210 */ /* 0x000fe20007f9e0ff */
[----:B------:R-:W-:Y:S02]  /*1d7a0*/  STL [R1+0x2e0], R9 ;  /* 0x0002e00901007387 */ /* 0x000fe40000100800 */
[----:B-1----:R-:W-:Y:S02]  /*1d7b0*/  IMAD.MOV.U32 R5, RZ, RZ, R11 ;  /* 0x000000ffff057224 */ /* 0x002fe400078e000b */
[----:B------:R-:W-:Y:S01]  /*1d7c0*/  IMAD.X R20, R20, 0x1, R133, P4 ;  /* 0x0000000114147824 */ /* 0x000fe200020e0685 */
[----:B------:R1:W-:Y:S01]  /*1d7d0*/  STL [R1+0x2dc], R11 ;  /* 0x0002dc0b01007387 */ /* 0x0003e20000100800 */
[----:B------:R-:W-:-:S03]  /*1d7e0*/  IMAD.MOV.U32 R4, RZ, RZ, R9 ;  /* 0x000000ffff047224 */ /* 0x000fc600078e0009 */
[----:B------:R-:W-:Y:S04]  /*1d7f0*/  STL [R1+0x320], R19 ;  /* 0x0003201301007387 */ /* 0x000fe80000100800 */
[----:B------:R3:W-:Y:S04]  /*1d800*/  LDGSTS.E [R6+0x20a80], desc[UR22][R4.64], P1 ;  /* 0x20a8000004067fae */ /* 0x0007e800089a1016 */
[----:B-1----:R-:W4:Y:S04]  /*1d810*/  LDL.LU R11, [R1+0x260] ;  /* 0x00026000010b7983 */ /* 0x002f280000300800 */
[----:B------:R-:W-:Y:S04]  /*1d820*/  STL [R1+0x31c], R20 ;  /* 0x00031c1401007387 */ /* 0x000fe80000100800 */
[----:B------:R-:W4:Y:S01]  /*1d830*/  LDL.LU R9, [R1+0x2a0] ;  /* 0x0002a00001097983 */ /* 0x000f220000300800 */
[----:B---3--:R-:W-:Y:S01]  /*1d840*/  IMAD.MOV.U32 R4, RZ, RZ, R19 ;  /* 0x000000ffff047224 */ /* 0x008fe200078e0013 */
[----:B------:R-:W-:-:S05]  /*1d850*/  MOV R5, R20 ;  /* 0x0000001400057202 */ /* 0x000fca0000000f00 */
[----:B------:R1:W-:Y:S01]  /*1d860*/  LDGSTS.E [R6+0x20e80], desc[UR22][R4.64], P1 ;  /* 0x20e8000004067fae */ /* 0x0003e200089a1016 */
[-C--:B--2---:R-:W-:Y:S02]  /*1d870*/  IADD3 R7, P3, PT, R7, R134.reuse, RZ ;  /* 0x0000008607077210 */ /* 0x084fe40007f7e0ff */
[----:B------:R-:W-:-:S03]  /*1d880*/  IADD3 R16, P4, PT, R16, R134, RZ ;  /* 0x0000008610107210 */ /* 0x000fc60007f9e0ff */
[----:B------:R-:W-:Y:S01]  /*1d890*/  IMAD.X R17, R17, 0x1, R133, P3 ;  /* 0x0000000111117824 */ /* 0x000fe200018e0685 */
[----:B------:R-:W-:Y:S01]  /*1d8a0*/  STL [R1+0x360], R7 ;  /* 0x0003600701007387 */ /* 0x000fe20000100800 */
[----:B-1----:R-:W-:Y:S02]  /*1d8b0*/  IMAD.MOV.U32 R4, RZ, RZ, R7 ;  /* 0x000000ffff047224 */ /* 0x002fe400078e0007 */
[----:B------:R-:W-:Y:S01]  /*1d8c0*/  IMAD.X R18, R18, 0x1, R133, P4 ;  /* 0x0000000112127824 */ /* 0x000fe200020e0685 */
[----:B------:R1:W-:Y:S01]  /*1d8d0*/  STL [R1+0x35c], R17 ;  /* 0x00035c1101007387 */ /* 0x0003e20000100800 */
[----:B------:R-:W-:-:S03]  /*1d8e0*/  IMAD.MOV.U32 R5, RZ, RZ, R17 ;  /* 0x000000ffff057224 */ /* 0x000fc600078e0011 */
[----:B------:R-:W-:Y:S04]  /*1d8f0*/  STL [R1+0x3a0], R16 ;  /* 0x0003a01001007387 */ /* 0x000fe80000100800 */
[----:B------:R2:W-:Y:S04]  /*1d900*/  LDGSTS.E [R6+0x21280], desc[UR22][R4.64], P1 ;  /* 0x2128000004067fae */ /* 0x0005e800089a1016 */
[----:B-1----:R-:W3:Y:S04]  /*1d910*/  LDL.LU R17, [R1+0x2e8] ;  /* 0x0002e80001117983 */ /* 0x002ee80000300800 */
[----:B------:R1:W-:Y:S04]  /*1d920*/  STL [R1+0x39c], R18 ;  /* 0x00039c1201007387 */ /* 0x0003e80000100800 */
[----:B------:R-:W3:Y:S01]  /*1d930*/  LDL.LU R7, [R1+0x328] ;  /* 0x0003280001077983 */ /* 0x000ee20000300800 */
[----:B--2---:R-:W-:-:S03]  /*1d940*/  IMAD.MOV.U32 R5, RZ, RZ, R18 ;  /* 0x000000ffff057224 */ /* 0x004fc600078e0012 */
[----:B-1----:R-:W2:Y:S01]  /*1d950*/  LDL.LU R18, [R1+0x2e4] ;  /* 0x0002e40001127983 */ /* 0x002ea20000300800 */
[----:B------:R-:W-:-:S03]  /*1d960*/  IMAD.MOV.U32 R4, RZ, RZ, R16 ;  /* 0x000000ffff047224 */ /* 0x000fc600078e0010 */
[----:B------:R-:W2:Y:S01]  /*1d970*/  LDL.LU R16, [R1+0x324] ;  /* 0x0003240001107983 */ /* 0x000ea20000300800 */
[----:B------:R-:W1:Y:S01]  /*1d980*/  S2R R20, SR_TID.X ;  /* 0x0000000000147919 */ /* 0x000e620000002100 */
[----:B------:R-:W1:Y:S02]  /*1d990*/  S2R R19, SR_TID.X ;  /* 0x0000000000137919 */ /* 0x000e640000002100 */
[----:B------:R1:W-:Y:S01]  /*1d9a0*/  LDGSTS.E [R6+0x21680], desc[UR22][R4.64], P1 ;  /* 0x2168000004067fae */ /* 0x0003e200089a1016 */
[-C--:B-----5:R-:W-:Y:S02]  /*1d9b0*/  IADD3 R12, P3, PT, R12, R134.reuse, RZ ;  /* 0x000000860c0c7210 */ /* 0x0a0fe40007f7e0ff */
[----:B------:R-:W-:-:S03]  /*1d9c0*/  IADD3 R13, P4, PT, R13, R134, RZ ;  /* 0x000000860d0d7210 */ /* 0x000fc60007f9e0ff */
[--C-:B------:R-:W-:Y:S01]  /*1d9d0*/  IMAD.X R14, R14, 0x1, R133.reuse, P3 ;  /* 0x000000010e0e7824 */ /* 0x100fe200018e0685 */
[----:B------:R-:W-:Y:S01]  /*1d9e0*/  STL [R1+0x3e0], R12 ;  /* 0x0003e00c01007387 */ /* 0x000fe20000100800 */
[----:B-1----:R-:W-:Y:S02]  /*1d9f0*/  IMAD.MOV.U32 R4, RZ, RZ, R12 ;  /* 0x000000ffff047224 */ /* 0x002fe400078e000c */
[----:B------:R-:W-:Y:S01]  /*1da00*/  IMAD.X R15, R15, 0x1, R133, P4 ;  /* 0x000000010f0f7824 */ /* 0x000fe200020e0685 */
[----:B------:R1:W-:Y:S01]  /*1da10*/  STL [R1+0x3dc], R14 ;  /* 0x0003dc0e01007387 */ /* 0x0003e20000100800 */
[----:B------:R-:W-:-:S03]  /*1da20*/  IMAD.MOV.U32 R5, RZ, RZ, R14 ;  /* 0x000000ffff057224 */ /* 0x000fc600078e000e */
[----:B------:R-:W-:Y:S01]  /*1da30*/  STL [R1+0x420], R13 ;  /* 0x0004200d01007387 */ /* 0x000fe20000100800 */
[----:B------:R-:W-:Y:S02]  /*1da40*/  IMAD.SHL.U32 R20, R20, 0x4, RZ ;  /* 0x0000000414147824 */ /* 0x000fe400078e00ff */
[----:B------:R-:W-:Y:S01]  /*1da50*/  IMAD.SHL.U32 R19, R19, 0x100, RZ ;  /* 0x0000010013137824 */ /* 0x000fe200078e00ff */
[----:B------:R5:W-:Y:S04]  /*1da60*/  LDGSTS.E [R6+0x21a80], desc[UR22][R4.64], P1 ;  /* 0x21a8000004067fae */ /* 0x000be800089a1016 */
[----:B-1----:R-:W2:Y:S04]  /*1da70*/  LDL.LU R14, [R1+0x368] ;  /* 0x00036800010e7983 */ /* 0x002ea80000300800 */
[----:B------:R1:W-:Y:S04]  /*1da80*/  STL [R1+0x41c], R15 ;  /* 0x00041c0f01007387 */ /* 0x0003e80000100800 */
[----:B------:R-:W2:Y:S01]  /*1da90*/  LDL.LU R12, [R1+0x3a8] ;  /* 0x0003a800010c7983 */ /* 0x000ea20000300800 */
[----:B-----5:R-:W-:Y:S01]  /*1daa0*/  IMAD.MOV.U32 R5, RZ, RZ, R15 ;  /* 0x000000ffff057224 */ /* 0x020fe200078e000f */
[----:B------:R-:W-:-:S02]  /*1dab0*/  IADD3 R10, P3, PT, R10, R134, RZ ;  /* 0x000000860a0a7210 */ /* 0x000fc40007f7e0ff */
[----:B-1----:R-:W5:Y:S01]  /*1dac0*/  LDL.LU R15, [R1+0x364] ;  /* 0x00036400010f7983 */ /* 0x002f620000300800 */
[----:B------:R-:W-:Y:S02]  /*1dad0*/  LOP3.LUT R19, R19, 0x607c, R20, 0xc8, !PT ;  /* 0x0000607c13137812 */ /* 0x000fe400078ec814 */
[----:B------:R-:W-:Y:S02]  /*1dae0*/  MOV R4, R13 ;  /* 0x0000000d00047202 */ /* 0x000fe40000000f00 */
[----:B------:R-:W5:Y:S01]  /*1daf0*/  LDL.LU R13, [R1+0x3a4] ;  /* 0x0003a400010d7983 */ /* 0x000f620000300800 */
[----:B------:R-:W-:Y:S02]  /*1db00*/  IADD3 R8, P4, PT, R8, R134, RZ ;  /* 0x0000008608087210 */ /* 0x000fe40007f9e0ff */
[----:B------:R-:W-:Y:S01]  /*1db10*/  LOP3.LUT R19, R19, 0x60, RZ, 0x3c, !PT ;  /* 0x0000006013137812 */ /* 0x000fe200078e3cff */
[----:B------:R1:W-:Y:S04]  /*1db20*/  LDGSTS.E [R6+0x21e80], desc[UR22][R4.64], P1 ;  /* 0x21e8000004067fae */ /* 0x0003e800089a1016 */
[----:B------:R4:W-:Y:S01]  /*1db30*/  STL [R1+0x264], R10 ;  /* 0x0002640a01007387 */ /* 0x0009e20000100800 */
[----:B-1----:R-:W-:-:S02]  /*1db40*/  VIADD R6, R19, UR5 ;  /* 0x0000000513067c36 */ /* 0x002fc40008000000 */
[----:B------:R-:W-:Y:S02]  /*1db50*/  IMAD.MOV.U32 R4, RZ, RZ, R10 ;  /* 0x000000ffff047224 */ /* 0x000fe400078e000a */
[----:B----4-:R-:W-:-:S04]  /*1db60*/  IMAD.X R11, R11, 0x1, R133, P3 ;  /* 0x000000010b0b7824 */ /* 0x010fc800018e0685 */
[----:B------:R-:W-:Y:S01]  /*1db70*/  IMAD.MOV.U32 R5, RZ, RZ, R11 ;  /* 0x000000ffff057224 */ /* 0x000fe200078e000b */
[----:B------:R-:W-:Y:S01]  /*1db80*/  STL [R1+0x260], R11 ;  /* 0x0002600b01007387 */ /* 0x000fe20000100800 */
[----:B------:R-:W-:-:S03]  /*1db90*/  IMAD.X R9, R9, 0x1, R133, P4 ;  /* 0x0000000109097824 */ /* 0x000fc600020e0685 */
[----:B------:R1:W-:Y:S04]  /*1dba0*/  STL [R1+0x2a4], R8 ;  /* 0x0002a40801007387 */ /* 0x0003e80000100800 */
[----:B------:R4:W-:Y:S04]  /*1dbb0*/  STL [R1+0x2a0], R9 ;  /* 0x0002a00901007387 */ /* 0x0009e80000100800 */
[----:B------:R1:W-:Y:S04]  /*1dbc0*/  LDGSTS.E [R6+0x20300], desc[UR22][R4.64], P1 ;  /* 0x2030000004067fae */ /* 0x0003e800089a1016 */
[----:B------:R-:W5:Y:S01]  /*1dbd0*/  LDL.LU R10, [R1+0x3e4] ;  /* 0x0003e400010a7983 */ /* 0x000f620000300800 */
[----:B-1----:R-:W-:-:S03]  /*1dbe0*/  IMAD.MOV.U32 R4, RZ, RZ, R8 ;  /* 0x000000ffff047224 */ /* 0x002fc600078e0008 */
[----:B------:R-:W5:Y:S01]  /*1dbf0*/  LDL.LU R8, [R1+0x3e8] ;  /* 0x0003e80001087983 */ /* 0x000f620000300800 */
[----:B------:R-:W-:-:S03]  /*1dc00*/  IMAD.MOV.U32 R5, RZ, RZ, R9 ;  /* 0x000000ffff057224 */ /* 0x000fc600078e0009 */
[----:B------:R-:W5:Y:S04]  /*1dc10*/  LDL.LU R11, [R1+0x424] ;  /* 0x00042400010b7983 */ /* 0x000f680000300800 */
[----:B----4-:R-:W4:Y:S04]  /*1dc20*/  LDL.LU R9, [R1+0x428] ;  /* 0x0004280001097983 */ /* 0x010f280000300800 */
[----:B------:R1:W-:Y:S01]  /*1dc30*/  LDGSTS.E [R6+0x20700], desc[UR22][R4.64], P1 ;  /* 0x2070000004067fae */ /* 0x0003e200089a1016 */
[-C--:B---3--:R-:W-:Y:S02]  /*1dc40*/  IADD3 R17, P3, PT, R17, R134.reuse, RZ ;  /* 0x0000008611117210 */ /* 0x088fe40007f7e0ff */
[----:B------:R-:W-:-:S03]  /*1dc50*/  IADD3 R7, P4, PT, R7, R134, RZ ;  /* 0x0000008607077210 */ /* 0x000fc60007f9e0ff */
[----:B-1----:R-:W-:Y:S01]  /*1dc60*/  IMAD.MOV.U32 R4, RZ, RZ, R17 ;  /* 0x000000ffff047224 */ /* 0x002fe200078e0011 */
[----:B--2---:R-:W-:Y:S01]  /*1dc70*/  IADD3.X R18, PT, PT, R18, R133, RZ, P3, !PT ;  /* 0x0000008512127210 */ /* 0x004fe20001ffe4ff */
[----:B------:R-:W-:Y:S01]  /*1dc80*/  STL [R1+0x2e8], R17 ;  /* 0x0002e81101007387 */ /* 0x000fe20000100800 */
[----:B------:R-:W-:-:S03]  /*1dc90*/  IMAD.X R16, R16, 0x1, R133, P4 ;  /* 0x0000000110107824 */ /* 0x000fc600020e0685 */
[----:B------:R-:W-:Y:S01]  /*1dca0*/  IMAD.MOV.U32 R5, RZ, RZ, R18 ;  /* 0x000000ffff057224 */ /* 0x000fe200078e0012 */
[----:B------:R-:W-:Y:S04]  /*1dcb0*/  STL [R1+0x2e4], R18 ;  /* 0x0002e41201007387 */ /* 0x000fe80000100800 */
[----:B------:R1:W-:Y:S04]  /*1dcc0*/  STL [R1+0x328], R7 ;  /* 0x0003280701007387 */ /* 0x0003e80000100800 */
[----:B------:R2:W-:Y:S04]  /*1dcd0*/  LDGSTS.E [R6+0x20b00], desc[UR22][R4.64], P1 ;  /* 0x20b0000004067fae */ /* 0x0005e800089a1016 */
[----:B------:R3:W-:Y:S04]  /*1dce0*/  STL [R1+0x324], R16 ;  /* 0x0003241001007387 */ /* 0x0007e80000100800 */
[----:B------:R-:W4:Y:S01]  /*1dcf0*/  LDL.LU R22, [R1+0x268] ;  /* 0x0002680001167983 */ /* 0x000f220000300800 */
[----:B--2---:R-:W-:-:S03]  /*1dd00*/  IMAD.MOV.U32 R4, RZ, RZ, R7 ;  /* 0x000000ffff047224 */ /* 0x004fc600078e0007 */
[----:B-1----:R-:W2:Y:S04]  /*1dd10*/  LDL.LU R7, [R1+0x26c] ;  /* 0x00026c0001077983 */ /* 0x002ea80000300800 */
[----:B------:R-:W2:Y:S04]  /*1dd20*/  LDL.LU R21, [R1+0x2a8] ;  /* 0x0002a80001157983 */ /* 0x000ea80000300800 */
[----:B------:R-:W2:Y:S01]  /*1dd30*/  LDL.LU R20, [R1+0x2ac] ;  /* 0x0002ac0001147983 */ /* 0x000ea20000300800 */
[----:B------:R-:W-:-:S05]  /*1dd40*/  IMAD.MOV.U32 R5, RZ, RZ, R16 ;  /* 0x000000ffff057224 */ /* 0x000fca00078e0010 */
[----:B------:R1:W-:Y:S01]  /*1dd50*/  LDGSTS.E [R6+0x20f00], desc[UR22][R4.64], P1 ;  /* 0x20f0000004067fae */ /* 0x0003e200089a1016 */
[-C--:B------:R-:W-:Y:S02]  /*1dd60*/  IADD3 R14, P3, PT, R14, R134.reuse, RZ ;  /* 0x000000860e0e7210 */ /* 0x080fe40007f7e0ff */
[----:B------:R-:W-:-:S03]  /*1dd70*/  IADD3 R12, P4, PT, R12, R134, RZ ;  /* 0x000000860c0c7210 */ /* 0x000fc60007f9e0ff */
[----:B------:R-:W-:Y:S01]  /*1dd80*/  STL [R1+0x368], R14 ;  /* 0x0003680e01007387 */ /* 0x000fe20000100800 */
[--C-:B-----5:R-:W-:Y:S02]  /*1dd90*/  IMAD.X R15, R15, 0x1, R133.reuse, P3 ;  /* 0x000000010f0f7824 */ /* 0x120fe400018e0685 */
[----:B------:R-:W-:-:S03]  /*1dda0*/  IMAD.X R13, R13, 0x1, R133, P4 ;  /* 0x000000010d0d7824 */ /* 0x000fc600020e0685 */
[----:B------:R5:W-:Y:S04]  /*1ddb0*/  STL [R1+0x364], R15 ;  /* 0x0003640f01007387 */ /* 0x000be80000100800 */
[----:B------:R-:W-:Y:S04]  /*1ddc0*/  STL [R1+0x3a8], R12 ;  /* 0x0003a80c01007387 */ /* 0x000fe80000100800 */
[----:B------:R-:W2:Y:S04]  /*1ddd0*/  LDL.LU R18, [R1+0x2f0] ;  /* 0x0002f00001127983 */ /* 0x000ea80000300800 */
[----:B------:R5:W-:Y:S04]  /*1dde0*/  STL [R1+0x3a4], R13 ;  /* 0x0003a40d01007387 */ /* 0x000be80000100800 */
[----:B---3--:R-:W3:Y:S04]  /*1ddf0*/  LDL.LU R16, [R1+0x330] ;  /* 0x0003300001107983 */ /* 0x008ee80000300800 */
[----:B------:R-:W3:Y:S01]  /*1de00*/  LDL.LU R19, [R1+0x2ec] ;  /* 0x0002ec0001137983 */ /* 0x000ee20000300800 */
[----:B-1----:R-:W-:-:S02]  /*1de10*/  IMAD.MOV.U32 R4, RZ, RZ, R14 ;  /* 0x000000ffff047224 */ /* 0x002fc400078e000e */
[----:B------:R-:W-:Y:S01]  /*1de20*/  IMAD.MOV.U32 R5, RZ, RZ, R15 ;  /* 0x000000ffff057224 */ /* 0x000fe200078e000f */
[----:B------:R-:W3:Y:S04]  /*1de30*/  LDL.LU R17, [R1+0x32c] ;  /* 0x00032c0001117983 */ /* 0x000ee80000300800 */
[----:B-----5:R-:W5:Y:S04]  /*1de40*/  LDL.LU R15, [R1+0x36c] ;  /* 0x00036c00010f7983 */ /* 0x020f680000300800 */
[----:B------:R-:W5:Y:S04]  /*1de50*/  LDL.LU R14, [R1+0x370] ;  /* 0x00037000010e7983 */ /* 0x000f680000300800 */
[----:B------:R1:W-:Y:S02]  /*1de60*/  LDGSTS.E [R6+0x21300], desc[UR22][R4.64], P1 ;  /* 0x2130000004067fae */ /* 0x0003e400089a1016 */
[----:B-1----:R-:W-:Y:S01]  /*1de70*/  IMAD.MOV.U32 R4, RZ, RZ, R12 ;  /* 0x000000ffff047224 */ /* 0x002fe200078e000c */
[----:B------:R-:W-:-:S02]  /*1de80*/  MOV R5, R13 ;  /* 0x0000000d00057202 */ /* 0x000fc40000000f00 */
[----:B------:R-:W5:Y:S04]  /*1de90*/  LDL.LU R13, [R1+0x3ac] ;  /* 0x0003ac00010d7983 */ /* 0x000f680000300800 */
[----:B------:R-:W5:Y:S04]  /*1dea0*/  LDL.LU R12, [R1+0x3b0] ;  /* 0x0003b000010c7983 */ /* 0x000f680000300800 */
[----:B------:R1:W-:Y:S01]  /*1deb0*/  LDGSTS.E [R6+0x21700], desc[UR22][R4.64], P1 ;  /* 0x2170000004067fae */ /* 0x0003e200089a1016 */
[----:B------:R-:W-:-:S05]  /*1dec0*/  IADD3 R8, P3, PT, R8, R134, RZ ;  /* 0x0000008608087210 */ /* 0x000fca0007f7e0ff */
[--C-:B------:R-:W-:Y:S01]  /*1ded0*/  IMAD.X R10, R10, 0x1, R133.reuse, P3 ;  /* 0x000000010a0a7824 */ /* 0x100fe200018e0685 */
[----:B----4-:R-:W-:Y:S01]  /*1dee0*/  IADD3 R9, P4, PT, R9, R134, RZ ;  /* 0x0000008609097210 */ /* 0x010fe20007f9e0ff */
[----:B------:R-:W-:Y:S01]  /*1def0*/  STL [R1+0x3e8], R8 ;  /* 0x0003e80801007387 */ /* 0x000fe20000100800 */
[----:B-1----:R-:W-:Y:S02]  /*1df00*/  IMAD.MOV.U32 R4, RZ, RZ, R8 ;  /* 0x000000ffff047224 */ /* 0x002fe400078e0008 */
[----:B------:R-:W-:Y:S01]  /*1df10*/  IMAD.MOV.U32 R5, RZ, RZ, R10 ;  /* 0x000000ffff057224 */ /* 0x000fe200078e000a */
[----:B------:R1:W-:Y:S01]  /*1df20*/  STL [R1+0x3e4], R10 ;  /* 0x0003e40a01007387 */ /* 0x0003e20000100800 */
[----:B------:R-:W-:-:S03]  /*1df30*/  IMAD.X R11, R11, 0x1, R133, P4 ;  /* 0x000000010b0b7824 */ /* 0x000fc600020e0685 */
[----:B------:R-:W-:Y:S04]  /*1df40*/  STL [R1+0x428], R9 ;  /* 0x0004280901007387 */ /* 0x000fe80000100800 */
[----:B------:R4:W-:Y:S04]  /*1df50*/  LDGSTS.E [R6+0x21b00], desc[UR22][R4.64], P1 ;  /* 0x21b0000004067fae */ /* 0x0009e800089a1016 */
[----:B-1----:R-:W5:Y:S04]  /*1df60*/  LDL.LU R10, [R1+0x3f0] ;  /* 0x0003f000010a7983 */ /* 0x002f680000300800 */
[----:B------:R1:W-:Y:S04]  /*1df70*/  STL [R1+0x424], R11 ;  /* 0x0004240b01007387 */ /* 0x0003e80000100800 */
[----:B------:R-:W5:Y:S01]  /*1df80*/  LDL.LU R8, [R1+0x430] ;  /* 0x0004300001087983 */ /* 0x000f620000300800 */
[----:B----4-:R-:W-:-:S03]  /*1df90*/  IMAD.MOV.U32 R5, RZ, RZ, R11 ;  /* 0x000000ffff057224 */ /* 0x010fc600078e000b */
[----:B-1----:R-:W4:Y:S01]  /*1dfa0*/  LDL.LU R11, [R1+0x3ec] ;  /* 0x0003ec00010b7983 */ /* 0x002f220000300800 */
[----:B------:R-:W-:-:S03]  /*1dfb0*/  IMAD.MOV.U32 R4, RZ, RZ, R9 ;  /* 0x000000ffff047224 */ /* 0x000fc600078e0009 */
[----:B------:R-:W4:Y:S04]  /*1dfc0*/  LDL.LU R9, [R1+0x42c] ;  /* 0x00042c0001097983 */ /* 0x000f280000300800 */
[----:B------:R1:W-:Y:S01]  /*1dfd0*/  LDGSTS.E [R6+0x21f00], desc[UR22][R4.64], P1 ;  /* 0x21f0000004067fae */ /* 0x0003e200089a1016 */
[----:B--2---:R-:W-:-:S05]  /*1dfe0*/  IADD3 R7, P3, PT, R7, R134, RZ ;  /* 0x0000008607077210 */ /* 0x004fca0007f7e0ff */
[--C-:B------:R-:W-:Y:S01]  /*1dff0*/  IMAD.X R22, R22, 0x1, R133.reuse, P3 ;  /* 0x0000000116167824 */ /* 0x100fe200018e0685 */
[----:B------:R-:W-:Y:S01]  /*1e000*/  IADD3 R20, P4, PT, R20, R134, RZ ;  /* 0x0000008614147210 */ /* 0x000fe20007f9e0ff */
[----:B------:R2:W-:Y:S04]  /*1e010*/  STL [R1+0x26c], R7 ;  /* 0x00026c0701007387 */ /* 0x0005e80000100800 */
[----:B------:R-:W-:Y:S01]  /*1e020*/  IMAD.X R21, R21, 0x1, R133, P4 ;  /* 0x0000000115157824 */ /* 0x000fe200020e0685 */
[----:B------:R2:W-:Y:S01]  /*1e030*/  STL [R1+0x268], R22 ;  /* 0x0002681601007387 */ /* 0x0005e20000100800 */
[----:B-1----:R-:W-:-:S03]  /*1e040*/  IMAD.MOV.U32 R4, RZ, RZ, R7 ;  /* 0x000000ffff047224 */ /* 0x002fc600078e0007 */
[----:B------:R1:W-:Y:S04]  /*1e050*/  STL [R1+0x2ac], R20 ;  /* 0x0002ac1401007387 */ /* 0x0003e80000100800 */
[----:B------:R1:W-:Y:S04]  /*1e060*/  STL [R1+0x2a8], R21 ;  /* 0x0002a81501007387 */ /* 0x0003e80000100800 */
[----:B--2---:R-:W2:Y:S01]  /*1e070*/  LDL R7, [R1+0x434] ;  /* 0x0004340001077983 */ /* 0x004ea20000100800 */
[----:B------:R-:W1:Y:S01]  /*1e080*/  S2R R24, SR_TID.X ;  /* 0x0000000000187919 */ /* 0x000e620000002100 */
[----:B------:R-:W1:Y:S01]  /*1e090*/  S2R R23, SR_TID.X ;  /* 0x0000000000177919 */ /* 0x000e620000002100 */
[----:B------:R-:W-:-:S02]  /*1e0a0*/  IMAD.MOV.U32 R5, RZ, RZ, R22 ;  /* 0x000000ffff057224 */ /* 0x000fc400078e0016 */
[----:B-1----:R-:W-:Y:S02]  /*1e0b0*/  IMAD.SHL.U32 R24, R24, 0x4, RZ ;  /* 0x0000000418187824 */ /* 0x002fe400078e00ff */
[----:B------:R-:W-:-:S05]  /*1e0c0*/  IMAD.SHL.U32 R23, R23, 0x100, RZ ;  /* 0x0000010017177824 */ /* 0x000fca00078e00ff */
[----:B------:R-:W-:-:S04]  /*1e0d0*/  LOP3.LUT R23, R23, 0x607c, R24, 0xc8, !PT ;  /* 0x0000607c17177812 */ /* 0x000fc800078ec818 */
[----:B------:R-:W-:-:S04]  /*1e0e0*/  LOP3.LUT R23, R23, 0x70, RZ, 0x3c, !PT ;  /* 0x0000007017177812 */ /* 0x000fc800078e3cff */
[----:B------:R-:W-:Y:S02]  /*1e0f0*/  IADD3 R6, PT, PT, R23, UR5, RZ ;  /* 0x0000000517067c10 */ /* 0x000fe4000fffe0ff */
[----:B------:R-:W-:-:S03]  /*1e100*/  IADD3 R18, P3, PT, R18, R134, RZ ;  /* 0x0000008612127210 */ /* 0x000fc60007f7e0ff */
[----:B------:R1:W-:Y:S01]  /*1e110*/  LDGSTS.E [R6+0x20380], desc[UR22][R4.64], P1 ;  /* 0x2038000004067fae */ /* 0x0003e200089a1016 */
[----:B---3--:R-:W-:Y:S01]  /*1e120*/  IADD3 R16, P4, PT, R16, R134, RZ ;  /* 0x0000008610107210 */ /* 0x008fe20007f9e0ff */
[----:B------:R-:W-:Y:S02]  /*1e130*/  IMAD.X R19, R19, 0x1, R133, P3 ;  /* 0x0000000113137824 */ /* 0x000fe400018e0685 */
[----:B-1----:R-:W-:Y:S02]  /*1e140*/  IMAD.MOV.U32 R4, RZ, RZ, R20 ;  /* 0x000000ffff047224 */ /* 0x002fe400078e0014 */
[----:B------:R-:W-:Y:S02]  /*1e150*/  IMAD.MOV.U32 R5, RZ, RZ, R21 ;  /* 0x000000ffff057224 */ /* 0x000fe400078e0015 */
[----:B------:R-:W-:-:S03]  /*1e160*/  IMAD.X R17, R17, 0x1, R133, P4 ;  /* 0x0000000111117824 */ /* 0x000fc600020e0685 */
[----:B------:R1:W-:Y:S01]  /*1e170*/  LDGSTS.E [R6+0x20780], desc[UR22][R4.64], P1 ;  /* 0x2078000004067fae */ /* 0x0003e200089a1016 */
[----:B-----5:R-:W-:-:S04]  /*1e180*/  IADD3 R14, P3, PT, R14, R134, RZ ;  /* 0x000000860e0e7210 */ /* 0x020fc80007f7e0ff */
[----:B------:R-:W-:Y:S01]  /*1e190*/  IADD3.X R15, PT, PT, R15, R133, RZ, P3, !PT ;  /* 0x000000850f0f7210 */ /* 0x000fe20001ffe4ff */
[----:B-1----:R-:W-:Y:S02]  /*1e1a0*/  IMAD.MOV.U32 R4, RZ, RZ, R18 ;  /* 0x000000ffff047224 */ /* 0x002fe400078e0012 */
[----:B------:R-:W-:-:S05]  /*1e1b0*/  IMAD.MOV.U32 R5, RZ, RZ, R19 ;  /* 0x000000ffff057224 */ /* 0x000fca00078e0013 */
[----:B------:R1:W-:Y:S01]  /*1e1c0*/  LDGSTS.E [R6+0x20b80], desc[UR22][R4.64], P1 ;  /* 0x20b8000004067fae */ /* 0x0003e200089a1016 */
[----:B------:R-:W-:Y:S01]  /*1e1d0*/  IADD3 R12, P4, PT, R12, R134, RZ ;  /* 0x000000860c0c7210 */ /* 0x000fe20007f9e0ff */
[----:B-1----:R-:W-:Y:S02]  /*1e1e0*/  IMAD.MOV.U32 R4, RZ, RZ, R16 ;  /* 0x000000ffff047224 */ /* 0x002fe400078e0010 */
[----:B------:R-:W-:Y:S02]  /*1e1f0*/  IMAD.MOV.U32 R5, RZ, RZ, R17 ;  /* 0x000000ffff057224 */ /* 0x000fe400078e0011 */
[----:B------:R-:W-:-:S03]  /*1e200*/  IMAD.X R13, R13, 0x1, R133, P4 ;  /* 0x000000010d0d7824 */ /* 0x000fc600020e0685 */
[----:B------:R1:W-:Y:S04]  /*1e210*/  LDGSTS.E [R6+0x20f80], desc[UR22][R4.64], P1 ;  /* 0x20f8000004067fae */ /* 0x0003e800089a1016 */
[----:B------:R3:W-:Y:S01]  /*1e220*/  STL [R1+0x2f0], R18 ;  /* 0x0002f01201007387 */ /* 0x0007e20000100800 */
[----:B-1----:R-:W-:Y:S02]  /*1e230*/  IMAD.MOV.U32 R4, RZ, RZ, R14 ;  /* 0x000000ffff047224 */ /* 0x002fe400078e000e */
[----:B------:R-:W-:Y:S01]  /*1e240*/  IMAD.MOV.U32 R5, RZ, RZ, R15 ;  /* 0x000000ffff057224 */ /* 0x000fe200078e000f */
[----:B------:R3:W-:Y:S04]  /*1e250*/  STL [R1+0x2ec], R19 ;  /* 0x0002ec1301007387 */ /* 0x0007e80000100800 */
[----:B------:R1:W-:Y:S01]  /*1e260*/  LDGSTS.E [R6+0x21380], desc[UR22][R4.64], P1 ;  /* 0x2138000004067fae */ /* 0x0003e200089a1016 */
[----:B------:R-:W-:-:S03]  /*1e270*/  IADD3 R10, P3, PT, R10, R134, RZ ;  /* 0x000000860a0a7210 */ /* 0x000fc60007f7e0ff */
[----:B------:R3:W-:Y:S01]  /*1e280*/  STL [R1+0x330], R16 ;  /* 0x0003301001007387 */ /* 0x0007e20000100800 */
[----:B-1----:R-:W-:Y:S02]  /*1e290*/  IMAD.MOV.U32 R4, RZ, RZ, R12 ;  /* 0x000000ffff047224 */ /* 0x002fe400078e000c */
[----:B------:R-:W-:Y:S01]  /*1e2a0*/  IMAD.MOV.U32 R5, RZ, RZ, R13 ;  /* 0x000000ffff057224 */ /* 0x000fe200078e000d */
[----:B------:R-:W-:Y:S01]  /*1e2b0*/  IADD3 R8, P4, PT, R8, R134, RZ ;  /* 0x0000008608087210 */ /* 0x000fe20007f9e0ff */
[----:B------:R3:W-:Y:S01]  /*1e2c0*/  STL [R1+0x32c], R17 ;  /* 0x00032c1101007387 */ /* 0x0007e20000100800 */
[----:B----4-:R-:W-:-:S03]  /*1e2d0*/  IMAD.X R11, R11, 0x1, R133, P3 ;  /* 0x000000010b0b7824 */ /* 0x010fc600018e0685 */
[----:B------:R1:W-:Y:S01]  /*1e2e0*/  LDGSTS.E [R6+0x21780], desc[UR22][R4.64], P1 ;  /* 0x2178000004067fae */ /* 0x0003e200089a1016 */
[----:B------:R-:W-:-:S03]  /*1e2f0*/  IMAD.X R9, R9, 0x1, R133, P4 ;  /* 0x0000000109097824 */ /* 0x000fc600020e0685 */
[----:B------:R3:W-:Y:S04]  /*1e300*/  STL [R1+0x370], R14 ;  /* 0x0003700e01007387 */ /* 0x0007e80000100800 */
[----:B------:R3:W-:Y:S01]  /*1e310*/  STL [R1+0x36c], R15 ;  /* 0x00036c0f01007387 */ /* 0x0007e20000100800 */
[----:B-1----:R-:W-:Y:S02]  /*1e320*/  IMAD.MOV.U32 R4, RZ, RZ, R10 ;  /* 0x000000ffff047224 */ /* 0x002fe400078e000a */
[----:B------:R-:W-:Y:S01]  /*1e330*/  IMAD.MOV.U32 R5, RZ, RZ, R11 ;  /* 0x000000ffff057224 */ /* 0x000fe200078e000b */
[----:B------:R3:W-:Y:S04]  /*1e340*/  STL [R1+0x3b0], R12 ;  /* 0x0003b00c01007387 */ /* 0x0007e80000100800 */
[----:B------:R3:W-:Y:S04]  /*1e350*/  STL [R1+0x3ac], R13 ;  /* 0x0003ac0d01007387 */ /* 0x0007e80000100800 */
[----:B------:R3:W-:Y:S04]  /*1e360*/  STL [R1+0x3f0], R10 ;  /* 0x0003f00a01007387 */ /* 0x0007e80000100800 */
[----:B------:R3:W-:Y:S04]  /*1e370*/  STL [R1+0x3ec], R11 ;  /* 0x0003ec0b01007387 */ /* 0x0007e80000100800 */
[----:B------:R1:W-:Y:S04]  /*1e380*/  LDGSTS.E [R6+0x21b80], desc[UR22][R4.64], P1 ;  /* 0x21b8000004067fae */ /* 0x0003e800089a1016 */
[----:B------:R3:W-:Y:S04]  /*1e390*/  STL [R1+0x430], R8 ;  /* 0x0004300801007387 */ /* 0x0007e80000100800 */
[----:B------:R3:W-:Y:S01]  /*1e3a0*/  STL [R1+0x42c], R9 ;  /* 0x00042c0901007387 */ /* 0x0007e20000100800 */
[----:B-1----:R-:W-:Y:S01]  /*1e3b0*/  IMAD.MOV.U32 R4, RZ, RZ, R8 ;  /* 0x000000ffff047224 */ /* 0x002fe200078e0008 */
[----:B------:R-:W-:Y:S01]  /*1e3c0*/  MOV R5, R9 ;  /* 0x0000000900057202 */ /* 0x000fe20000000f00 */
[----:B------:R-:W-:-:S04]  /*1e3d0*/  UIADD3 UR13, UPT, UPT, UR13, 0x1, URZ ;  /* 0x000000010d0d7890 */ /* 0x000fc8000fffe0ff */
[----:B------:R1:W-:Y:S01]  /*1e3e0*/  LDGSTS.E [R6+0x21f80], desc[UR22][R4.64], P1 ;  /* 0x21f8000004067fae */ /* 0x0003e200089a1016 */
[----:B------:R-:W-:-:S03]  /*1e3f0*/  UISETP.GT.AND UP1, UPT, UR13, 0x1, UPT ;  /* 0x000000010d00788c */ /* 0x000fc6000bf24270 */
[----:B------:R-:W0:Y:S01]  /*1e400*/  LDGDEPBAR ;  /* 0x00000000000079af */ /* 0x000e220000000000 */
[----:B------:R-:W-:Y:S02]  /*1e410*/  USEL UR5, URZ, 0x1, !UP1 ;  /* 0x00000001ff057887 */ /* 0x000fe4000c800000 */
[----:B------:R-:W-:Y:S02]  /*1e420*/  USEL UR13, UR13, URZ, !UP1 ;  /* 0x000000ff0d0d7287 */ /* 0x000fe4000c800000 */
[----:B------:R-:W-:Y:S02]  /*1e430*/  ULOP3.LUT UR5, UR6, UR5, URZ, 0x3c, !UPT ;  /* 0x0000000506057292 */ /* 0x000fe4000f8e3cff */
[----:B-1----:R-:W-:Y:S01]  /*1e440*/  IMAD.U32 R4, RZ, RZ, UR6 ;  /* 0x00000006ff047e24 */ /* 0x002fe2000f8e00ff */
[C---:B--2---:R-:W-:Y:S01]  /*1e450*/  ISETP.NE.U32.AND P1, PT, R250.reuse, R7, PT ;  /* 0x00000007fa00720c */ /* 0x044fe20003f25070 */
[----:B------:R-:W-:-:S12]  /*1e460*/  VIADD R250, R250, 0x1 ;  /* 0x00000001fafa7836 */ /* 0x000fd80000000000 */
[----:B---3--:R-:W-:Y:S05]  /*1e470*/  @P1 BRA `(.L_x_11) ;  /* 0xffffff7000f81947 */ /* 0x008fea000383ffff */
.L_x_8:
[----:B------:R-:W2:Y:S01]  /*1e480*/  LDL.LU R7, [R1+0x668] ;  /* 0x0006680001077983 */ /* 0x000ea20000300800 */
[----:B------:R-:W2:Y:S03]  /*1e490*/  LDCU.128 UR12, c[0x0][0x390] ;  /* 0x00007200ff0c77ac */ /* 0x000ea60008000c00 */
[----:B------:R-:W3:Y:S01]  /*1e4a0*/  LDL.LU R6, [R1+0x68c] ;  /* 0x00068c0001067983 */ /* 0x000ee20000300800 */
[----:B------:R-:W1:Y:S03]  /*1e4b0*/  LDCU UR7, c[0x0][0x3b8] ;  /* 0x00007700ff0777ac */ /* 0x000e660008000800 */
[----:B------:R-:W4:Y:S01]  /*1e4c0*/  LDL.LU R5, [R1+0x688] ;  /* 0x0006880001057983 */ /* 0x000f220000300800 */
[----:B------:R-:W5:Y:S01]  /*1e4d0*/  LDCU UR5, c[0x0][0x3b4] ;  /* 0x00007680ff0577ac */ /* 0x000f620008000800 */
[----:B-1----:R-:W-:Y:S01]  /*1e4e0*/  IMAD R3, R2, UR7, RZ ;  /* 0x0000000702037c24 */ /* 0x002fe2000f8e02ff */
[C---:B--2---:R-:W-:Y:S01]  /*1e4f0*/  ISETP.GE.AND P0, PT, R7.reuse, UR14, PT ;  /* 0x0000000e07007c0c */ /* 0x044fe2000bf06270 */
[----:B-----5:R-:W-:-:S03]  /*1e500*/  IMAD R0, R7, UR5, RZ ;  /* 0x0000000507007c24 */ /* 0x020fc6000f8e02ff */
[----:B------:R-:W-:Y:S02]  /*1e510*/  ISETP.LT.AND P3, PT, R2, UR15, !P0 ;  /* 0x0000000f02007c0c */ /* 0x000fe4000c761270 */
[----:B---3--:R-:W-:Y:S02]  /*1e520*/  ISETP.LT.AND P1, PT, R6, UR15, !P0 ;  /* 0x0000000f06007c0c */ /* 0x008fe4000c721270 */
[----:B----4-:R-:W-:Y:S01]  /*1e530*/  ISETP.LT.AND P4, PT, R5, UR15, !P0 ;  /* 0x0000000f05007c0c */ /* 0x010fe2000c781270 */
[----:B------:R-:W-:Y:S01]  /*1e540*/  VIADD R5, R3, UR7 ;  /* 0x0000000703057c36 */ /* 0x000fe20008000000 */
[----:B------:R-:W-:-:S03]  /*1e550*/  LEA R2, P6, R0, UR12, 0x2 ;  /* 0x0000000c00027c11 */ /* 0x000fc6000f8c10ff */
[----:B------:R-:W-:-:S04]  /*1e560*/  VIADD R7, R5, UR7 ;  /* 0x0000000705077c36 */ /* 0x000fc80008000000 */
[----:B------:R-:W-:Y:S01]  /*1e570*/  VIADD R9, R7, UR7 ;  /* 0x0000000707097c36 */ /* 0x000fe20008000000 */
[----:B------:R-:W-:Y:S06]  /*1e580*/  @!P5 BRA `(.L_x_12) ;  /* 0x000000000010d947 */ /* 0x000fec0003800000 */
[----:B------:R-:W-:-:S06]  /*1e590*/  USHF.L.U32 UR6, UR6, 0x1f, URZ ;  /* 0x0000001f06067899 */ /* 0x000fcc00080006ff */
[----:B------:R-:W-:-:S04]  /*1e5a0*/  IMAD.U32 R4, RZ, RZ, UR6 ;  /* 0x00000006ff047e24 */ /* 0x000fc8000f8e00ff */
[----:B------:R-:W1:Y:S02]  /*1e5b0*/  SYNCS.PHASECHK.TRANS64.TRYWAIT P5, [UR4], R4 ;  /* 0x00000004ff0075a7 */ /* 0x000e6400080a1104 */
[----:B-1----:R-:W-:Y:S05]  /*1e5c0*/  @!P5 BRA `(.L_x_13) ;  /* 0x0000001800b4d947 */ /* 0x002fea0003800000 */
.L_x_12:
[----:B------:R-:W2:Y:S01]  /*1e5d0*/  LDL.LU R102, [R1+0x780] ;  /* 0x0007800001667983 */ /* 0x000ea20000300800 */
[----:B------:R-:W-:-:S04]  /*1e5e0*/  DEPBAR.LE SB0, 0x0 ;  /* 0x000080000000791a */ /* 0x000fc80000000000 */
[----:B------:R-:W3:Y:S04]  /*1e5f0*/  LDL.LU R100, [R1+0x77c] ;  /* 0x00077c0001647983 */ /* 0x000ee80000300800 */
[----:B------:R-:W4:Y:S04]  /*1e600*/  LDL.LU R113, [R1+0x778] ;  /* 0x0007780001717983 */ /* 0x000f280000300800 */
[----:B------:R-:W5:Y:S04]  /*1e610*/  LDL.LU R112, [R1+0x774] ;  /* 0x0007740001707983 */ /* 0x000f680000300800 */
[----:B------:R-:W5:Y:S04]  /*1e620*/  LDL.LU R111, [R1+0x770] ;  /* 0x00077000016f7983 */ /* 0x000f680000300800 */
[----:B------:R-:W5:Y:S04]  /*1e630*/  LDL.LU R110, [R1+0x76c] ;  /* 0x00076c00016e7983 */ /* 0x000f680000300800 */
[----:B------:R-:W5:Y:S04]  /*1e640*/  LDL.LU R109, [R1+0x768] ;  /* 0x00076800016d7983 */ /* 0x000f680000300800 */
[----:B------:R-:W5:Y:S04]  /*1e650*/  LDL.LU R108, [R1+0x764] ;  /* 0x00076400016c7983 */ /* 0x000f680000300800 */
[----:B------:R-:W5:Y:S04]  /*1e660*/  LDL.LU R107, [R1+0x760] ;  /* 0x00076000016b7983 */ /* 0x000f680000300800 */
[----:B------:R-:W5:Y:S04]  /*1e670*/  LDL.LU R106, [R1+0x75c] ;  /* 0x00075c00016a7983 */ /* 0x000f680000300800 */
[----:B------:R-:W5:Y:S04]  /*1e680*/  LDL.LU R105, [R1+0x758] ;  /* 0x0007580001697983 */ /* 0x000f680000300800 */
[----:B------:R-:W5:Y:S01]  /*1e690*/  LDL.LU R104, [R1+0x754] ;  /* 0x0007540001687983 */ /* 0x000f620000300800 */
[----:B------:R-:W-:Y:S01]  /*1e6a0*/  VIADD R11, R9, UR7 ;  /* 0x00000007090b7c36 */ /* 0x000fe20008000000 */
[----:B------:R-:W-:Y:S01]  /*1e6b0*/  LEA.HI.X.SX32 R0, R0, UR13, 0x2, P6 ;  /* 0x0000000d00007c11 */ /* 0x000fe2000b0f16ff */
[----:B------:R-:W-:Y:S01]  /*1e6c0*/  BAR.SYNC.DEFER_BLOCKING 0x0 ;  /* 0x0000000000007b1d */ /* 0x000fe20000010000 */
[-C--:B------:R-:W-:Y:S01]  /*1e6d0*/  LEA R70, P6, R3, R2.reuse, 0x2 ;  /* 0x0000000203467211 */ /* 0x080fe200078c10ff */
[----:B------:R-:W-:Y:S01]  /*1e6e0*/  VIADD R79, R11, UR7 ;  /* 0x000000070b4f7c36 */ /* 0x000fe20008000000 */
[----:B------:R-:W-:-:S02]  /*1e6f0*/  LEA R68, P5, R5, R2, 0x2 ;  /* 0x0000000205447211 */ /* 0x000fc400078a10ff */
[-C--:B------:R-:W-:Y:S01]  /*1e700*/  LEA.HI.X.SX32 R71, R3, R0.reuse, 0x2, P6 ;  /* 0x0000000003477211 */ /* 0x080fe200030f16ff */
[----:B------:R-:W-:Y:S01]  /*1e710*/  VIADD R3, R79, UR7 ;  /* 0x000000074f037c36 */ /* 0x000fe20008000000 */
[----:B------:R-:W-:Y:S01]  /*1e720*/  LEA.HI.X.SX32 R69, R5, R0, 0x2, P5 ;  /* 0x0000000005457211 */ /* 0x000fe200028f16ff */
[----:B------:R-:W5:Y:S01]  /*1e730*/  LDL.LU R103, [R1+0x750] ;  /* 0x0007500001677983 */ /* 0x000f620000300800 */
[-C--:B------:R-:W-:Y:S01]  /*1e740*/  LEA R74, P5, R9, R2.reuse, 0x2 ;  /* 0x00000002094a7211 */ /* 0x080fe200078a10ff */
[----:B------:R-:W-:Y:S01]  /*1e750*/  VIADD R83, R3, UR7 ;  /* 0x0000000703537c36 */ /* 0x000fe20008000000 */
[----:B------:R-:W-:Y:S02]  /*1e760*/  LEA R72, P6, R7, R2, 0x2 ;  /* 0x0000000207487211 */ /* 0x000fe400078c10ff */
[----:B------:R-:W-:Y:S02]  /*1e770*/  LEA.HI.X.SX32 R75, R9, R0, 0x2, P5 ;  /* 0x00000000094b7211 */ /* 0x000fe400028f16ff */
[----:B------:R-:W-:-:S02]  /*1e780*/  IADD3 R85, PT, PT, R83, UR7, RZ ;  /* 0x0000000753557c10 */ /* 0x000fc4000fffe0ff */
[----:B------:R-:W-:Y:S02]  /*1e790*/  LEA R80, P5, R3, R2, 0x2 ;  /* 0x0000000203507211 */ /* 0x000fe400078a10ff */
[-C--:B------:R-:W-:Y:S01]  /*1e7a0*/  LEA.HI.X.SX32 R73, R7, R0.reuse, 0x2, P6 ;  /* 0x0000000007497211 */ /* 0x080fe200030f16ff */
[----:B------:R-:W-:Y:S01]  /*1e7b0*/  VIADD R87, R85, UR7 ;  /* 0x0000000755577c36 */ /* 0x000fe20008000000 */
[----:B------:R-:W-:Y:S02]  /*1e7c0*/  LEA.HI.X.SX32 R81, R3, R0, 0x2, P5 ;  /* 0x0000000003517211 */ /* 0x000fe400028f16ff */
[-C--:B------:R-:W-:Y:S01]  /*1e7d0*/  LEA R76, P6, R11, R2.reuse, 0x2 ;  /* 0x000000020b4c7211 */ /* 0x080fe200078c10ff */
[----:B------:R-:W1:Y:S02]  /*1e7e0*/  @!P2 SYNCS.CCTL.IV [UR9+0x38000] ;  /* 0x03800000ff00a9b1 */ /* 0x000e640008000009 */
[----:B-1----:R-:W-:Y:S01]  /*1e7f0*/  BAR.SYNC.DEFER_BLOCKING 0x0 ;  /* 0x0000000000007b1d */ /* 0x002fe20000010000 */
[----:B------:R-:W-:Y:S01]  /*1e800*/  VIADD R89, R87, UR7 ;  /* 0x0000000757597c36 */ /* 0x000fe20008000000 */
[----:B------:R-:W-:-:S02]  /*1e810*/  LEA R84, P5, R85, R2, 0x2 ;  /* 0x0000000255547211 */ /* 0x000fc400078a10ff */
[-C--:B------:R-:W-:Y:S01]  /*1e820*/  LEA.HI.X.SX32 R77, R11, R0.reuse, 0x2, P6 ;  /* 0x000000000b4d7211 */ /* 0x080fe200030f16ff */
[----:B------:R-:W-:Y:S01]  /*1e830*/  VIADD R91, R89, UR7 ;  /* 0x00000007595b7c36 */ /* 0x000fe20008000000 */
[----:B------:R-:W-:Y:S01]  /*1e840*/  LEA.HI.X.SX32 R85, R85, R0, 0x2, P5 ;  /* 0x0000000055557211 */ /* 0x000fe200028f16ff */
[----:B------:R-:W1:Y:S02]  /*1e850*/  LDTM.x64 R4, tmem[UR11] ;  /* 0x0000000b000479ee */ /* 0x000e640008340000 */
[----:B------:R-:W-:Y:S01]  /*1e860*/  VIADD R3, R91, UR7 ;  /* 0x000000075b037c36 */ /* 0x000fe20008000000 */
[----:B------:R-:W-:-:S03]  /*1e870*/  LEA R88, P5, R89, R2, 0x2 ;  /* 0x0000000259587211 */ /* 0x000fc600078a10ff */
[----:B------:R-:W-:Y:S01]  /*1e880*/  VIADD R95, R3, UR7 ;  /* 0x00000007035f7c36 */ /* 0x000fe20008000000 */
[----:B------:R-:W-:Y:S02]  /*1e890*/  LEA.HI.X.SX32 R89, R89, R0, 0x2, P5 ;  /* 0x0000000059597211 */ /* 0x000fe400028f16ff */
[-C--:B------:R-:W-:Y:S01]  /*1e8a0*/  LEA R92, P5, R3, R2.reuse, 0x2 ;  /* 0x00000002035c7211 */ /* 0x080fe200078a10ff */
[C---:B------:R-:W-:Y:S01]  /*1e8b0*/  VIADD R97, R95.reuse, UR7 ;  /* 0x000000075f617c36 */ /* 0x040fe20008000000 */
[----:B------:R-:W-:Y:S02]  /*1e8c0*/  LEA R94, P6, R95, R2, 0x2 ;  /* 0x000000025f5e7211 */ /* 0x000fe400078c10ff */
[-C--:B------:R-:W-:Y:S01]  /*1e8d0*/  LEA.HI.X.SX32 R93, R3, R0.reuse, 0x2, P5 ;  /* 0x00000000035d7211 */ /* 0x080fe200028f16ff */
[----:B------:R-:W-:Y:S01]  /*1e8e0*/  VIADD R101, R97, UR7 ;  /* 0x0000000761657c36 */ /* 0x000fe20008000000 */
[----:B------:R-:W-:Y:S01]  /*1e8f0*/  LEA.HI.X.SX32 R95, R95, R0, 0x2, P6 ;  /* 0x000000005f5f7211 */ /* 0x000fe200030f16ff */
[----:B------:R-:W1:Y:S01]  /*1e900*/  @!P2 SYNCS.CCTL.IV [UR9+0x38008] ;  /* 0x03800800ff00a9b1 */ /* 0x000e620008000009 */
[-C--:B------:R-:W-:Y:S01]  /*1e910*/  LEA R78, P2, R79, R2.reuse, 0x2 ;  /* 0x000000024f4e7211 */ /* 0x080fe200078410ff */
[----:B------:R-:W-:Y:S01]  /*1e920*/  NOP ;  /* 0x0000000000007918 */ /* 0x000fe20000000000 */
[----:B------:R-:W-:-:S02]  /*1e930*/  LEA R98, P5, R101, R2, 0x2 ;  /* 0x0000000265627211 */ /* 0x000fc400078a10ff */
[----:B------:R-:W-:Y:S02]  /*1e940*/  LEA.HI.X.SX32 R79, R79, R0, 0x2, P2 ;  /* 0x000000004f4f7211 */ /* 0x000fe400010f16ff */
[----:B------:R-:W-:-:S04]  /*1e950*/  LEA R82, P2, R83, R2, 0x2 ;  /* 0x0000000253527211 */ /* 0x000fc800078410ff */
[----:B------:R-:W-:Y:S02]  /*1e960*/  LEA.HI.X.SX32 R83, R83, R0, 0x2, P2 ;  /* 0x0000000053537211 */ /* 0x000fe400010f16ff */
[----:B------:R-:W-:-:S04]  /*1e970*/  LEA R86, P2, R87, R2, 0x2 ;  /* 0x0000000257567211 */ /* 0x000fc800078410ff */
[----:B------:R-:W-:Y:S02]  /*1e980*/  LEA.HI.X.SX32 R87, R87, R0, 0x2, P2 ;  /* 0x0000000057577211 */ /* 0x000fe400010f16ff */
[----:B------:R-:W-:-:S04]  /*1e990*/  LEA R90, P2, R91, R2, 0x2 ;  /* 0x000000025b5a7211 */ /* 0x000fc800078410ff */
[----:B------:R-:W-:Y:S02]  /*1e9a0*/  LEA.HI.X.SX32 R91, R91, R0, 0x2, P2 ;  /* 0x000000005b5b7211 */ /* 0x000fe400010f16ff */
[----:B------:R-:W-:-:S04]  /*1e9b0*/  LEA R96, P2, R97, R2, 0x2 ;  /* 0x0000000261607211 */ /* 0x000fc800078410ff */
[-C--:B------:R-:W-:Y:S01]  /*1e9c0*/  LEA.HI.X.SX32 R97, R97, R0.reuse, 0x2, P2 ;  /* 0x0000000061617211 */ /* 0x080fe200010f16ff */
[----:B-1----:R1:W-:Y:S01]  /*1e9d0*/  @P3 STG.E desc[UR22][R70.64], R4 ;  /* 0x0000000446003986 */ /* 0x0023e2000c101916 */
[----:B------:R-:W-:-:S03]  /*1e9e0*/  LEA.HI.X.SX32 R99, R101, R0, 0x2, P5 ;  /* 0x0000000065637211 */ /* 0x000fc600028f16ff */
[----:B------:R1:W-:Y:S04]  /*1e9f0*/  @P1 STG.E desc[UR22][R68.64], R5 ;  /* 0x0000000544001986 */ /* 0x0003e8000c101916 */
[----:B------:R-:W-:Y:S01]  /*1ea00*/  @P4 STG.E desc[UR22][R72.64], R6 ;  /* 0x0000000648004986 */ /* 0x000fe2000c101916 */
[----:B--2---:R-:W-:-:S03]  /*1ea10*/  ISETP.LT.AND P6, PT, R102, UR15, !P0 ;  /* 0x0000000f66007c0c */ /* 0x004fc6000c7c1270 */
[----:B------:R-:W2:Y:S01]  /*1ea20*/  LDL.LU R102, [R1+0x74c] ;  /* 0x00074c0001667983 */ /* 0x000ea20000300800 */
[----:B---3--:R-:W-:-:S03]  /*1ea30*/  ISETP.LT.AND P2, PT, R100, UR15, !P0 ;  /* 0x0000000f64007c0c */ /* 0x008fc6000c741270 */
[----:B------:R-:W3:Y:S04]  /*1ea40*/  LDL.LU R100, [R1+0x748] ;  /* 0x0007480001647983 */ /* 0x000ee80000300800 */
[----:B------:R-:W3:Y:S01]  /*1ea50*/  LDL.LU R3, [R1+0x744] ;  /* 0x0007440001037983 */ /* 0x000ee20000300800 */
[----:B----4-:R-:W-:Y:S02]  /*1ea60*/  ISETP.LT.AND P5, PT, R113, UR15, !P0 ;  /* 0x0000000f71007c0c */ /* 0x010fe4000c7a1270 */
[----:B-----5:R-:W-:Y:S01]  /*1ea70*/  ISETP.LT.AND P3, PT, R112, UR15, !P0 ;  /* 0x0000000f70007c0c */ /* 0x020fe2000c761270 */
[----:B------:R-:W-:Y:S01]  /*1ea80*/  @P6 STG.E desc[UR22][R74.64], R7 ;  /* 0x000000074a006986 */ /* 0x000fe2000c101916 */
[----:B------:R-:W-:-:S03]  /*1ea90*/  ISETP.LT.AND P1, PT, R111, UR15, !P0 ;  /* 0x0000000f6f007c0c */ /* 0x000fc6000c721270 */
[----:B------:R-:W-:Y:S01]  /*1eaa0*/  @P2 STG.E desc[UR22][R76.64], R8 ;  /* 0x000000084c002986 */ /* 0x000fe2000c101916 */
[----:B------:R-:W-:-:S03]  /*1eab0*/  ISETP.LT.AND P4, PT, R110, UR15, !P0 ;  /* 0x0000000f6e007c0c */ /* 0x000fc6000c781270 */
[----:B-1----:R-:W4:Y:S01]  /*1eac0*/  LDL.LU R71, [R1+0x740] ;  /* 0x0007400001477983 */ /* 0x002f220000300800 */
[----:B------:R-:W-:-:S03]  /*1ead0*/  ISETP.LT.AND P6, PT, R109, UR15, !P0 ;  /* 0x0000000f6d007c0c */ /* 0x000fc6000c7c1270 */
[----:B------:R-:W5:Y:S01]  /*1eae0*/  LDL.LU R70, [R1+0x73c] ;  /* 0x00073c0001467983 */ /* 0x000f620000300800 */
[----:B------:R-:W-:-:S03]  /*1eaf0*/  ISETP.LT.AND P2, PT, R108, UR15, !P0 ;  /* 0x0000000f6c007c0c */ /* 0x000fc6000c741270 */
[----:B------:R-:W-:Y:S01]  /*1eb00*/  @P5 STG.E desc[UR22][R78.64], R9 ;  /* 0x000000094e005986 */ /* 0x000fe2000c101916 */
[----:B------:R-:W-:-:S03]  /*1eb10*/  ISETP.LT.AND P5, PT, R107, UR15, !P0 ;  /* 0x0000000f6b007c0c */ /* 0x000fc6000c7a1270 */
[----:B------:R-:W-:Y:S01]  /*1eb20*/  @P3 STG.E desc[UR22][R80.64], R10 ;  /* 0x0000000a50003986 */ /* 0x000fe2000c101916 */
[----:B------:R-:W-:-:S03]  /*1eb30*/  ISETP.LT.AND P3, PT, R106, UR15, !P0 ;  /* 0x0000000f6a007c0c */ /* 0x000fc6000c761270 */
[----:B------:R-:W-:Y:S01]  /*1eb40*/  @P1 STG.E desc[UR22][R82.64], R11 ;  /* 0x0000000b52001986 */ /* 0x000fe2000c101916 */
[----:B------:R-:W-:-:S03]  /*1eb50*/  ISETP.LT.AND P1, PT, R105, UR15, !P0 ;  /* 0x0000000f69007c0c */ /* 0x000fc6000c721270 */
[----:B------:R-:W-:Y:S01]  /*1eb60*/  @P4 STG.E desc[UR22][R84.64], R12 ;  /* 0x0000000c54004986 */ /* 0x000fe2000c101916 */
[----:B------:R-:W-:-:S03]  /*1eb70*/  ISETP.LT.AND P4, PT, R104, UR15, !P0 ;  /* 0x0000000f68007c0c */ /* 0x000fc6000c781270 */
[----:B------:R-:W5:Y:S04]  /*1eb80*/  LDL.LU R69, [R1+0x738] ;  /* 0x0007380001457983 */ /* 0x000f680000300800 */
[----:B------:R-:W-:Y:S04]  /*1eb90*/  @P6 STG.E desc[UR22][R86.64], R13 ;  /* 0x0000000d56006986 */ /* 0x000fe8000c101916 */
[----:B------:R-:W5:Y:S04]  /*1eba0*/  LDL.LU R68, [R1+0x734] ;  /* 0x0007340001447983 */ /* 0x000f680000300800 */
[----:B------:R1:W-:Y:S04]  /*1ebb0*/  @P2 STG.E desc[UR22][R88.64], R14 ;  /* 0x0000000e58002986 */ /* 0x0003e8000c101916 */
[----:B------:R-:W-:Y:S04]  /*1ebc0*/  @P5 STG.E desc[UR22][R90.64], R15 ;  /* 0x0000000f5a005986 */ /* 0x000fe8000c101916 */
[----:B-1----:R-:W5:Y:S04]  /*1ebd0*/  LDL.LU R14, [R1+0x730] ;  /* 0x00073000010e7983 */ /* 0x002f680000300800 */
[----:B------:R-:W5:Y:S04]  /*1ebe0*/  LDL.LU R12, [R1+0x72c] ;  /* 0x00072c00010c7983 */ /* 0x000f680000300800 */
[----:B------:R-:W-:Y:S04]  /*1ebf0*/  @P3 STG.E desc[UR22][R92.64], R16 ;  /* 0x000000105c003986 */ /* 0x000fe8000c101916 */
[----:B------:R-:W-:Y:S04]  /*1ec00*/  @P1 STG.E desc[UR22][R94.64], R17 ;  /* 0x000000115e001986 */ /* 0x000fe8000c101916 */
[----:B------:R1:W-:Y:S04]  /*1ec10*/  @P4 STG.E desc[UR22][R96.64], R18 ;  /* 0x0000001260004986 */ /* 0x0003e8000c101916 */
[----:B-1----:R-:W5:Y:S04]  /*1ec20*/  LDL.LU R18, [R1+0x728] ;  /* 0x0007280001127983 */ /* 0x002f680000300800 */
[----:B------:R-:W5:Y:S04]  /*1ec30*/  LDL.LU R17, [R1+0x724] ;  /* 0x0007240001117983 */ /* 0x000f680000300800 */
[----:B------:R-:W5:Y:S01]  /*1ec40*/  LDL.LU R16, [R1+0x720] ;  /* 0x0007200001107983 */ /* 0x000f620000300800 */
[----:B------:R-:W-:Y:S01]  /*1ec50*/  ISETP.LT.AND P6, PT, R103, UR15, !P0 ;  /* 0x0000000f67007c0c */ /* 0x000fe2000c7c1270 */
[----:B------:R-:W-:-:S02]  /*1ec60*/  VIADD R101, R101, UR7 ;  /* 0x0000000765657c36 */ /* 0x000fc40008000000 */
[----:B------:R-:W5:Y:S03]  /*1ec70*/  LDL.LU R15, [R1+0x71c] ;  /* 0x00071c00010f7983 */ /* 0x000f660000300800 */
[----:B------:R-:W-:-:S04]  /*1ec80*/  LEA R4, P1, R101, R2, 0x2 ;  /* 0x0000000265047211 */ /* 0x000fc800078210ff */
[----:B------:R-:W-:-:S03]  /*1ec90*/  LEA.HI.X.SX32 R5, R101, R0, 0x2, P1 ;  /* 0x0000000065057211 */ /* 0x000fc600008f16ff */
[----:B------:R-:W-:Y:S01]  /*1eca0*/  @P6 STG.E desc[UR22][R98.64], R19 ;  /* 0x0000001362006986 */ /* 0x000fe2000c101916 */
[----:B--2---:R-:W-:Y:S02]  /*1ecb0*/  ISETP.LT.AND P2, PT, R102, UR15, !P0 ;  /* 0x0000000f66007c0c */ /* 0x004fe4000c741270 */
[----:B---3--:R-:W-:Y:S01]  /*1ecc0*/  ISETP.LT.AND P3, PT, R3, UR15, !P0 ;  /* 0x0000000f03007c0c */ /* 0x008fe2000c761270 */
[----:B------:R-:W-:Y:S01]  /*1ecd0*/  VIADD R3, R101, UR7 ;  /* 0x0000000765037c36 */ /* 0x000fe20008000000 */
[----:B------:R-:W-:-:S03]  /*1ece0*/  ISETP.LT.AND P5, PT, R100, UR15, !P0 ;  /* 0x0000000f64007c0c */ /* 0x000fc6000c7a1270 */
[C---:B------:R-:W-:Y:S01]  /*1ecf0*/  VIADD R9, R3.reuse, UR7 ;  /* 0x0000000703097c36 */ /* 0x040fe20008000000 */
[----:B------:R-:W-:-:S05]  /*1ed00*/  LEA R6, P6, R3, R2, 0x2 ;  /* 0x0000000203067211 */ /* 0x000fca00078c10ff */
[----:B------:R1:W-:Y:S01]  /*1ed10*/  @P2 STG.E desc[UR22][R4.64], R20 ;  /* 0x0000001404002986 */ /* 0x0003e2000c101916 */
[----:B------:R-:W-:Y:S02]  /*1ed20*/  LEA.HI.X.SX32 R7, R3, R0, 0x2, P6 ;  /* 0x0000000003077211 */ /* 0x000fe400030f16ff */
[C---:B------:R-:W-:Y:S02]  /*1ed30*/  LEA R8, P2, R9.reuse, R2, 0x2 ;  /* 0x0000000209087211 */ /* 0x040fe400078410ff */
[C---:B------:R-:W-:Y:S02]  /*1ed40*/  IADD3 R3, PT, PT, R9.reuse, UR7, RZ ;  /* 0x0000000709037c10 */ /* 0x040fe4000fffe0ff */
[----:B------:R-:W-:Y:S02]  /*1ed50*/  LEA.HI.X.SX32 R9, R9, R0, 0x2, P2 ;  /* 0x0000000009097211 */ /* 0x000fe400010f16ff */
[C---:B------:R-:W-:Y:S01]  /*1ed60*/  LEA R10, P6, R3.reuse, R2, 0x2 ;  /* 0x00000002030a7211 */ /* 0x040fe200078c10ff */
[----:B------:R-:W-:Y:S01]  /*1ed70*/  VIADD R13, R3, UR7 ;  /* 0x00000007030d7c36 */ /* 0x000fe20008000000 */
[----:B----4-:R-:W-:Y:S01]  /*1ed80*/  ISETP.LT.AND P4, PT, R71, UR15, !P0 ;  /* 0x0000000f47007c0c */ /* 0x010fe2000c781270 */
[----:B------:R2:W-:Y:S01]  /*1ed90*/  @P5 STG.E desc[UR22][R6.64], R21 ;  /* 0x0000001506005986 */ /* 0x0005e2000c101916 */
[----:B------:R-:W-:Y:S01]  /*1eda0*/  LEA.HI.X.SX32 R11, R3, R0, 0x2, P6 ;  /* 0x00000000030b7211 */ /* 0x000fe200030f16ff */
[C---:B------:R-:W-:Y:S01]  /*1edb0*/  VIADD R3, R13.reuse, UR7 ;  /* 0x000000070d037c36 */ /* 0x040fe20008000000 */
[----:B-----5:R-:W-:Y:S01]  /*1edc0*/  ISETP.LT.AND P1, PT, R70, UR15, !P0 ;  /* 0x0000000f46007c0c */ /* 0x020fe2000c721270 */
[----:B------:R3:W-:Y:S01]  /*1edd0*/  @P3 STG.E desc[UR22][R8.64], R22 ;  /* 0x0000001608003986 */ /* 0x0007e2000c101916 */
[----:B-1----:R-:W-:-:S04]  /*1ede0*/  LEA R4, P3, R13, R2, 0x2 ;  /* 0x000000020d047211 */ /* 0x002fc800078610ff */
[----:B------:R-:W-:Y:S01]  /*1edf0*/  LEA.HI.X.SX32 R5, R13, R0, 0x2, P3 ;  /* 0x000000000d057211 */ /* 0x000fe200018f16ff */
[C---:B------:R-:W-:Y:S01]  /*1ee00*/  VIADD R13, R3.reuse, UR7 ;  /* 0x00000007030d7c36 */ /* 0x040fe20008000000 */
[----:B--2---:R-:W-:Y:S01]  /*1ee10*/  LEA R6, P6, R3, R2, 0x2 ;  /* 0x0000000203067211 */ /* 0x004fe200078c10ff */
[----:B------:R1:W-:Y:S01]  /*1ee20*/  @P4 STG.E desc[UR22][R10.64], R23 ;  /* 0x000000170a004986 */ /* 0x0003e2000c101916 */
[----:B------:R-:W-:Y:S02]  /*1ee30*/  ISETP.LT.AND P5, PT, R69, UR15, !P0 ;  /* 0x0000000f45007c0c */ /* 0x000fe4000c7a1270 */
[----:B------:R-:W-:Y:S01]  /*1ee40*/  LEA.HI.X.SX32 R7, R3, R0, 0x2, P6 ;  /* 0x0000000003077211 */ /* 0x000fe200030f16ff */
[C---:B------:R-:W-:Y:S01]  /*1ee50*/  VIADD R3, R13.reuse, UR7 ;  /* 0x000000070d037c36 */ /* 0x040fe20008000000 */
[----:B------:R2:W-:Y:S01]  /*1ee60*/  @P1 STG.E desc[UR22][R4.64], R24 ;  /* 0x0000001804001986 */ /* 0x0005e2000c101916 */
[----:B------:R-:W-:Y:S02]  /*1ee70*/  ISETP.LT.AND P2, PT, R68, UR15, !P0 ;  /* 0x0000000f44007c0c */ /* 0x000fe4000c741270 */
[----:B---3--:R-:W-:-:S02]  /*1ee80*/  LEA R8, P1, R13, R2, 0x2 ;  /* 0x000000020d087211 */ /* 0x008fc400078210ff */
[----:B-1----:R-:W-:Y:S02]  /*1ee90*/  LEA R10, P6, R3, R2, 0x2 ;  /* 0x00000002030a7211 */ /* 0x002fe400078c10ff */
[-C--:B------:R-:W-:Y:S02]  /*1eea0*/  LEA.HI.X.SX32 R9, R13, R0.reuse, 0x2, P1 ;  /* 0x000000000d097211 */ /* 0x080fe400008f16ff */
[----:B------:R-:W-:Y:S02]  /*1eeb0*/  LEA.HI.X.SX32 R11, R3, R0, 0x2, P6 ;  /* 0x00000000030b7211 */ /* 0x000fe400030f16ff */
[----:B------:R-:W-:Y:S02]  /*1eec0*/  ISETP.LT.AND P4, PT, R14, UR15, !P0 ;  /* 0x0000000f0e007c0c */ /* 0x000fe4000c781270 */
[----:B------:R-:W3:Y:S01]  /*1eed0*/  LDL.LU R14, [R1+0x718] ;  /* 0x00071800010e7983 */ /* 0x000ee20000300800 */
[----:B------:R-:W-:-:S03]  /*1eee0*/  ISETP.LT.AND P3, PT, R12, UR15, !P0 ;  /* 0x0000000f0c007c0c */ /* 0x000fc6000c761270 */
[----:B------:R-:W4:Y:S04]  /*1eef0*/  LDL.LU R12, [R1+0x714] ;  /* 0x00071400010c7983 */ /* 0x000f280000300800 */
[----:B------:R1:W-:Y:S04]  /*1ef00*/  @P5 STG.E desc[UR22][R6.64], R25 ;  /* 0x0000001906005986 */ /* 0x0003e8000c101916 */
[----:B------:R5:W-:Y:S04]  /*1ef10*/  @P2 STG.E desc[UR22][R8.64], R26 ;  /* 0x0000001a08002986 */ /* 0x000be8000c101916 */
[----:B------:R1:W-:Y:S01]  /*1ef20*/  @P4 STG.E desc[UR22][R10.64], R27 ;  /* 0x0000001b0a004986 */ /* 0x0003e2000c101916 */
[----:B------:R-:W-:-:S03]  /*1ef30*/  ISETP.LT.AND P5, PT, R18, UR15, !P0 ;  /* 0x0000000f12007c0c */ /* 0x000fc6000c7a1270 */
[----:B------:R-:W4:Y:S01]  /*1ef40*/  LDL.LU R18, [R1+0x710] ;  /* 0x0007100001127983 */ /* 0x000f220000300800 */
[----:B------:R-:W-:-:S03]  /*1ef50*/  ISETP.LT.AND P1, PT, R17, UR15, !P0 ;  /* 0x0000000f11007c0c */ /* 0x000fc6000c721270 */
[----:B------:R-:W4:Y:S01]  /*1ef60*/  LDL.LU R17, [R1+0x70c] ;  /* 0x00070c0001117983 */ /* 0x000f220000300800 */
[----:B------:R-:W-:-:S03]  /*1ef70*/  ISETP.LT.AND P4, PT, R16, UR15, !P0 ;  /* 0x0000000f10007c0c */ /* 0x000fc6000c781270 */
[----:B------:R-:W4:Y:S01]  /*1ef80*/  LDL.LU R16, [R1+0x708] ;  /* 0x0007080001107983 */ /* 0x000f220000300800 */
[----:B------:R-:W-:-:S04]  /*1ef90*/  VIADD R13, R3, UR7 ;  /* 0x00000007030d7c36 */ /* 0x000fc80008000000 */
[C---:B------:R-:W-:Y:S01]  /*1efa0*/  VIADD R3, R13.reuse, UR7 ;  /* 0x000000070d037c36 */ /* 0x040fe20008000000 */
[----:B--2---:R-:W-:-:S04]  /*1efb0*/  LEA R4, P2, R13, R2, 0x2 ;  /* 0x000000020d047211 */ /* 0x004fc800078410ff */
[----:B------:R-:W-:Y:S01]  /*1efc0*/  LEA.HI.X.SX32 R5, R13, R0, 0x2, P2 ;  /* 0x000000000d057211 */ /* 0x000fe200010f16ff */
[C---:B------:R-:W-:Y:S01]  /*1efd0*/  VIADD R13, R3.reuse, UR7 ;  /* 0x00000007030d7c36 */ /* 0x040fe20008000000 */
[----:B-1----:R-:W-:-:S03]  /*1efe0*/  LEA R6, P6, R3, R2, 0x2 ;  /* 0x0000000203067211 */ /* 0x002fc600078c10ff */
[----:B------:R1:W-:Y:S01]  /*1eff0*/  @P3 STG.E desc[UR22][R4.64], R28 ;  /* 0x0000001c04003986 */ /* 0x0003e2000c101916 */
[----:B------:R-:W-:Y:S01]  /*1f000*/  LEA.HI.X.SX32 R7, R3, R0, 0x2, P6 ;  /* 0x0000000003077211 */ /* 0x000fe200030f16ff */
[C---:B------:R-:W-:Y:S01]  /*1f010*/  VIADD R3, R13.reuse, UR7 ;  /* 0x000000070d037c36 */ /* 0x040fe20008000000 */
[----:B-----5:R-:W-:Y:S02]  /*1f020*/  LEA R8, P3, R13, R2, 0x2 ;  /* 0x000000020d087211 */ /* 0x020fe400078610ff */
[----:B------:R-:W-:Y:S02]  /*1f030*/  ISETP.LT.AND P2, PT, R15, UR15, !P0 ;  /* 0x0000000f0f007c0c */ /* 0x000fe4000c741270 */
[----:B------:R-:W-:Y:S01]  /*1f040*/  LEA.HI.X.SX32 R9, R13, R0, 0x2, P3 ;  /* 0x000000000d097211 */ /* 0x000fe200018f16ff */
[C---:B------:R-:W-:Y:S01]  /*1f050*/  VIADD R13, R3.reuse, UR7 ;  /* 0x00000007030d7c36 */ /* 0x040fe20008000000 */
[C---:B------:R-:W-:Y:S01]  /*1f060*/  LEA R10, P6, R3.reuse, R2, 0x2 ;  /* 0x00000002030a7211 */ /* 0x040fe200078c10ff */
[----:B------:R-:W2:Y:S03]  /*1f070*/  LDL.LU R15, [R1+0x704] ;  /* 0x00070400010f7983 */ /* 0x000ea60000300800 */
[----:B------:R-:W-:Y:S01]  /*1f080*/  LEA.HI.X.SX32 R11, R3, R0, 0x2, P6 ;  /* 0x00000000030b7211 */ /* 0x000fe200030f16ff */
[----:B------:R5:W-:Y:S01]  /*1f090*/  @P5 STG.E desc[UR22][R6.64], R29 ;  /* 0x0000001d06005986 */ /* 0x000be2000c101916 */
[----:B------:R-:W-:-:S03]  /*1f0a0*/  VIADD R3, R13, UR7 ;  /* 0x000000070d037c36 */ /* 0x000fc60008000000 */
[----:B------:R3:W-:Y:S01]  /*1f0b0*/  @P1 STG.E desc[UR22][R8.64], R30 ;  /* 0x0000001e08001986 */ /* 0x0007e2000c101916 */
[----:B-1----:R-:W-:-:S04]  /*1f0c0*/  LEA R4, P1, R13, R2, 0x2 ;  /* 0x000000020d047211 */ /* 0x002fc800078210ff */
[----:B------:R-:W-:Y:S02]  /*1f0d0*/  LEA.HI.X.SX32 R5, R13, R0, 0x2, P1 ;  /* 0x000000000d057211 */ /* 0x000fe400008f16ff */
[C---:B-----5:R-:W-:Y:S01]  /*1f0e0*/  LEA R6, P6, R3.reuse, R2, 0x2 ;  /* 0x0000000203067211 */ /* 0x060fe200078c10ff */
[----:B------:R1:W-:Y:S03]  /*1f0f0*/  @P4 STG.E desc[UR22][R10.64], R31 ;  /* 0x0000001f0a004986 */ /* 0x0003e6000c101916 */
[----:B------:R-:W-:Y:S01]  /*1f100*/  LEA.HI.X.SX32 R7, R3, R0, 0x2, P6 ;  /* 0x0000000003077211 */ /* 0x000fe200030f16ff */
[----:B------:R5:W-:Y:S01]  /*1f110*/  @P2 STG.E desc[UR22][R4.64], R32 ;  /* 0x0000002004002986 */ /* 0x000be2000c101916 */
[----:B---3--:R-:W-:-:S03]  /*1f120*/  ISETP.LT.AND P5, PT, R14, UR15, !P0 ;  /* 0x0000000f0e007c0c */ /* 0x008fc6000c7a1270 */
[----:B------:R-:W3:Y:S01]  /*1f130*/  LDL.LU R14, [R1+0x700] ;  /* 0x00070000010e7983 */ /* 0x000ee20000300800 */
[----:B----4-:R-:W-:-:S03]  /*1f140*/  ISETP.LT.AND P3, PT, R12, UR15, !P0 ;  /* 0x0000000f0c007c0c */ /* 0x010fc6000c761270 */
[----:B------:R-:W4:Y:S06]  /*1f150*/  LDL.LU R12, [R1+0x6fc] ;  /* 0x0006fc00010c7983 */ /* 0x000f2c0000300800 */
[----:B------:R1:W-:Y:S01]  /*1f160*/  @P5 STG.E desc[UR22][R6.64], R33 ;  /* 0x0000002106005986 */ /* 0x0003e2000c101916 */
[----:B------:R-:W-:-:S03]  /*1f170*/  ISETP.LT.AND P4, PT, R18, UR15, !P0 ;  /* 0x0000000f12007c0c */ /* 0x000fc6000c781270 */
[----:B------:R-:W4:Y:S01]  /*1f180*/  LDL.LU R18, [R1+0x6f8] ;  /* 0x0006f80001127983 */ /* 0x000f220000300800 */
[----:B------:R-:W-:-:S03]  /*1f190*/  ISETP.LT.AND P1, PT, R17, UR15, !P0 ;  /* 0x0000000f11007c0c */ /* 0x000fc6000c721270 */
[----:B------:R-:W4:Y:S01]  /*1f1a0*/  LDL.LU R17, [R1+0x6f4] ;  /* 0x0006f40001117983 */ /* 0x000f220000300800 */
[----:B------:R-:W-:-:S03]  /*1f1b0*/  ISETP.LT.AND P5, PT, R16, UR15, !P0 ;  /* 0x0000000f10007c0c */ /* 0x000fc6000c7a1270 */
[----:B------:R-:W4:Y:S01]  /*1f1c0*/  LDL.LU R16, [R1+0x6f0] ;  /* 0x0006f00001107983 */ /* 0x000f220000300800 */
[----:B------:R-:W-:-:S04]  /*1f1d0*/  IADD3 R13, PT, PT, R3, UR7, RZ ;  /* 0x00000007030d7c10 */ /* 0x000fc8000fffe0ff */
[C---:B------:R-:W-:Y:S01]  /*1f1e0*/  LEA R8, P2, R13.reuse, R2, 0x2 ;  /* 0x000000020d087211 */ /* 0x040fe200078410ff */
[----:B------:R-:W-:-:S03]  /*1f1f0*/  VIADD R3, R13, UR7 ;  /* 0x000000070d037c36 */ /* 0x000fc60008000000 */
[----:B------:R-:W-:Y:S01]  /*1f200*/  LEA.HI.X.SX32 R9, R13, R0, 0x2, P2 ;  /* 0x000000000d097211 */ /* 0x000fe200010f16ff */
[C---:B------:R-:W-:Y:S01]  /*1f210*/  VIADD R13, R3.reuse, UR7 ;  /* 0x00000007030d7c36 */ /* 0x040fe20008000000 */
[----:B-1----:R-:W-:-:S03]  /*1f220*/  LEA R10, P6, R3, R2, 0x2 ;  /* 0x00000002030a7211 */ /* 0x002fc600078c10ff */
[----:B------:R1:W-:Y:S01]  /*1f230*/  @P3 STG.E desc[UR22][R8.64], R34 ;  /* 0x0000002208003986 */ /* 0x0003e2000c101916 */
[----:B------:R-:W-:Y:S01]  /*1f240*/  LEA.HI.X.SX32 R11, R3, R0, 0x2, P6 ;  /* 0x00000000030b7211 */ /* 0x000fe200030f16ff */
[C---:B------:R-:W-:Y:S01]  /*1f250*/  VIADD R3, R13.reuse, UR7 ;  /* 0x000000070d037c36 */ /* 0x040fe20008000000 */
[----:B-----5:R-:W-:-:S04]  /*1f260*/  LEA R4, P3, R13, R2, 0x2 ;  /* 0x000000020d047211 */ /* 0x020fc800078610ff */
[----:B------:R-:W-:Y:S01]  /*1f270*/  LEA.HI.X.SX32 R5, R13, R0, 0x2, P3 ;  /* 0x000000000d057211 */ /* 0x000fe200018f16ff */
[C---:B------:R-:W-:Y:S01]  /*1f280*/  VIADD R13, R3.reuse, UR7 ;  /* 0x00000007030d7c36 */ /* 0x040fe20008000000 */
[----:B------:R-:W-:Y:S02]  /*1f290*/  LEA R6, P6, R3, R2, 0x2 ;  /* 0x0000000203067211 */ /* 0x000fe400078c10ff */
[----:B--2---:R-:W-:Y:S02]  /*1f2a0*/  ISETP.LT.AND P2, PT, R15, UR15, !P0 ;  /* 0x0000000f0f007c0c */ /* 0x004fe4000c741270 */
[----:B------:R-:W2:Y:S01]  /*1f2b0*/  LDL.LU R15, [R1+0x6ec] ;  /* 0x0006ec00010f7983 */ /* 0x000ea20000300800 */
[----:B------:R-:W-:Y:S01]  /*1f2c0*/  LEA.HI.X.SX32 R7, R3, R0, 0x2, P6 ;  /* 0x0000000003077211 */ /* 0x000fe200030f16ff */
[C---:B------:R-:W-:Y:S02]  /*1f2d0*/  VIADD R3, R13.reuse, UR7 ;  /* 0x000000070d037c36 */ /* 0x040fe40008000000 */
[----:B------:R5:W-:Y:S04]  /*1f2e0*/  @P4 STG.E desc[UR22][R10.64], R35 ;  /* 0x000000230a004986 */ /* 0x000be8000c101916 */
        /* <DEDUP_REMOVED lines=20> */
[----:B------:R-:W-:-:S04]  /*1f430*/  LEA R4, P2, R13, R2, 0x2 ;  /* 0x000000020d047211 */ /* 0x000fc800078410ff */
        /* <DEDUP_REMOVED lines=12> */
[----:B------:R-:W-:Y:S02]  /*1f500*/  LEA.HI.X.SX32 R11, R3, R0, 0x2, P6 ;  /* 0x00000000030b7211 */ /* 0x000fe400030f16ff */
[C---:B------:R-:W-:Y:S01]  /*1f510*/  IADD3 R3, PT, PT, R13.reuse, UR7, RZ ;  /* 0x000000070d037c10 */ /* 0x040fe2000fffe0ff */
        /* <DEDUP_REMOVED lines=65> */
[----:B------:R-:W-:Y:S02]  /*1f930*/  LEA.HI.X.SX32 R9, R13, R0, 0x2, P3 ;  /* 0x000000000d097211 */ /* 0x000fe400018f16ff */
[----:B------:R-:W-:Y:S02]  /*1f940*/  LEA R10, P6, R3, R2, 0x2 ;  /* 0x00000002030a7211 */ /* 0x000fe400078c10ff */
[----:B--2---:R-:W-:Y:S02]  /*1f950*/  ISETP.LT.AND P2, PT, R15, UR15, !P0 ;  /* 0x0000000f0f007c0c */ /* 0x004fe4000c741270 */
[C---:B------:R-:W-:Y:S01]  /*1f960*/  IADD3 R13, PT, PT, R3.reuse, UR7, RZ ;  /* 0x00000007030d7c10 */ /* 0x040fe2000fffe0ff */
[----:B------:R-:W-:Y:S01]  /*1f970*/  @P5 STG.E desc[UR22][R6.64], R53 ;  /* 0x0000003506005986 */ /* 0x000fe2000c101916 */
[----:B------:R-:W-:-:S03]  /*1f980*/  LEA.HI.X.SX32 R11, R3, R0, 0x2, P6 ;  /* 0x00000000030b7211 */ /* 0x000fc600030f16ff */
[----:B------:R2:W-:Y:S01]  /*1f990*/  @P1 STG.E desc[UR22][R8.64], R54 ;  /* 0x0000003608001986 */ /* 0x0005e2000c101916 */
[C---:B-1----:R-:W-:Y:S01]  /*1f9a0*/  LEA R4, P1, R13.reuse, R2, 0x2 ;  /* 0x000000020d047211 */ /* 0x042fe200078210ff */
[C---:B------:R-:W-:Y:S02]  /*1f9b0*/  VIADD R3, R13.reuse, UR7 ;  /* 0x000000070d037c36 */ /* 0x040fe40008000000 */
[----:B------:R-:W5:Y:S01]  /*1f9c0*/  LDL.LU R15, [R1+0x6a4] ;  /* 0x0006a400010f7983 */ /* 0x000f620000300800 */
[----:B------:R-:W-:Y:S01]  /*1f9d0*/  LEA.HI.X.SX32 R5, R13, R0, 0x2, P1 ;  /* 0x000000000d057211 */ /* 0x000fe200008f16ff */
[----:B------:R-:W-:Y:S02]  /*1f9e0*/  VIADD R13, R3, UR7 ;  /* 0x00000007030d7c36 */ /* 0x000fe40008000000 */
[----:B------:R1:W-:Y:S04]  /*1f9f0*/  @P4 STG.E desc[UR22][R10.64], R55 ;  /* 0x000000370a004986 */ /* 0x0003e8000c101916 */
[----:B------:R1:W-:Y:S01]  /*1fa00*/  @P2 STG.E desc[UR22][R4.64], R56 ;  /* 0x0000003804002986 */ /* 0x0003e2000c101916 */
[----:B--2---:R-:W-:-:S04]  /*1fa10*/  LEA R8, P2, R13, R2, 0x2 ;  /* 0x000000020d087211 */ /* 0x004fc800078410ff */
[----:B------:R-:W-:Y:S02]  /*1fa20*/  LEA.HI.X.SX32 R9, R13, R0, 0x2, P2 ;  /* 0x000000000d097211 */ /* 0x000fe400010f16ff */
[----:B---3--:R-:W-:Y:S02]  /*1fa30*/  ISETP.LT.AND P5, PT, R14, UR15, !P0 ;  /* 0x0000000f0e007c0c */ /* 0x008fe4000c7a1270 */
[----:B------:R-:W2:Y:S01]  /*1fa40*/  LDL.LU R14, [R1+0x6a0] ;  /* 0x0006a000010e7983 */ /* 0x000ea20000300800 */
[----:B----4-:R-:W-:-:S03]  /*1fa50*/  ISETP.LT.AND P3, PT, R12, UR15, !P0 ;  /* 0x0000000f0c007c0c */ /* 0x010fc6000c761270 */
[----:B------:R-:W3:Y:S04]  /*1fa60*/  LDL.LU R12, [R1+0x69c] ;  /* 0x00069c00010c7983 */ /* 0x000ee80000300800 */
[----:B------:R-:W4:Y:S01]  /*1fa70*/  LDL.LU R19, [R1+0x698] ;  /* 0x0006980001137983 */ /* 0x000f220000300800 */
[----:B------:R-:W-:-:S03]  /*1fa80*/  ISETP.LT.AND P4, PT, R18, UR15, !P0 ;  /* 0x0000000f12007c0c */ /* 0x000fc6000c781270 */
[----:B------:R-:W4:Y:S01]  /*1fa90*/  LDL.LU R18, [R1+0x694] ;  /* 0x0006940001127983 */ /* 0x000f220000300800 */
[----:B------:R-:W-:-:S03]  /*1faa0*/  ISETP.LT.AND P2, PT, R16, UR15, !P0 ;  /* 0x0000000f10007c0c */ /* 0x000fc6000c741270 */
[----:B------:R-:W4:Y:S01]  /*1fab0*/  LDL.LU R16, [R1+0x690] ;  /* 0x0006900001107983 */ /* 0x000f220000300800 */
[----:B------:R-:W-:-:S04]  /*1fac0*/  LEA R6, P6, R3, R2, 0x2 ;  /* 0x0000000203067211 */ /* 0x000fc800078c10ff */
[----:B------:R-:W-:Y:S01]  /*1fad0*/  LEA.HI.X.SX32 R7, R3, R0, 0x2, P6 ;  /* 0x0000000003077211 */ /* 0x000fe200030f16ff */
[----:B------:R-:W-:-:S04]  /*1fae0*/  VIADD R3, R13, UR7 ;  /* 0x000000070d037c36 */ /* 0x000fc80008000000 */
[C---:B------:R-:W-:Y:S01]  /*1faf0*/  VIADD R13, R3.reuse, UR7 ;  /* 0x00000007030d7c36 */ /* 0x040fe20008000000 */
[C---:B-1----:R-:W-:Y:S01]  /*1fb00*/  LEA R10, P6, R3.reuse, R2, 0x2 ;  /* 0x00000002030a7211 */ /* 0x042fe200078c10ff */
[----:B------:R1:W-:Y:S03]  /*1fb10*/  @P5 STG.E desc[UR22][R6.64], R57 ;  /* 0x0000003906005986 */ /* 0x0003e6000c101916 */
[----:B------:R-:W-:Y:S01]  /*1fb20*/  LEA.HI.X.SX32 R11, R3, R0, 0x2, P6 ;  /* 0x00000000030b7211 */ /* 0x000fe200030f16ff */
[----:B------:R5:W-:Y:S01]  /*1fb30*/  @P3 STG.E desc[UR22][R8.64], R58 ;  /* 0x0000003a08003986 */ /* 0x000be2000c101916 */
[C---:B------:R-:W-:Y:S01]  /*1fb40*/  VIADD R3, R13.reuse, UR7 ;  /* 0x000000070d037c36 */ /* 0x040fe20008000000 */
[----:B------:R-:W-:Y:S02]  /*1fb50*/  LEA R4, P3, R13, R2, 0x2 ;  /* 0x000000020d047211 */ /* 0x000fe400078610ff */
[----:B------:R-:W-:-:S02]  /*1fb60*/  ISETP.LT.AND P1, PT, R17, UR15, !P0 ;  /* 0x0000000f11007c0c */ /* 0x000fc4000c721270 */
[----:B------:R-:W-:Y:S01]  /*1fb70*/  LEA.HI.X.SX32 R5, R13, R0, 0x2, P3 ;  /* 0x000000000d057211 */ /* 0x000fe200018f16ff */
[C---:B------:R-:W-:Y:S01]  /*1fb80*/  VIADD R13, R3.reuse, UR7 ;  /* 0x00000007030d7c36 */ /* 0x040fe20008000000 */
[----:B-1----:R-:W-:-:S04]  /*1fb90*/  LEA R6, P6, R3, R2, 0x2 ;  /* 0x0000000203067211 */ /* 0x002fc800078c10ff */
[----:B------:R-:W-:Y:S01]  /*1fba0*/  LEA.HI.X.SX32 R7, R3, R0, 0x2, P6 ;  /* 0x0000000003077211 */ /* 0x000fe200030f16ff */
[----:B------:R-:W-:Y:S01]  /*1fbb0*/  VIADD R3, R13, UR7 ;  /* 0x000000070d037c36 */ /* 0x000fe20008000000 */
[----:B------:R1:W-:Y:S01]  /*1fbc0*/  @P4 STG.E desc[UR22][R10.64], R59 ;  /* 0x0000003b0a004986 */ /* 0x0003e2000c101916 */
[----:B-----5:R-:W-:Y:S02]  /*1fbd0*/  ISETP.LT.AND P5, PT, R15, UR15, !P0 ;  /* 0x0000000f0f007c0c */ /* 0x020fe4000c7a1270 */
[----:B------:R-:W-:Y:S01]  /*1fbe0*/  VIADD R15, R3, UR7 ;  /* 0x00000007030f7c36 */ /* 0x000fe20008000000 */
[----:B------:R-:W-:Y:S01]  /*1fbf0*/  @P1 STG.E desc[UR22][R4.64], R60 ;  /* 0x0000003c04001986 */ /* 0x000fe2000c101916 */
[-C--:B------:R-:W-:Y:S02]  /*1fc00*/  LEA R8, P1, R13, R2.reuse, 0x2 ;  /* 0x000000020d087211 */ /* 0x080fe400078210ff */
[----:B------:R-:W-:Y:S01]  /*1fc10*/  VIADD R17, R15, UR7 ;  /* 0x000000070f117c36 */ /* 0x000fe20008000000 */
[----:B-1----:R-:W-:-:S02]  /*1fc20*/  LEA R10, P6, R3, R2, 0x2 ;  /* 0x00000002030a7211 */ /* 0x002fc400078c10ff */
[-C--:B------:R-:W-:Y:S02]  /*1fc30*/  LEA.HI.X.SX32 R9, R13, R0.reuse, 0x2, P1 ;  /* 0x000000000d097211 */ /* 0x080fe400008f16ff */
[----:B------:R-:W-:Y:S01]  /*1fc40*/  LEA.HI.X.SX32 R11, R3, R0, 0x2, P6 ;  /* 0x00000000030b7211 */ /* 0x000fe200030f16ff */
[----:B------:R-:W-:Y:S01]  /*1fc50*/  VIADD R3, R17, UR7 ;  /* 0x0000000711037c36 */ /* 0x000fe20008000000 */
[----:B------:R1:W-:Y:S04]  /*1fc60*/  @P2 STG.E desc[UR22][R6.64], R61 ;  /* 0x0000003d06002986 */ /* 0x0003e8000c101916 */
[----:B------:R2:W-:Y:S01]  /*1fc70*/  @P5 STG.E desc[UR22][R8.64], R62 ;  /* 0x0000003e08005986 */ /* 0x0005e2000c101916 */
[----:B-1----:R-:W-:Y:S02]  /*1fc80*/  IADD3 R7, PT, PT, R3, UR7, RZ ;  /* 0x0000000703077c10 */ /* 0x002fe4000fffe0ff */
[----:B--2---:R-:W-:-:S02]  /*1fc90*/  ISETP.LT.AND P4, PT, R14, UR15, !P0 ;  /* 0x0000000f0e007c0c */ /* 0x004fc4000c781270 */
[-C--:B------:R-:W-:Y:S02]  /*1fca0*/  LEA R14, P6, R17, R2.reuse, 0x2 ;  /* 0x00000002110e7211 */ /* 0x080fe400078c10ff */
[----:B---3--:R-:W-:Y:S02]  /*1fcb0*/  ISETP.LT.AND P3, PT, R12, UR15, !P0 ;  /* 0x0000000f0c007c0c */ /* 0x008fe4000c761270 */
[----:B------:R-:W-:Y:S02]  /*1fcc0*/  LEA R12, P1, R15, R2, 0x2 ;  /* 0x000000020f0c7211 */ /* 0x000fe400078210ff */
[----:B----4-:R-:W-:Y:S02]  /*1fcd0*/  ISETP.LT.AND P2, PT, R19, UR15, !P0 ;  /* 0x0000000f13007c0c */ /* 0x010fe4000c741270 */
[-C--:B------:R-:W-:Y:S02]  /*1fce0*/  LEA.HI.X.SX32 R13, R15, R0.reuse, 0x2, P1 ;  /* 0x000000000f0d7211 */ /* 0x080fe400008f16ff */
[----:B------:R-:W-:-:S02]  /*1fcf0*/  LEA.HI.X.SX32 R15, R17, R0, 0x2, P6 ;  /* 0x00000000110f7211 */ /* 0x000fc400030f16ff */
[----:B------:R-:W-:-:S04]  /*1fd00*/  LEA R4, P6, R3, R2, 0x2 ;  /* 0x0000000203047211 */ /* 0x000fc800078c10ff */
[----:B------:R-:W-:Y:S02]  /*1fd10*/  LEA.HI.X.SX32 R5, R3, R0, 0x2, P6 ;  /* 0x0000000003057211 */ /* 0x000fe400030f16ff */
[C---:B------:R-:W-:Y:S02]  /*1fd20*/  LEA R2, P6, R7.reuse, R2, 0x2 ;  /* 0x0000000207027211 */ /* 0x040fe400078c10ff */
[----:B------:R-:W-:Y:S02]  /*1fd30*/  ISETP.LT.AND P1, PT, R18, UR15, !P0 ;  /* 0x0000000f12007c0c */ /* 0x000fe4000c721270 */
[----:B------:R-:W-:Y:S01]  /*1fd40*/  ISETP.LT.AND P0, PT, R16, UR15, !P0 ;  /* 0x0000000f10007c0c */ /* 0x000fe2000c701270 */
[----:B------:R1:W-:Y:S01]  /*1fd50*/  @P4 STG.E desc[UR22][R10.64], R63 ;  /* 0x0000003f0a004986 */ /* 0x0003e2000c101916 */
[----:B------:R-:W-:-:S03]  /*1fd60*/  LEA.HI.X.SX32 R3, R7, R0, 0x2, P6 ;  /* 0x0000000007037211 */ /* 0x000fc600030f16ff */
[----:B------:R1:W-:Y:S04]  /*1fd70*/  @P3 STG.E desc[UR22][R12.64], R64 ;  /* 0x000000400c003986 */ /* 0x0003e8000c101916 */
[----:B------:R1:W-:Y:S04]  /*1fd80*/  @P2 STG.E desc[UR22][R14.64], R65 ;  /* 0x000000410e002986 */ /* 0x0003e8000c101916 */
[----:B------:R1:W-:Y:S04]  /*1fd90*/  @P1 STG.E desc[UR22][R4.64], R66 ;  /* 0x0000004204001986 */ /* 0x0003e8000c101916 */
[----:B------:R1:W-:Y:S01]  /*1fda0*/  @P0 STG.E desc[UR22][R2.64], R67 ;  /* 0x0000004302000986 */ /* 0x0003e2000c101916 */
[----:B------:R-:W-:Y:S06]  /*1fdb0*/  BAR.SYNC.DEFER_BLOCKING 0x0 ;  /* 0x0000000000007b1d */ /* 0x000fec0000010000 */
[----:B------:R-:W-:Y:S05]  /*1fdc0*/  BRA.U UP0, `(.L_x_14) ;  /* 0x0000000100a07547 */ /* 0x000fea000b800000 */
[----:B------:R-:W2:Y:S01]  /*1fdd0*/  S2UR UR5, SR_CgaCtaId ;  /* 0x00000000000579c3 */ /* 0x000ea20000008800 */
[----:B------:R-:W-:Y:S01]  /*1fde0*/  NOP ;  /* 0x0000000000007918 */ /* 0x000fe20000000000 */
[----:B------:R-:W-:Y:S01]  /*1fdf0*/  UMOV UR4, 0x50 ;  /* 0x0000005000047882 */ /* 0x000fe20000000000 */
[----:B------:R-:W-:Y:S02]  /*1fe00*/  IMAD.U32 R0, RZ, RZ, UR10 ;  /* 0x0000000aff007e24 */ /* 0x000fe4000f8e00ff */
[----:B-1----:R-:W-:Y:S02]  /*1fe10*/  IMAD.MOV.U32 R3, RZ, RZ, 0xff ;  /* 0x000000ffff037424 */ /* 0x002fe400078e00ff */
[----:B------:R-:W-:Y:S01]  /*1fe20*/  IMAD.MOV.U32 R7, RZ, RZ, 0x1 ;  /* 0x00000001ff077424 */ /* 0x000fe200078e00ff */
[----:B------:R-:W-:-:S04]  /*1fe30*/  LOP3.LUT R0, R0, 0xffff, RZ, 0xc0, !PT ;  /* 0x0000ffff00007812 */ /* 0x000fc800078ec0ff */
[----:B------:R-:W-:-:S05]  /*1fe40*/  SHF.R.U32.HI R0, RZ, 0x5, R0 ;  /* 0x00000005ff007819 */ /* 0x000fca0000011600 */
[----:B------:R-:W-:Y:S01]  /*1fe50*/  VIADD R2, R0, 0x10 ;  /* 0x0000001000027836 */ /* 0x000fe20000000000 */
[----:B------:R-:W-:Y:S01]  /*1fe60*/  SHF.L.U32 R0, R3, R0, RZ ;  /* 0x0000000003007219 */ /* 0x000fe200000006ff */
[----:B--2---:R-:W-:-:S03]  /*1fe70*/  ULEA UR6, UR5, UR4, 0x18 ;  /* 0x0000000405067291 */ /* 0x004fc6000f8ec0ff */
[----:B------:R-:W-:-:S04]  /*1fe80*/  SHF.L.U32 R3, R7, R2, RZ ;  /* 0x0000000207037219 */ /* 0x000fc800000006ff */
[----:B------:R-:W-:Y:S02]  /*1fe90*/  LOP3.LUT R0, R3, R0, RZ, 0xfc, !PT ;  /* 0x0000000003007212 */ /* 0x000fe400078efcff */
[----:B------:R-:W1:Y:S02]  /*1fea0*/  LDS R5, [UR6] ;  /* 0x00000006ff057984 */ /* 0x000e640008000800 */
[C---:B------:R-:W-:Y:S02]  /*1feb0*/  LOP3.LUT R2, R0.reuse, 0xffff, RZ, 0xc0, !PT ;  /* 0x0000ffff00027812 */ /* 0x040fe400078ec0ff */
[----:B-1----:R-:W-:-:S04]  /*1fec0*/  LOP3.LUT R3, R0, 0xffff, R5, 0x80, !PT ;  /* 0x0000ffff00037812 */ /* 0x002fc800078e8005 */
[----:B------:R-:W-:-:S13]  /*1fed0*/  ISETP.NE.AND P0, PT, R3, R2, PT ;  /* 0x000000020300720c */ /* 0x000fda0003f05270 */
[----:B------:R-:W-:Y:S05]  /*1fee0*/  @P0 BRA `(.L_x_15) ;  /* 0x0000000000500947 */ /* 0x000fea0003800000 */
[----:B------:R-:W-:Y:S02]  /*1fef0*/  SHF.R.U32.HI R5, RZ, 0x10, R5 ;  /* 0x00000010ff057819 */ /* 0x000fe40000011605 */
[----:B------:R-:W-:-:S04]  /*1ff00*/  SHF.R.U32.HI R2, RZ, 0x10, R0 ;  /* 0x00000010ff027819 */ /* 0x000fc80000011600 */
[----:B------:R-:W-:-:S04]  /*1ff10*/  LOP3.LUT R5, R5, R2, RZ, 0xc0, !PT ;  /* 0x0000000205057212 */ /* 0x000fc800078ec0ff */
[----:B------:R-:W-:-:S13]  /*1ff20*/  ISETP.NE.AND P0, PT, R5, R2, PT ;  /* 0x000000020500720c */ /* 0x000fda0003f05270 */
[----:B------:R-:W-:Y:S05]  /*1ff30*/  @P0 BRA `(.L_x_16) ;  /* 0x0000000000300947 */ /* 0x000fea0003800000 */
[----:B------:R-:W-:Y:S01]  /*1ff40*/  R2UR UR4, R0 ;  /* 0x00000000000472ca */ /* 0x000fe200000e0000 */
[----:B------:R-:W-:Y:S01]  /*1ff50*/  VOTEU.ANY UR5, UPT, PT ;  /* 0x0000000000057886 */ /* 0x000fe200038e0100 */
[----:B------:R-:W1:Y:S01]  /*1ff60*/  S2R R0, SR_LANEID ;  /* 0x0000000000007919 */ /* 0x000e620000000000 */
[----:B------:R-:W-:-:S10]  /*1ff70*/  UFLO.U32 UR5, UR5 ;  /* 0x00000005000572bd */ /* 0x000fd400080e0000 */
[----:B------:R-:W-:-:S06]  /*1ff80*/  ULOP3.LUT UR4, URZ, UR4, URZ, 0x33, !UPT ;  /* 0x00000004ff047292 */ /* 0x000fcc000f8e33ff */
[----:B------:R-:W-:-:S04]  /*1ff90*/  IMAD.U32 R2, RZ, RZ, UR4 ;  /* 0x00000004ff027e24 */ /* 0x000fc8000f8e00ff */
[----:B------:R-:W2:Y:S02]  /*1ffa0*/  REDUX UR7, R2 ;  /* 0x00000000020773c4 */ /* 0x000ea40000000000 */
[----:B------:R3:W-:Y:S01]  /*1ffb0*/  UTCATOMSWS.AND URZ, UR4 ;  /* 0x0000000400ff79e3 */ /* 0x0007e20008000000 */
[----:B-1----:R-:W-:Y:S01]  /*1ffc0*/  ISETP.EQ.U32.AND P0, PT, R0, UR5, PT ;  /* 0x0000000500007c0c */ /* 0x002fe2000bf02070 */
[----:B--2---:R-:W-:-:S12]  /*1ffd0*/  IMAD.U32 R0, RZ, RZ, UR7 ;  /* 0x00000007ff007e24 */ /* 0x004fd8000f8e00ff */
[----:B------:R3:W-:Y:S01]  /*1ffe0*/  @P0 ATOMS.AND RZ, [UR6], R0 ;  /* 0x00000000ffff098c */ /* 0x0007e2000a800006 */
[----:B------:R-:W-:Y:S05]  /*1fff0*/  BRA `(.L_x_14) ;  /* 0x0000000000147947 */ /* 0x000fea0003800000 */
.L_x_16:
[----:B------:R-:W-:-:S07]  /*20000*/  MOV R2, 0x20020 ;  /* 0x0002002000027802 */ /* 0x000fce0000000f00 */
[----:B------:R-:W-:Y:S05]  /*20010*/  CALL.REL.NOINC `($__internal_0_$__cuda_sm10x_tcgen05_guardrail_trap_col_being_dealloced_not_returned_by_alloc) ;  /* 0x00000000002c7944 */ /* 0x000fea0003c00000 */
[----:B------:R-:W-:Y:S05]  /*20020*/  BRA `(.L_x_14) ;  /* 0x0000000000087947 */ /* 0x000fea0003800000 */
.L_x_15:
[----:B------:R-:W-:-:S07]  /*20030*/  MOV R2, 0x20050 ;  /* 0x0002005000027802 */ /* 0x000fce0000000f00 */
[----:B------:R-:W-:Y:S05]  /*20040*/  CALL.REL.NOINC `($__internal_2_$__cuda_sm10x_tcgen05_guardrail_trap_unallocated_columns_being_dealloced) ;  /* 0x0000000000387944 */ /* 0x000fea0003c00000 */
.L_x_14:
[----:B------:R-:W-:Y:S01]  /*20050*/  NOP ;  /* 0x0000000000007918 */ /* 0x000fe20000000000 */
[----:B---3--:R-:W-:Y:S05]  /*20060*/  EXIT ;  /* 0x000000000000794d */ /* 0x008fea0003800000 */
.L_x_9:
[----:B------:R-:W2:Y:S02]  /*20070*/  SYNCS.PHASECHK.TRANS64.TRYWAIT P1, [UR4], R4 ;  /* 0x00000004ff0075a7 */ /* 0x000ea40008021104 */
[----:B--2---:R-:W-:Y:S05]  /*20080*/  @!P1 BRA `(.L_x_9) ;  /* 0xfffffffc00f89947 */ /* 0x004fea000383ffff */
[----:B------:R-:W-:Y:S05]  /*20090*/  BRA `(.L_x_17) ;  /* 0xffffff58000c7947 */ /* 0x000fea000383ffff */
.L_x_13:
[----:B------:R-:W1:Y:S02]  /*200a0*/  SYNCS.PHASECHK.TRANS64.TRYWAIT P5, [UR4], R4 ;  /* 0x00000004ff0075a7 */ /* 0x000e6400080a1104 */
[----:B-1----:R-:W-:Y:S05]  /*200b0*/  @!P5 BRA `(.L_x_13) ;  /* 0xfffffffc00f8d947 */ /* 0x002fea000383ffff */
[----:B------:R-:W-:Y:S05]  /*200c0*/  BRA `(.L_x_12) ;  /* 0xffffffe400407947 */ /* 0x000fea000383ffff */
        .weak           $__internal_0_$__cuda_sm10x_tcgen05_guardrail_trap_col_being_dealloced_not_returned_by_alloc
        .type           $__internal_0_$__cuda_sm10x_tcgen05_guardrail_trap_col_being_dealloced_not_returned_by_alloc,@function
        .size           $__internal_0_$__cuda_sm10x_tcgen05_guardrail_trap_col_being_dealloced_not_returned_by_alloc,($__internal_1_$__cuda_sm10x_tcgen05_guardrail_trap_phase_invalid_during_alloc - $__internal_0_$__cuda_sm10x_tcgen05_guardrail_trap_col_being_dealloced_not_returned_by_alloc)
$__internal_0_$__cuda_sm10x_tcgen05_guardrail_trap_col_being_dealloced_not_returned_by_alloc:
[----:B------:R-:W-:Y:S05]  /*200d0*/  BPT.TRAP 0x1 ;  /* 0x000000040000795c */ /* 0x000fea0000300000 */
[----:B------:R-:W-:-:S04]  /*200e0*/  IMAD.MOV.U32 R3, RZ, RZ, 0x0 ;  /* 0x00000000ff037424 */ /* 0x000fc800078e00ff */
[----:B------:R-:W-:Y:S05]  /*200f0*/  RET.REL.NODEC R2 `(matmul_kernel) ;  /* 0xfffffdfc02c07950 */ /* 0x000fea0003c3ffff */
        .weak           $__internal_1_$__cuda_sm10x_tcgen05_guardrail_trap_phase_invalid_during_alloc
        .type           $__internal_1_$__cuda_sm10x_tcgen05_guardrail_trap_phase_invalid_during_alloc,@function
        .size           $__internal_1_$__cuda_sm10x_tcgen05_guardrail_trap_phase_invalid_during_alloc,($__internal_2_$__cuda_sm10x_tcgen05_guardrail_trap_unallocated_columns_being_dealloced - $__internal_1_$__cuda_sm10x_tcgen05_guardrail_trap_phase_invalid_during_alloc)
$__internal_1_$__cuda_sm10x_tcgen05_guardrail_trap_phase_invalid_during_alloc:
[----:B------:R-:W-:Y:S05]  /*20100*/  BPT.TRAP 0x1 ;  /* 0x000000040000795c */ /* 0x000fea0000300000 */
[----:B------:R-:W-:-:S04]  /*20110*/  IMAD.MOV.U32 R5, RZ, RZ, 0x0 ;  /* 0x00000000ff057424 */ /* 0x000fc800078e00ff */
[----:B------:R-:W-:Y:S05]  /*20120*/  RET.REL.NODEC R4 `(matmul_kernel) ;  /* 0xfffffdfc04b47950 */ /* 0x000fea0003c3ffff */
        .weak           $__internal_2_$__cuda_sm10x_tcgen05_guardrail_trap_unallocated_columns_being_dealloced
        .type           $__internal_2_$__cuda_sm10x_tcgen05_guardrail_trap_unallocated_columns_being_dealloced,@function
        .size           $__internal_2_$__cuda_sm10x_tcgen05_guardrail_trap_unallocated_columns_being_dealloced,(.L_x_21 - $__internal_2_$__cuda_sm10x_tcgen05_guardrail_trap_unallocated_columns_being_dealloced)
$__internal_2_$__cuda_sm10x_tcgen05_guardrail_trap_unallocated_columns_being_dealloced:
[----:B------:R-:W-:Y:S05]  /*20130*/  BPT.TRAP 0x1 ;  /* 0x000000040000795c */ /* 0x000fea0000300000 */
[----:B------:R-:W-:-:S04]  /*20140*/  IMAD.MOV.U32 R3, RZ, RZ, 0x0 ;  /* 0x00000000ff037424 */ /* 0x000fc800078e00ff */
[----:B------:R-:W-:Y:S05]  /*20150*/  RET.REL.NODEC R2 `(matmul_kernel) ;  /* 0xfffffdfc02a87950 */ /* 0x000fea0003c3ffff */
.L_x_18:
[----:B------:R-:W-:-:S00]  /*20160*/  BRA `(.L_x_18) ;  /* 0xfffffffc00fc7947 */ /* 0x000fc0000383ffff */
[----:B------:R-:W-:-:S00]  /*20170*/  NOP ;  /* 0x0000000000007918 */ /* 0x000fc00000000000 */
        /* <DEDUP_REMOVED lines=8> */
.L_x_21:


//--------------------- .nv.shared.matmul_kernel  --------------------------
	.section	.nv.shared.matmul_kernel,"aw",@nobits
	.sectionflags	@""
	.align	16
	.zero		1024


//--------------------- .nv.shared.reserved.0     --------------------------
	.section	.nv.shared.reserved.0,"aw",@nobits
	.align	8
	.weak		__nv_reservedSMEM_offset_0_alias
	.size		__nv_reservedSMEM_offset_0_alias, 0, 64
	.other		__nv_reservedSMEM_offset_0_alias,@"STO_CUDA_RESERVED_SHARED STV_DEFAULT"
__nv_reservedSMEM_offset_0_alias:
	.zero		0
.nv.shared.reserved.0:
	.zero		64
	.weak		__nv_reservedSMEM_allocation_phase
	.type		__nv_reservedSMEM_allocation_phase,@object
	.size		__nv_reservedSMEM_allocation_phase,(.L_0 - __nv_reservedSMEM_allocation_phase)
__nv_reservedSMEM_allocation_phase:
	.zero		1
.L_0:
	.zero		7
	.weak		__nv_reservedSMEM_devtool_atexit_pc
	.type		__nv_reservedSMEM_devtool_atexit_pc,@object
	.size		__nv_reservedSMEM_devtool_atexit_pc,(__nv_reservedSMEM_allocation_mask - __nv_reservedSMEM_devtool_atexit_pc)
__nv_reservedSMEM_devtool_atexit_pc:
	.zero		8
	.weak		__nv_reservedSMEM_allocation_mask
	.type		__nv_reservedSMEM_allocation_mask,@object
	.size		__nv_reservedSMEM_allocation_mask,(.L_2 - __nv_reservedSMEM_allocation_mask)
__nv_reservedSMEM_allocation_mask:
	.zero		4
.L_2:


//--------------------- .nv.constant0.matmul_kernel --------------------------
	.section	.nv.constant0.matmul_kernel,"a",@progbits
	.sectionflags	@""
	.align	4
.nv.constant0.matmul_kernel:
	.zero		976


//--------------------- SYMBOLS --------------------------

	.type		.nv.reservedSmem.offset0,@object
	.size		.nv.reservedSmem.offset0,0x4
	.type		.nv.reservedSmem.cap,@object
	.size		.nv.reservedSmem.cap,0x4
